	.target	sm_100a

	.elftype	@"ET_EXEC"


//--------------------- .note.nv.tkinfo           --------------------------
	.section	.note.nv.tkinfo,"",@"SHT_NOTE"
	.sectionflags	@"SHF_NOTE_NV_TKINFO"
	.tkinfo
        /*0018*/ 	.word	0x00000081
        /*0030*/ 	.string	""
        /*0030*/ 	.string	"ptxas-blackwell"
        /*0030*/ 	.string	"Cuda compilation tools, release 12.9, V12.9.86"
        /*0030*/ 	.string	"Build cuda_12.9.r12.9/compiler.36037853_0"
        /*0030*/ 	.string	"-v  -suppress-debug-info  -lineinfo  -arch sm_100a "



//--------------------- .note.nv.cuver            --------------------------
	.section	.note.nv.cuver,"",@"SHT_NOTE"
	.sectionflags	@"SHF_NOTE_NV_CUVER"
        /*0018*/ 	.short	0x0001
        /*001a*/ 	.short	0x0064
        /*001c*/ 	.short	0x0001
        /*001e*/ 	.short	0x0000
        /*0020*/ 	.short	0x0001
        /*0022*/ 	.short	0x0000


//--------------------- .nv.info                  --------------------------
	.section	.nv.info,"",@"SHT_CUDA_INFO"
	.align	4


	//----- nvinfo : EIATTR_REGCOUNT
	.align		4
        /*0000*/ 	.byte	0x04, 0x2f
        /*0002*/ 	.short	(.L_4 - .L_3)
	.align		4
.L_3:
        /*0004*/ 	.word	index@(matmul_kernel)
        /*0008*/ 	.word	0x000000ff


	//----- nvinfo : EIATTR_FRAME_SIZE
	.align		4
.L_4:
        /*000c*/ 	.byte	0x04, 0x11
        /*000e*/ 	.short	(.L_6 - .L_5)
	.align		4
.L_5:
        /*0010*/ 	.word	index@($__internal_2_$__cuda_sm10x_tcgen05_guardrail_trap_unallocated_columns_being_dealloced)
        /*0014*/ 	.word	0x00000858


	//----- nvinfo : EIATTR_FRAME_SIZE
	.align		4
.L_6:
        /*0018*/ 	.byte	0x04, 0x11
        /*001a*/ 	.short	(.L_8 - .L_7)
	.align		4
.L_7:
        /*001c*/ 	.word	index@($__internal_1_$__cuda_sm10x_tcgen05_guardrail_trap_phase_invalid_during_alloc)
        /*0020*/ 	.word	0x00000858


	//----- nvinfo : EIATTR_FRAME_SIZE
	.align		4
.L_8:
        /*0024*/ 	.byte	0x04, 0x11
        /*0026*/ 	.short	(.L_10 - .L_9)
	.align		4
.L_9:
        /*0028*/ 	.word	index@($__internal_0_$__cuda_sm10x_tcgen05_guardrail_trap_col_being_dealloced_not_returned_by_alloc)
        /*002c*/ 	.word	0x00000858


	//----- nvinfo : EIATTR_FRAME_SIZE
	.align		4
.L_10:
        /*0030*/ 	.byte	0x04, 0x11
        /*0032*/ 	.short	(.L_12 - .L_11)
	.align		4
.L_11:
        /*0034*/ 	.word	index@(matmul_kernel)
        /*0038*/ 	.word	0x00000858


	//----- nvinfo : EIATTR_MIN_STACK_SIZE
	.align		4
.L_12:
        /*003c*/ 	.byte	0x04, 0x12
        /*003e*/ 	.short	(.L_14 - .L_13)
	.align		4
.L_13:
        /*0040*/ 	.word	index@(matmul_kernel)
        /*0044*/ 	.word	0x00000858
.L_14:


//--------------------- .nv.info.matmul_kernel    --------------------------
	.section	.nv.info.matmul_kernel,"",@"SHT_CUDA_INFO"
	.sectionflags	@""
	.align	4


	//----- nvinfo : EIATTR_CUDA_API_VERSION
	.align		4
        /*0000*/ 	.byte	0x04, 0x37
        /*0002*/ 	.short	(.L_16 - .L_15)
.L_15:
        /*0004*/ 	.word	0x00000081


	//----- nvinfo : EIATTR_KPARAM_INFO
	.align		4
.L_16:
        /*0008*/ 	.byte	0x04, 0x17
        /*000a*/ 	.short	(.L_18 - .L_17)
.L_17:
        /*000c*/ 	.word	0x00000000
        /*0010*/ 	.short	0x000d
        /*0012*/ 	.short	0x0048
        /*0014*/ 	.byte	0x00, 0xf4, 0x21, 0x00


	//----- nvinfo : EIATTR_KPARAM_INFO
	.align		4
.L_18:
        /*0018*/ 	.byte	0x04, 0x17
        /*001a*/ 	.short	(.L_20 - .L_19)
.L_19:
        /*001c*/ 	.word	0x00000000
        /*0020*/ 	.short	0x000c
        /*0022*/ 	.short	0x0040
        /*0024*/ 	.byte	0x00, 0xf4, 0x21, 0x00


	//----- nvinfo : EIATTR_KPARAM_INFO
	.align		4
.L_20:
        /*0028*/ 	.byte	0x04, 0x17
        /*002a*/ 	.short	(.L_22 - .L_21)
.L_21:
        /*002c*/ 	.word	0x00000000
        /*0030*/ 	.short	0x000b
        /*0032*/ 	.short	0x0038
        /*0034*/ 	.byte	0x00, 0xf0, 0x11, 0x00


	//----- nvinfo : EIATTR_KPARAM_INFO
	.align		4
.L_22:
        /*0038*/ 	.byte	0x04, 0x17
        /*003a*/ 	.short	(.L_24 - .L_23)
.L_23:
        /*003c*/ 	.word	0x00000000
        /*0040*/ 	.short	0x000a
        /*0042*/ 	.short	0x0034
        /*0044*/ 	.byte	0x00, 0xf0, 0x11, 0x00


	//----- nvinfo : EIATTR_KPARAM_INFO
	.align		4
.L_24:
        /*0048*/ 	.byte	0x04, 0x17
        /*004a*/ 	.short	(.L_26 - .L_25)
.L_25:
        /*004c*/ 	.word	0x00000000
        /*0050*/ 	.short	0x0009
        /*0052*/ 	.short	0x0030
        /*0054*/ 	.byte	0x00, 0xf0, 0x11, 0x00


	//----- nvinfo : EIATTR_KPARAM_INFO
	.align		4
.L_26:
        /*0058*/ 	.byte	0x04, 0x17
        /*005a*/ 	.short	(.L_28 - .L_27)
.L_27:
        /*005c*/ 	.word	0x00000000
        /*0060*/ 	.short	0x0008
        /*0062*/ 	.short	0x002c
        /*0064*/ 	.byte	0x00, 0xf0, 0x11, 0x00


	//----- nvinfo : EIATTR_KPARAM_INFO
	.align		4
.L_28:
        /*0068*/ 	.byte	0x04, 0x17
        /*006a*/ 	.short	(.L_30 - .L_29)
.L_29:
        /*006c*/ 	.word	0x00000000
        /*0070*/ 	.short	0x0007
        /*0072*/ 	.short	0x0028
        /*0074*/ 	.byte	0x00, 0xf0, 0x11, 0x00


	//----- nvinfo : EIATTR_KPARAM_INFO
	.align		4
.L_30:
        /*0078*/ 	.byte	0x04, 0x17
        /*007a*/ 	.short	(.L_32 - .L_31)
.L_31:
        /*007c*/ 	.word	0x00000000
        /*0080*/ 	.short	0x0006
        /*0082*/ 	.short	0x0024
        /*0084*/ 	.byte	0x00, 0xf0, 0x11, 0x00


	//----- nvinfo : EIATTR_KPARAM_INFO
	.align		4
.L_32:
        /*0088*/ 	.byte	0x04, 0x17
        /*008a*/ 	.short	(.L_34 - .L_33)
.L_33:
        /*008c*/ 	.word	0x00000000
        /*0090*/ 	.short	0x0005
        /*0092*/ 	.short	0x0020
        /*0094*/ 	.byte	0x00, 0xf0, 0x11, 0x00


	//----- nvinfo : EIATTR_KPARAM_INFO
	.align		4
.L_34:
        /*0098*/ 	.byte	0x04, 0x17
        /*009a*/ 	.short	(.L_36 - .L_35)
.L_35:
        /*009c*/ 	.word	0x00000000
        /*00a0*/ 	.short	0x0004
        /*00a2*/ 	.short	0x001c
        /*00a4*/ 	.byte	0x00, 0xf0, 0x11, 0x00


	//----- nvinfo : EIATTR_KPARAM_INFO
	.align		4
.L_36:
        /*00a8*/ 	.byte	0x04, 0x17
        /*00aa*/ 	.short	(.L_38 - .L_37)
.L_37:
        /*00ac*/ 	.word	0x00000000
        /*00b0*/ 	.short	0x0003
        /*00b2*/ 	.short	0x0018
        /*00b4*/ 	.byte	0x00, 0xf0, 0x11, 0x00


	//----- nvinfo : EIATTR_KPARAM_INFO
	.align		4
.L_38:
        /*00b8*/ 	.byte	0x04, 0x17
        /*00ba*/ 	.short	(.L_40 - .L_39)
.L_39:
        /*00bc*/ 	.word	0x00000000
        /*00c0*/ 	.short	0x0002
        /*00c2*/ 	.short	0x0010
        /*00c4*/ 	.byte	0x00, 0xf4, 0x21, 0x00


	//----- nvinfo : EIATTR_KPARAM_INFO
	.align		4
.L_40:
        /*00c8*/ 	.byte	0x04, 0x17
        /*00ca*/ 	.short	(.L_42 - .L_41)
.L_41:
        /*00cc*/ 	.word	0x00000000
        /*00d0*/ 	.short	0x0001
        /*00d2*/ 	.short	0x0008
        /*00d4*/ 	.byte	0x00, 0xf4, 0x21, 0x00


	//----- nvinfo : EIATTR_KPARAM_INFO
	.align		4
.L_42:
        /*00d8*/ 	.byte	0x04, 0x17
        /*00da*/ 	.short	(.L_44 - .L_43)
.L_43:
        /*00dc*/ 	.word	0x00000000
        /*00e0*/ 	.short	0x0000
        /*00e2*/ 	.short	0x0000
        /*00e4*/ 	.byte	0x00, 0xf4, 0x21, 0x00


	//----- nvinfo : EIATTR_AT_ENTRY_FRAGMENTS
	.align		4
.L_44:
        /*00e8*/ 	.byte	0x04, 0x4f
        /*00ea*/ 	.short	(.L_46 - .L_45)


	//   ....[0]....
.L_45:
        /*00ec*/ 	.word	0x00000004


	//----- nvinfo : EIATTR_RESERVED_SMEM_USED
	.align		4
.L_46:
        /*00f0*/ 	.byte	0x01, 0x41
	.zero		2


	//----- nvinfo : EIATTR_SPARSE_MMA_MASK
	.align		4
        /*00f4*/ 	.byte	0x03, 0x50
        /*00f6*/ 	.short	0x0000


	//----- nvinfo : EIATTR_TCGEN05_1CTA_USED
	.align		4
        /*00f8*/ 	.byte	0x01, 0x51
	.zero		2


	//----- nvinfo : EIATTR_MAXREG_COUNT
	.align		4
        /*00fc*/ 	.byte	0x03, 0x1b
        /*00fe*/ 	.short	0x00ff


	//----- nvinfo : EIATTR_NUM_BARRIERS
	.align		4
        /*0100*/ 	.byte	0x02, 0x4c
        /*0102*/ 	.byte	0x01
	.zero		1


	//----- nvinfo : EIATTR_ANNOTATIONS
	.align		4
        /*0104*/ 	.byte	0x04, 0x55
        /*0106*/ 	.short	(.L_48 - .L_47)


	//   ....[0]....
.L_47:
        /*0108*/ 	.word	0x00000001
        /*010c*/ 	.byte	0xe0, 0x09, 0x00, 0x00, 0x01, 0x00, 0x00, 0x00, 0x40, 0x0a, 0x00, 0x00, 0x01, 0x00, 0x00, 0x00
        /* <DEDUP_REMOVED lines=872> */
        /*379c*/ 	.byte	0x30, 0xfa, 0x01, 0x00, 0x01, 0x00, 0x00, 0x00, 0x50, 0xfa, 0x01, 0x00


	//----- nvinfo : EIATTR_INT_WARP_WIDE_INSTR_OFFSETS
	.align		4
.L_48:
        /*37a8*/ 	.byte	0x04, 0x31
        /*37aa*/ 	.short	(.L_50 - .L_49)


	//   ....[0]....
.L_49:
        /*37ac*/ 	.word	0x00006ea0


	//   ....[1]....
        /*37b0*/ 	.word	0x00006f60


	//   ....[2]....
        /*37b4*/ 	.word	0x00007050


	//   ....[3]....
        /*37b8*/ 	.word	0x0001fef0


	//   ....[4]....
        /*37bc*/ 	.word	0x0001ff40


	//----- nvinfo : EIATTR_COOP_GROUP_MASK_REGIDS
	.align		4
.L_50:
        /*37c0*/ 	.byte	0x04, 0x29
        /*37c2*/ 	.short	(.L_52 - .L_51)


	//   ....[0]....
.L_51:
        /*37c4*/ 	.word	0xffffffff


	//   ....[1]....
        /*37c8*/ 	.word	0xffffffff


	//   ....[2]....
        /*37cc*/ 	.word	0xffffffff


	//   ....[3]....
        /*37d0*/ 	.word	0xffffffff


	//----- nvinfo : EIATTR_COOP_GROUP_INSTR_OFFSETS
	.align		4
.L_52:
        /*37d4*/ 	.byte	0x04, 0x28
        /*37d6*/ 	.short	(.L_54 - .L_53)


	//   ....[0]....
.L_53:
        /*37d8*/ 	.word	0x00000070


	//   ....[1]....
        /*37dc*/ 	.word	0x00000330


	//   ....[2]....
        /*37e0*/ 	.word	0x0001fd80


	//   ....[3]....
        /*37e4*/ 	.word	0x0001fff0


	//----- nvinfo : EIATTR_VRC_CTA_INIT_COUNT
	.align		4
.L_54:
        /*37e8*/ 	.byte	0x02, 0x4a
        /*37ea*/ 	.byte	0x80
	.zero		1


	//----- nvinfo : EIATTR_MBARRIER_INSTR_OFFSETS
	.align		4
        /*37ec*/ 	.byte	0x04, 0x39
        /*37ee*/ 	.short	(.L_56 - .L_55)


	//   ....[0]....
.L_55:
        /*37f0*/ 	.word	0x00006fc0
        /*37f4*/ 	.word	0x000000ff
        /*37f8*/ 	.word	0x00000000
        /*37fc*/ 	.short	0x0100
        /*37fe*/ 	.byte	0x04
	.zero		1


	//   ....[1]....
        /*3800*/ 	.word	0x00007110
        /*3804*/ 	.word	0x000000ff
        /*3808*/ 	.word	0x00038008
        /*380c*/ 	.short	0x0100
        /*380e*/ 	.byte	0x09
	.zero		1


	//   ....[2]....
        /*3810*/ 	.word	0x00015820
        /*3814*/ 	.word	0x000000ff
        /*3818*/ 	.word	0x00000000
        /*381c*/ 	.short	0x010a
        /*381e*/ 	.byte	0x04
	.zero		1


	//   ....[3]....
        /*3820*/ 	.word	0x0001e550
        /*3824*/ 	.word	0x000000ff
        /*3828*/ 	.word	0x00000000
        /*382c*/ 	.short	0x010a
        /*382e*/ 	.byte	0x04
	.zero		1


	//   ....[4]....
        /*3830*/ 	.word	0x0001e780
        /*3834*/ 	.word	0x000000ff
        /*3838*/ 	.word	0x00038000
        /*383c*/ 	.short	0x0108
        /*383e*/ 	.byte	0x09
	.zero		1


	//   ....[5]....
        /*3840*/ 	.word	0x0001e8a0
        /*3844*/ 	.word	0x000000ff
        /*3848*/ 	.word	0x00038008
        /*384c*/ 	.short	0x0108
        /*384e*/ 	.byte	0x09
	.zero		1


	//   ....[6]....
        /*3850*/ 	.word	0x00020010
        /*3854*/ 	.word	0x000000ff
        /*3858*/ 	.word	0x00000000
        /*385c*/ 	.short	0x010a
        /*385e*/ 	.byte	0x04
	.zero		1


	//   ....[7]....
        /*3860*/ 	.word	0x00020040
        /*3864*/ 	.word	0x000000ff
        /*3868*/ 	.word	0x00000000
        /*386c*/ 	.short	0x010a
        /*386e*/ 	.byte	0x04
	.zero		1


	//----- nvinfo : EIATTR_NUM_MBARRIERS
	.align		4
.L_56:
        /*3870*/ 	.byte	0x03, 0x38
        /*3872*/ 	.short	0x0002


	//----- nvinfo : EIATTR_EXIT_INSTR_OFFSETS
	.align		4
        /*3874*/ 	.byte	0x04, 0x1c
        /*3876*/ 	.short	(.L_58 - .L_57)


	//   ....[0]....
.L_57:
        /*3878*/ 	.word	0x00020000


	//----- nvinfo : EIATTR_REQNTID
	.align		4
.L_58:
        /*387c*/ 	.byte	0x04, 0x10
        /*387e*/ 	.short	(.L_60 - .L_59)
.L_59:
        /*3880*/ 	.word	0x00000080
        /*3884*/ 	.word	0x00000001
        /*3888*/ 	.word	0x00000001


	//----- nvinfo : EIATTR_CRS_STACK_SIZE
	.align		4
.L_60:
        /*388c*/ 	.byte	0x04, 0x1e
        /*388e*/ 	.short	(.L_62 - .L_61)
.L_61:
        /*3890*/ 	.word	0x00000000


	//----- nvinfo : EIATTR_CBANK_PARAM_SIZE
	.align		4
.L_62:
        /*3894*/ 	.byte	0x03, 0x19
        /*3896*/ 	.short	0x0050


	//----- nvinfo : EIATTR_PARAM_CBANK
	.align		4
        /*3898*/ 	.byte	0x04, 0x0a
        /*389a*/ 	.short	(.L_64 - .L_63)
	.align		4
.L_63:
        /*389c*/ 	.word	index@(.nv.constant0.matmul_kernel)
        /*38a0*/ 	.short	0x0380
        /*38a2*/ 	.short	0x0050


	//----- nvinfo : EIATTR_SW_WAR
	.align		4
.L_64:
        /*38a4*/ 	.byte	0x04, 0x36
        /*38a6*/ 	.short	(.L_66 - .L_65)
.L_65:
        /*38a8*/ 	.word	0x00000008
.L_66:


//--------------------- .nv.compat                --------------------------
	.section	.nv.compat,"",@"SHT_CUDA_COMPAT_INFO"
	.align	4
        /*0000*/ 	.byte	0x02, 0x02, 0x02, 0x00, 0x02, 0x05, 0x05, 0x00, 0x02, 0x03, 0x00, 0x00, 0x02, 0x06, 0x01, 0x00


//--------------------- .nv.callgraph             --------------------------
	.section	.nv.callgraph,"",@"SHT_CUDA_CALLGRAPH"
	.align	4
	.sectionentsize	8
	.align		4
        /*0000*/ 	.word	0x00000000
	.align		4
        /*0004*/ 	.word	0xffffffff
	.align		4
        /*0008*/ 	.word	0x00000000
	.align		4
        /*000c*/ 	.word	0xfffffffe
	.align		4
        /*0010*/ 	.word	0x00000000
	.align		4
        /*0014*/ 	.word	0xfffffffd
	.align		4
        /*0018*/ 	.word	0x00000000
	.align		4
        /*001c*/ 	.word	0xfffffffc


//--------------------- .text.matmul_kernel       --------------------------
	.section	.text.matmul_kernel,"ax",@progbits
	.align	128
        .global         matmul_kernel
        .type           matmul_kernel,@function
        .size           matmul_kernel,(.L_x_21 - matmul_kernel)
        .other          matmul_kernel,@"STO_CUDA_ENTRY STV_DEFAULT"
matmul_kernel:
.text.matmul_kernel:
[----:B------:R-:W1:Y:S01]  /*0000*/  LDC R1, c[0x0][0x37c] ;  /* 0x0000df00ff017b82 */ /* 0x000e620000000800 */
[----:B------:R-:W2:Y:S01]  /*0010*/  S2R R3, SR_TID.X ;  /* 0x0000000000037919 */ /* 0x000ea20000002100 */
[----:B-1----:R-:W-:Y:S01]  /*0020*/  VIADD R1, R1, 0xfffff7a8 ;  /* 0xfffff7a801017836 */ /* 0x002fe20000000000 */
[----:B--2---:R-:W-:-:S13]  /*0030*/  ISETP.GE.U32.AND P0, PT, R3, 0x20, PT ;  /* 0x000000200300780c */ /* 0x004fda0003f06070 */
[----:B------:R-:W-:Y:S02]  /*0040*/  VOTEU.ANY UP0, P0 ;  /* 0x0000000000ff7886 */ /* 0x000fe40000000100 */
[----:B------:R-:W-:Y:S05]  /*0050*/  BRA.U UP0, `(.L_x_0) ;  /* 0x0000000100b87547 */ /* 0x000fea000b800000 */
[----:B------:R-:W1:Y:S01]  /*0060*/  S2UR UR6, SR_CgaCtaId ;  /* 0x00000000000679c3 */ /* 0x000e620000008800 */
[----:B------:R-:W-:Y:S01]  /*0070*/  NOP ;  /* 0x0000000000007918 */ /* 0x000fe20000000000 */
[----:B------:R-:W-:Y:S02]  /*0080*/  UMOV UR4, 0x40 ;  /* 0x0000004000047882 */ /* 0x000fe40000000000 */
[----:B-1----:R-:W-:-:S09]  /*0090*/  ULEA UR4, UR6, UR4, 0x18 ;  /* 0x0000000406047291 */ /* 0x002fd2000f8ec0ff */
[----:B------:R-:W1:Y:S01]  /*00a0*/  LDS.U8 R0, [UR4] ;  /* 0x00000004ff007984 */ /* 0x000e620008000000 */
[----:B------:R-:W-:Y:S02]  /*00b0*/  UMOV UR4, 0x400 ;  /* 0x0000040000047882 */ /* 0x000fe40000000000 */
[----:B------:R-:W-:Y:S01]  /*00c0*/  ULEA UR4, UR6, UR4, 0x18 ;  /* 0x0000000406047291 */ /* 0x000fe2000f8ec0ff */
[----:B-1----:R-:W-:-:S13]  /*00d0*/  ISETP.NE.AND P0, PT, R0, RZ, PT ;  /* 0x000000ff0000720c */ /* 0x002fda0003f05270 */
[----:B------:R-:W-:Y:S05]  /*00e0*/  @P0 BRA `(.L_x_1) ;  /* 0x00000000007c0947 */ /* 0x000fea0003800000 */
[----:B------:R-:W-:-:S13]  /*00f0*/  ELECT P0, URZ, PT ;  /* 0x0000000000ff782f */ /* 0x000fda0003800000 */
[----:B------:R-:W-:Y:S05]  /*0100*/  @!P0 BRA `(.L_x_2) ;  /* 0x0000000000848947 */ /* 0x000fea0003800000 */
[----:B------:R-:W-:Y:S01]  /*0110*/  UMOV UR5, 0x8 ;  /* 0x0000000800057882 */ /* 0x000fe20000000000 */
[----:B------:R-:W-:Y:S02]  /*0120*/  IMAD.MOV.U32 R7, RZ, RZ, 0x1 ;  /* 0x00000001ff077424 */ /* 0x000fe400078e00ff */
[----:B------:R-:W-:Y:S02]  /*0130*/  IMAD.MOV.U32 R5, RZ, RZ, 0xff ;  /* 0x000000ffff057424 */ /* 0x000fe400078e00ff */
[----:B------:R-:W-:Y:S04]  /*0140*/  DEPBAR.LE SB1, 0x36 ;  /* 0x00009d800000791a */ /* 0x000fe80000000000 */
[----:B------:R-:W1:Y:S02]  /*0150*/  UTCATOMSWS.FIND_AND_SET.ALIGN UP1, UR5, UR5 ;  /* 0x00000005000575e3 */ /* 0x000e640008020800 */
[----:B-1----:R-:W-:-:S04]  /*0160*/  PLOP3.LUT P0, PT, PT, PT, UP1, 0x80, 0x8 ;  /* 0x000000000008781c */ /* 0x002fc80003f0f018 */
[----:B------:R-:W-:-:S04]  /*0170*/  SEL R0, RZ, 0xffffffff, !P0 ;  /* 0xffffffffff007807 */ /* 0x000fc80004000000 */
[----:B------:R-:W-:Y:S01]  /*0180*/  ISETP.NE.AND P0, PT, R0, RZ, PT ;  /* 0x000000ff0000720c */ /* 0x000fe20003f05270 */
[----:B------:R-:W-:-:S12]  /*0190*/  IMAD.U32 R0, RZ, RZ, UR5 ;  /* 0x00000005ff007e24 */ /* 0x000fd8000f8e00ff */
[----:B------:R-:W-:Y:S05]  /*01a0*/  @P0 BRA `(.L_x_3) ;  /* 0x0000000000240947 */ /* 0x000fea0003800000 */
.L_x_4:
[----:B------:R-:W-:Y:S05]  /*01b0*/  NANOSLEEP 0x64 ;  /* 0x000000640000795d */ /* 0x000fea0003800000 */
[----:B------:R-:W-:-:S05]  /*01c0*/  UMOV UR5, 0x8 ;  /* 0x0000000800057882 */ /* 0x000fca0000000000 */
[----:B------:R-:W-:Y:S04]  /*01d0*/  DEPBAR.LE SB1, 0x36 ;  /* 0x00009d800000791a */ /* 0x000fe80000000000 */
[----:B------:R-:W1:Y:S02]  /*01e0*/  UTCATOMSWS.FIND_AND_SET.ALIGN UP1, UR5, UR5 ;  /* 0x00000005000575e3 */ /* 0x000e640008020800 */
[----:B-1----:R-:W-:-:S04]  /*01f0*/  PLOP3.LUT P0, PT, PT, PT, UP1, 0x80, 0x8 ;  /* 0x000000000008781c */ /* 0x002fc80003f0f018 */
[----:B------:R-:W-:-:S04]  /*0200*/  SEL R0, RZ, 0xffffffff, !P0 ;  /* 0xffffffffff007807 */ /* 0x000fc80004000000 */
[----:B------:R-:W-:Y:S01]  /*0210*/  ISETP.NE.AND P0, PT, R0, RZ, PT ;  /* 0x000000ff0000720c */ /* 0x000fe20003f05270 */
[----:B------:R-:W-:-:S12]  /*0220*/  IMAD.U32 R0, RZ, RZ, UR5 ;  /* 0x00000005ff007e24 */ /* 0x000fd8000f8e00ff */
[----:B------:R-:W-:Y:S05]  /*0230*/  @!P0 BRA `(.L_x_4) ;  /* 0xfffffffc00dc8947 */ /* 0x000fea000383ffff */
.L_x_3:
[C---:B------:R-:W-:Y:S01]  /*0240*/  VIADD R4, R0.reuse, 0x10 ;  /* 0x0000001000047836 */ /* 0x040fe20000000000 */
[----:B------:R-:W-:Y:S01]  /*0250*/  UMOV UR5, 0x50 ;  /* 0x0000005000057882 */ /* 0x000fe20000000000 */
[----:B------:R-:W-:Y:S01]  /*0260*/  SHF.L.U32 R2, R5, R0, RZ ;  /* 0x0000000005027219 */ /* 0x000fe200000006ff */
[----:B------:R-:W-:Y:S01]  /*0270*/  ULEA UR5, UR6, UR5, 0x18 ;  /* 0x0000000506057291 */ /* 0x000fe2000f8ec0ff */
[----:B------:R-:W-:Y:S01]  /*0280*/  IMAD.SHL.U32 R0, R0, 0x20, RZ ;  /* 0x0000002000007824 */ /* 0x000fe200078e00ff */
[----:B------:R-:W-:-:S04]  /*0290*/  SHF.L.U32 R5, R7, R4, RZ ;  /* 0x0000000407057219 */ /* 0x000fc800000006ff */
[----:B------:R-:W-:-:S05]  /*02a0*/  LOP3.LUT R2, R5, R2, RZ, 0xfc, !PT ;  /* 0x0000000205027212 */ /* 0x000fca00078efcff */
[----:B------:R1:W-:Y:S04]  /*02b0*/  ATOMS.OR RZ, [UR5], R2 ;  /* 0x00000002ffff798c */ /* 0x0003e8000b000005 */
[----:B------:R1:W-:Y:S01]  /*02c0*/  STS [UR4], R0 ;  /* 0x00000000ff007988 */ /* 0x0003e20008000804 */
[----:B------:R-:W-:Y:S05]  /*02d0*/  BRA `(.L_x_2) ;  /* 0x0000000000107947 */ /* 0x000fea0003800000 */
.L_x_1:
[----:B------:R-:W-:Y:S01]  /*02e0*/  IMAD.MOV.U32 R0, RZ, RZ, -0x1 ;  /* 0xffffffffff007424 */ /* 0x000fe200078e00ff */
[----:B------:R-:W-:-:S04]  /*02f0*/  MOV R4, 0x320 ;  /* 0x0000032000047802 */ /* 0x000fc80000000f00 */
[----:B------:R1:W-:Y:S03]  /*0300*/  STS [UR4], R0 ;  /* 0x00000000ff007988 */ /* 0x0003e60008000804 */
[----:B-1----:R-:W-:Y:S05]  /*0310*/  CALL.REL.NOINC `($__internal_1_$__cuda_sm10x_tcgen05_guardrail_trap_phase_invalid_during_alloc) ;  /* 0x000001fc00607944 */ /* 0x002fea0003c00000 */
.L_x_2:
[----:B------:R-:W-:Y:S05]  /*0320*/  WARPSYNC.ALL ;  /* 0x0000000000007948 */ /* 0x000fea0003800000 */
[----:B------:R-:W-:Y:S01]  /*0330*/  NOP ;  /* 0x0000000000007918 */ /* 0x000fe20000000000 */
.L_x_0:
[----:B------:R-:W2:Y:S01]  /*0340*/  LDC.64 R106, c[0x0][0x398] ;  /* 0x0000e600ff6a7b82 */ /* 0x000ea20000000a00 */
[----:B------:R-:W3:Y:S01]  /*0350*/  S2R R9, SR_CTAID.X ;  /* 0x0000000000097919 */ /* 0x000ee20000002500 */
[----:B------:R-:W-:Y:S01]  /*0360*/  UMOV UR9, 0x400 ;  /* 0x0000040000097882 */ /* 0x000fe20000000000 */
[----:B------:R-:W4:Y:S01]  /*0370*/  LDCU UR5, c[0x0][0x3a4] ;  /* 0x00007480ff0577ac */ /* 0x000f220008000800 */
[----:B------:R-:W5:Y:S04]  /*0380*/  LDCU UR6, c[0x0][0x3b0] ;  /* 0x00007600ff0677ac */ /* 0x000f680008000800 */
[----:B------:R-:W1:Y:S01]  /*0390*/  S2UR UR4, SR_CgaCtaId ;  /* 0x00000000000479c3 */ /* 0x000e620000008800 */
[----:B------:R-:W1:Y:S01]  /*03a0*/  LDCU.128 UR12, c[0x0][0x380] ;  /* 0x00007000ff0c77ac */ /* 0x000e620008000c00 */
[----:B------:R-:W1:Y:S02]  /*03b0*/  LDCU.64 UR22, c[0x0][0x358] ;  /* 0x00006b00ff1677ac */ /* 0x000e640008000a00 */
[----:B-12---:R-:W-:-:S05]  /*03c0*/  VIADD R0, R107, 0x3f ;  /* 0x0000003f6b007836 */ /* 0x006fca0000000000 */
[----:B------:R-:W-:Y:S01]  /*03d0*/  SHF.R.S32.HI R5, RZ, 0x1f, R0 ;  /* 0x0000001fff057819 */ /* 0x000fe20000011400 */
[----:B------:R-:W-:-:S03]  /*03e0*/  ULEA UR9, UR4, UR9, 0x18 ;  /* 0x0000000904097291 */ /* 0x000fc6000f8ec0ff */
[----:B------:R-:W-:Y:S02]  /*03f0*/  LEA.HI R5, R5, R0, RZ, 0x6 ;  /* 0x0000000005057211 */ /* 0x000fe400078f30ff */
[----:B---3--:R-:W-:Y:S02]  /*0400*/  IABS R8, R9 ;  /* 0x0000000900087213 */ /* 0x008fe40000000000 */
[----:B------:R-:W-:-:S05]  /*0410*/  SHF.R.S32.HI R5, RZ, 0x6, R5 ;  /* 0x00000006ff057819 */ /* 0x000fca0000011405 */
[----:B------:R-:W-:-:S05]  /*0420*/  IMAD.SHL.U32 R2, R5, 0x4, RZ ;  /* 0x0000000405027824 */ /* 0x000fca00078e00ff */
[-C--:B------:R-:W-:Y:S02]  /*0430*/  IABS R7, R2.reuse ;  /* 0x0000000200077213 */ /* 0x080fe40000000000 */
[----:B------:R-:W-:Y:S02]  /*0440*/  IABS R10, R2 ;  /* 0x00000002000a7213 */ /* 0x000fe40000000000 */
[----:B------:R-:W1:Y:S08]  /*0450*/  I2F.RP R0, R7 ;  /* 0x0000000700007306 */ /* 0x000e700000209400 */
[----:B-1----:R-:W1:Y:S02]  /*0460*/  MUFU.RCP R0, R0 ;  /* 0x0000000000007308 */ /* 0x002e640000001000 */
[----:B-1----:R-:W-:-:S02]  /*0470*/  VIADD R4, R0, 0xffffffe ;  /* 0x0ffffffe00047836 */ /* 0x002fc40000000000 */
[----:B------:R-:W-:Y:S01]  /*0480*/  IMAD.MOV R0, RZ, RZ, -R10 ;  /* 0x000000ffff007224 */ /* 0x000fe200078e0a0a */
[----:B------:R-:W-:-:S03]  /*0490*/  IABS R10, R106 ;  /* 0x0000006a000a7213 */ /* 0x000fc60000000000 */
[----:B------:R1:W2:Y:S02]  /*04a0*/  F2I.FTZ.U32.TRUNC.NTZ R5, R4 ;  /* 0x0000000400057305 */ /* 0x0002a4000021f000 */
[----:B-1----:R-:W-:Y:S01]  /*04b0*/  IMAD.MOV.U32 R4, RZ, RZ, RZ ;  /* 0x000000ffff047224 */ /* 0x002fe200078e00ff */
[----:B--2---:R-:W-:-:S05]  /*04c0*/  IADD3 R6, PT, PT, RZ, -R5, RZ ;  /* 0x80000005ff067210 */ /* 0x004fca0007ffe0ff */
[----:B------:R-:W-:Y:S02]  /*04d0*/  IMAD R11, R6, R7, RZ ;  /* 0x00000007060b7224 */ /* 0x000fe400078e02ff */
[----:B------:R-:W-:Y:S02]  /*04e0*/  IMAD.MOV.U32 R6, RZ, RZ, R8 ;  /* 0x000000ffff067224 */ /* 0x000fe400078e0008 */
[----:B------:R-:W-:-:S06]  /*04f0*/  IMAD.HI.U32 R5, R5, R11, R4 ;  /* 0x0000000b05057227 */ /* 0x000fcc00078e0004 */
[----:B------:R-:W-:-:S04]  /*0500*/  IMAD.HI.U32 R5, R5, R6, RZ ;  /* 0x0000000605057227 */ /* 0x000fc800078e00ff */
[----:B------:R-:W-:Y:S01]  /*0510*/  IMAD R0, R5, R0, R6 ;  /* 0x0000000005007224 */ /* 0x000fe200078e0206 */
[----:B------:R-:W-:Y:S04]  /*0520*/  BAR.SYNC.DEFER_BLOCKING 0x0 ;  /* 0x0000000000007b1d */ /* 0x000fe80000010000 */
[----:B------:R-:W-:-:S13]  /*0530*/  ISETP.GT.U32.AND P1, PT, R7, R0, PT ;  /* 0x000000000700720c */ /* 0x000fda0003f24070 */
[----:B------:R-:W-:Y:S02]  /*0540*/  @!P1 IMAD.IADD R0, R0, 0x1, -R7 ;  /* 0x0000000100009824 */ /* 0x000fe400078e0a07 */
[----:B------:R-:W-:Y:S01]  /*0550*/  @!P1 VIADD R5, R5, 0x1 ;  /* 0x0000000105059836 */ /* 0x000fe20000000000 */
[----:B------:R-:W-:Y:S02]  /*0560*/  ISETP.NE.AND P1, PT, R2, RZ, PT ;  /* 0x000000ff0200720c */ /* 0x000fe40003f25270 */
[----:B------:R-:W-:Y:S02]  /*0570*/  ISETP.GE.U32.AND P0, PT, R0, R7, PT ;  /* 0x000000070000720c */ /* 0x000fe40003f06070 */
[----:B------:R-:W-:-:S04]  /*0580*/  LOP3.LUT R0, R9, R2, RZ, 0x3c, !PT ;  /* 0x0000000209007212 */ /* 0x000fc800078e3cff */
[----:B------:R-:W-:Y:S01]  /*0590*/  ISETP.GE.AND P2, PT, R0, RZ, PT ;  /* 0x000000ff0000720c */ /* 0x000fe20003f46270 */
[----:B------:R-:W-:-:S06]  /*05a0*/  VIADD R0, R106, 0x7f ;  /* 0x0000007f6a007836 */ /* 0x000fcc0000000000 */
[----:B------:R-:W-:-:S04]  /*05b0*/  @P0 VIADD R5, R5, 0x1 ;  /* 0x0000000105050836 */ /* 0x000fc80000000000 */
[----:B------:R-:W-:Y:S01]  /*05c0*/  IMAD.MOV.U32 R4, RZ, RZ, R5 ;  /* 0x000000ffff047224 */ /* 0x000fe200078e0005 */
[----:B------:R-:W-:-:S03]  /*05d0*/  SHF.R.S32.HI R5, RZ, 0x1f, R0 ;  /* 0x0000001fff057819 */ /* 0x000fc60000011400 */
[----:B------:R-:W-:Y:S01]  /*05e0*/  @!P2 IMAD.MOV R4, RZ, RZ, -R4 ;  /* 0x000000ffff04a224 */ /* 0x000fe200078e0a04 */
[----:B------:R-:W-:Y:S02]  /*05f0*/  @!P1 LOP3.LUT R4, RZ, R2, RZ, 0x33, !PT ;  /* 0x00000002ff049212 */ /* 0x000fe400078e33ff */
[----:B------:R-:W-:-:S03]  /*0600*/  LEA.HI R5, R5, R0, RZ, 0x7 ;  /* 0x0000000005057211 */ /* 0x000fc600078f38ff */
[----:B------:R-:W-:-:S05]  /*0610*/  IMAD.SHL.U32 R12, R4, 0x4, RZ ;  /* 0x00000004040c7824 */ /* 0x000fca00078e00ff */
[----:B------:R-:W-:-:S04]  /*0620*/  LEA.HI.SX32 R5, R5, -R12, 0x19 ;  /* 0x8000000c05057211 */ /* 0x000fc800078fcaff */
[----:B------:R-:W-:Y:S02]  /*0630*/  VIMNMX R13, PT, PT, R5, 0x4, PT ;  /* 0x00000004050d7848 */ /* 0x000fe40003fe0100 */
[----:B------:R-:W-:Y:S01]  /*0640*/  IADD3 R5, PT, PT, -R4, RZ, RZ ;  /* 0x000000ff04057210 */ /* 0x000fe20007ffe1ff */
[----:B------:R-:W-:Y:S01]  /*0650*/  IMAD.MOV.U32 R4, RZ, RZ, R10 ;  /* 0x000000ffff047224 */ /* 0x000fe200078e000a */
[----:B------:R-:W-:-:S03]  /*0660*/  IABS R11, R13 ;  /* 0x0000000d000b7213 */ /* 0x000fc60000000000 */
[----:B------:R-:W-:Y:S01]  /*0670*/  IMAD R14, R2, R5, R9 ;  /* 0x00000005020e7224 */ /* 0x000fe200078e0209 */
[----:B------:R-:W1:Y:S01]  /*0680*/  I2F.RP R0, R11 ;  /* 0x0000000b00007306 */ /* 0x000e620000209400 */
[----:B------:R-:W-:-:S07]  /*0690*/  IABS R9, R107 ;  /* 0x0000006b00097213 */ /* 0x000fce0000000000 */
[----:B------:R-:W2:Y:S08]  /*06a0*/  I2F.RP R2, R4 ;  /* 0x0000000400027306 */ /* 0x000eb00000209400 */
[----:B-1----:R-:W1:Y:S08]  /*06b0*/  MUFU.RCP R0, R0 ;  /* 0x0000000000007308 */ /* 0x002e700000001000 */
[----:B--2---:R-:W-:Y:S01]  /*06c0*/  MUFU.RCP R2, R2 ;  /* 0x0000000200027308 */ /* 0x004fe20000001000 */
[----:B-1----:R-:W-:Y:S01]  /*06d0*/  VIADD R6, R0, 0xffffffe ;  /* 0x0ffffffe00067836 */ /* 0x002fe20000000000 */
[----:B------:R-:W-:-:S06]  /*06e0*/  IABS R0, R14 ;  /* 0x0000000e00007213 */ /* 0x000fcc0000000000 */
[----:B------:R1:W2:Y:S02]  /*06f0*/  F2I.FTZ.U32.TRUNC.NTZ R7, R6 ;  /* 0x0000000600077305 */ /* 0x0002a4000021f000 */
[----:B-1----:R-:W-:Y:S02]  /*0700*/  IMAD.MOV.U32 R6, RZ, RZ, RZ ;  /* 0x000000ffff067224 */ /* 0x002fe400078e00ff */
[----:B--2---:R-:W-:-:S04]  /*0710*/  IMAD.MOV R8, RZ, RZ, -R7 ;  /* 0x000000ffff087224 */ /* 0x004fc800078e0a07 */
[----:B------:R-:W-:Y:S01]  /*0720*/  IMAD R5, R8, R11, RZ ;  /* 0x0000000b08057224 */ /* 0x000fe200078e02ff */
[----:B------:R-:W-:-:S03]  /*0730*/  IABS R8, R13 ;  /* 0x0000000d00087213 */ /* 0x000fc60000000000 */
[----:B------:R-:W-:-:S04]  /*0740*/  IMAD.HI.U32 R6, R7, R5, R6 ;  /* 0x0000000507067227 */ /* 0x000fc800078e0006 */
[----:B------:R-:W-:Y:S02]  /*0750*/  IMAD.MOV.U32 R7, RZ, RZ, R0 ;  /* 0x000000ffff077224 */ /* 0x000fe400078e0000 */
[----:B------:R-:W-:Y:S02]  /*0760*/  IMAD.MOV R0, RZ, RZ, -R8 ;  /* 0x000000ffff007224 */ /* 0x000fe400078e0a08 */
[----:B------:R-:W-:-:S04]  /*0770*/  IMAD.HI.U32 R6, R6, R7, RZ ;  /* 0x0000000706067227 */ /* 0x000fc800078e00ff */
[----:B------:R-:W-:Y:S02]  /*0780*/  IMAD.MOV.U32 R5, RZ, RZ, R9 ;  /* 0x000000ffff057224 */ /* 0x000fe400078e0009 */
[----:B------:R-:W-:Y:S02]  /*0790*/  IMAD R0, R6, R0, R7 ;  /* 0x0000000006007224 */ /* 0x000fe400078e0207 */
[----:B------:R-:W1:Y:S01]  /*07a0*/  I2F.RP R10, R5 ;  /* 0x00000005000a7306 */ /* 0x000e620000209400 */
[----:B------:R-:W-:Y:S02]  /*07b0*/  VIADD R7, R2, 0xffffffe ;  /* 0x0ffffffe02077836 */ /* 0x000fe40000000000 */
[----:B------:R-:W-:-:S05]  /*07c0*/  ISETP.GT.U32.AND P1, PT, R11, R0, PT ;  /* 0x000000000b00720c */ /* 0x000fca0003f24070 */
[----:B------:R-:W2:Y:S08]  /*07d0*/  F2I.FTZ.U32.TRUNC.NTZ R7, R7 ;  /* 0x0000000700077305 */ /* 0x000eb0000021f000 */
[----:B-1----:R-:W1:Y:S01]  /*07e0*/  MUFU.RCP R10, R10 ;  /* 0x0000000a000a7308 */ /* 0x002e620000001000 */
[----:B------:R-:W-:Y:S02]  /*07f0*/  @!P1 IMAD.IADD R0, R0, 0x1, -R11 ;  /* 0x0000000100009824 */ /* 0x000fe400078e0a0b */
[----:B------:R-:W-:Y:S01]  /*0800*/  @!P1 VIADD R6, R6, 0x1 ;  /* 0x0000000106069836 */ /* 0x000fe20000000000 */
[----:B------:R-:W-:-:S02]  /*0810*/  ISETP.NE.AND P1, PT, R13, RZ, PT ;  /* 0x000000ff0d00720c */ /* 0x000fc40003f25270 */
[----:B------:R-:W-:Y:S01]  /*0820*/  ISETP.GE.U32.AND P0, PT, R0, R11, PT ;  /* 0x0000000b0000720c */ /* 0x000fe20003f06070 */
[----:B--2---:R-:W-:Y:S01]  /*0830*/  IMAD.MOV R11, RZ, RZ, -R7 ;  /* 0x000000ffff0b7224 */ /* 0x004fe200078e0a07 */
[----:B------:R-:W-:-:S03]  /*0840*/  LOP3.LUT R0, R14, R13, RZ, 0x3c, !PT ;  /* 0x0000000d0e007212 */ /* 0x000fc600078e3cff */
[----:B------:R-:W-:Y:S01]  /*0850*/  IMAD R11, R11, R4, RZ ;  /* 0x000000040b0b7224 */ /* 0x000fe200078e02ff */
[----:B------:R-:W-:Y:S01]  /*0860*/  ISETP.GE.AND P2, PT, R0, RZ, PT ;  /* 0x000000ff0000720c */ /* 0x000fe20003f46270 */
[----:B-1----:R-:W-:-:S06]  /*0870*/  VIADD R8, R10, 0xffffffe ;  /* 0x0ffffffe0a087836 */ /* 0x002fcc0000000000 */
[----:B------:R-:W-:Y:S01]  /*0880*/  @P0 VIADD R6, R6, 0x1 ;  /* 0x0000000106060836 */ /* 0x000fe20000000000 */
[----:B------:R1:W2:Y:S04]  /*0890*/  F2I.FTZ.U32.TRUNC.NTZ R9, R8 ;  /* 0x0000000800097305 */ /* 0x0002a8000021f000 */
[----:B------:R-:W-:Y:S01]  /*08a0*/  MOV R2, R6 ;  /* 0x0000000600027202 */ /* 0x000fe20000000f00 */
[----:B------:R-:W-:-:S04]  /*08b0*/  IMAD.MOV.U32 R6, RZ, RZ, RZ ;  /* 0x000000ffff067224 */ /* 0x000fc800078e00ff */
[----:B------:R-:W-:Y:S01]  /*08c0*/  @!P2 IMAD.MOV R2, RZ, RZ, -R2 ;  /* 0x000000ffff02a224 */ /* 0x000fe200078e0a02 */
[----:B------:R-:W-:Y:S01]  /*08d0*/  @!P1 LOP3.LUT R2, RZ, R13, RZ, 0x33, !PT ;  /* 0x0000000dff029212 */ /* 0x000fe200078e33ff */
[----:B-1----:R-:W-:Y:S02]  /*08e0*/  IMAD.MOV.U32 R8, RZ, RZ, RZ ;  /* 0x000000ffff087224 */ /* 0x002fe400078e00ff */
[----:B------:R-:W-:-:S04]  /*08f0*/  IMAD.HI.U32 R7, R7, R11, R6 ;  /* 0x0000000b07077227 */ /* 0x000fc800078e0006 */
[----:B------:R-:W-:Y:S02]  /*0900*/  IMAD.MOV R0, RZ, RZ, -R2 ;  /* 0x000000ffff007224 */ /* 0x000fe400078e0a02 */
[--C-:B--2---:R-:W-:Y:S02]  /*0910*/  IMAD.MOV R10, RZ, RZ, -R9.reuse ;  /* 0x000000ffff0a7224 */ /* 0x104fe400078e0a09 */
[----:B------:R-:W-:Y:S02]  /*0920*/  IMAD.SHL.U32 R2, R2, 0x40, RZ ;  /* 0x0000004002027824 */ /* 0x000fe400078e00ff */
[----:B------:R-:W-:Y:S02]  /*0930*/  IMAD R0, R13, R0, R14 ;  /* 0x000000000d007224 */ /* 0x000fe400078e020e */
[----:B------:R-:W-:Y:S01]  /*0940*/  IMAD R13, R10, R5, RZ ;  /* 0x000000050a0d7224 */ /* 0x000fe200078e02ff */
[C---:B------:R-:W-:Y:S01]  /*0950*/  IADD3 R139, PT, PT, R2.reuse, 0x4, RZ ;  /* 0x00000004028b7810 */ /* 0x040fe20007ffe0ff */
[C---:B------:R-:W-:Y:S01]  /*0960*/  VIADD R142, R2.reuse, 0x1 ;  /* 0x00000001028e7836 */ /* 0x040fe20000000000 */
[C---:B------:R-:W-:Y:S01]  /*0970*/  IADD3 R109, PT, PT, R2.reuse, 0x14, RZ ;  /* 0x00000014026d7810 */ /* 0x040fe20007ffe0ff */
[C---:B------:R-:W-:Y:S01]  /*0980*/  VIADD R140, R2.reuse, 0x3 ;  /* 0x00000003028c7836 */ /* 0x040fe20000000000 */
[----:B------:R-:W-:Y:S01]  /*0990*/  IABS R19, R139 ;  /* 0x0000008b00137213 */ /* 0x000fe20000000000 */
[----:B------:R-:W-:Y:S01]  /*09a0*/  VIADD R141, R2, 0x2 ;  /* 0x00000002028d7836 */ /* 0x000fe20000000000 */
[----:B------:R-:W-:Y:S01]  /*09b0*/  IABS R14, R142 ;  /* 0x0000008e000e7213 */ /* 0x000fe20000000000 */
[----:B------:R-:W-:Y:S01]  /*09c0*/  IMAD.HI.U32 R6, R9, R13, R8 ;  /* 0x0000000d09067227 */ /* 0x000fe200078e0008 */
[----:B------:R-:W-:Y:S01]  /*09d0*/  IABS R18, R140 ;  /* 0x0000008c00127213 */ /* 0x000fe20000000000 */
[----:B------:R-:W-:Y:S01]  /*09e0*/  STL [R1+0x68c], R142 ;  /* 0x00068c8e01007387 */ /* 0x000fe20000100800 */
[----:B------:R-:W-:Y:S01]  /*09f0*/  IABS R16, R141 ;  /* 0x0000008d00107213 */ /* 0x000fe20000000000 */
[----:B------:R-:W-:Y:S01]  /*0a00*/  IMAD.IADD R9, R12, 0x1, R0 ;  /* 0x000000010c097824 */ /* 0x000fe200078e0200 */
[----:B------:R-:W-:Y:S01]  /*0a10*/  IABS R13, R2 ;  /* 0x00000002000d7213 */ /* 0x000fe20000000000 */
[----:B------:R-:W-:Y:S01]  /*0a20*/  IMAD.HI.U32 R8, R6, R14, RZ ;  /* 0x0000000e06087227 */ /* 0x000fe200078e00ff */
[----:B------:R-:W-:Y:S01]  /*0a30*/  IABS R48, R109 ;  /* 0x0000006d00307213 */ /* 0x000fe20000000000 */
[----:B------:R-:W-:Y:S01]  /*0a40*/  STL [R1+0x688], R141 ;  /* 0x0006888d01007387 */ /* 0x000fe20000100800 */
[----:B------:R-:W-:Y:S01]  /*0a50*/  IADD3 R79, PT, PT, R2, 0x22, RZ ;  /* 0x00000022024f7810 */ /* 0x000fe20007ffe0ff */
[----:B------:R-:W-:Y:S01]  /*0a60*/  IMAD.HI.U32 R11, R6, R18, RZ ;  /* 0x00000012060b7227 */ /* 0x000fe200078e00ff */
[----:B------:R-:W-:Y:S01]  /*0a70*/  IADD3 R93, PT, PT, R2, 0x1b, RZ ;  /* 0x0000001b025d7810 */ /* 0x000fe20007ffe0ff */
[----:B------:R-:W-:Y:S01]  /*0a80*/  STL [R1+0x780], R140 ;  /* 0x0007808c01007387 */ /* 0x000fe20000100800 */
[----:B------:R-:W-:Y:S01]  /*0a90*/  IABS R76, R79 ;  /* 0x0000004f004c7213 */ /* 0x000fe20000000000 */
[----:B------:R-:W-:Y:S01]  /*0aa0*/  IMAD.HI.U32 R10, R6, R16, RZ ;  /* 0x00000010060a7227 */ /* 0x000fe200078e00ff */
[----:B------:R-:W-:Y:S01]  /*0ab0*/  IABS R62, R93 ;  /* 0x0000005d003e7213 */ /* 0x000fe20000000000 */
[----:B------:R-:W-:Y:S01]  /*0ac0*/  STL [R1+0x77c], R139 ;  /* 0x00077c8b01007387 */ /* 0x000fe20000100800 */
[C---:B------:R-:W-:Y:S01]  /*0ad0*/  IADD3 R47, PT, PT, R2.reuse, 0x32, RZ ;  /* 0x00000032022f7810 */ /* 0x040fe20007ffe0ff */
[----:B------:R-:W-:Y:S01]  /*0ae0*/  IMAD.MOV R15, RZ, RZ, -R8 ;  /* 0x000000ffff0f7224 */ /* 0x000fe200078e0a08 */
[C---:B------:R-:W-:Y:S01]  /*0af0*/  IADD3 R33, PT, PT, R2.reuse, 0x39, RZ ;  /* 0x0000003902217810 */ /* 0x040fe20007ffe0ff */
[----:B------:R-:W-:Y:S01]  /*0b00*/  IMAD.MOV R11, RZ, RZ, -R11 ;  /* 0x000000ffff0b7224 */ /* 0x000fe200078e0a0b */
[----:B------:R-:W-:Y:S01]  /*0b10*/  IABS R110, R47 ;  /* 0x0000002f006e7213 */ /* 0x000fe20000000000 */
[----:B------:R-:W-:Y:S01]  /*0b20*/  VIADD R138, R2, 0x5 ;  /* 0x00000005028a7836 */ /* 0x000fe20000000000 */
[----:B------:R-:W-:Y:S01]  /*0b30*/  IABS R124, R33 ;  /* 0x00000021007c7213 */ /* 0x000fe20000000000 */
[----:B------:R-:W-:Y:S01]  /*0b40*/  IMAD.HI.U32 R0, R6, R13, RZ ;  /* 0x0000000d06007227 */ /* 0x000fe200078e00ff */
[----:B------:R-:W-:-:S02]  /*0b50*/  IADD3 R21, PT, PT, R2, 0x3e, RZ ;  /* 0x0000003e02157810 */ /* 0x000fc40007ffe0ff */
[----:B------:R-:W-:Y:S01]  /*0b60*/  STL [R1+0x778], R138 ;  /* 0x0007788a01007387 */ /* 0x000fe20000100800 */
[----:B------:R-:W-:Y:S01]  /*0b70*/  IMAD.HI.U32 R12, R6, R19, RZ ;  /* 0x00000013060c7227 */ /* 0x000fe200078e00ff */
[----:B------:R-:W-:-:S03]  /*0b80*/  IABS R134, R21 ;  /* 0x0000001500867213 */ /* 0x000fc60000000000 */
[----:B------:R-:W-:Y:S02]  /*0b90*/  IMAD.MOV R17, RZ, RZ, -R10 ;  /* 0x000000ffff117224 */ /* 0x000fe400078e0a0a */
[C---:B------:R-:W-:Y:S02]  /*0ba0*/  IMAD R10, R5.reuse, R15, R14 ;  /* 0x0000000f050a7224 */ /* 0x040fe400078e020e */
[----:B------:R-:W-:Y:S01]  /*0bb0*/  IMAD R14, R5, R11, R18 ;  /* 0x0000000b050e7224 */ /* 0x000fe200078e0212 */
[----:B------:R-:W-:Y:S01]  /*0bc0*/  IABS R18, R138 ;  /* 0x0000008a00127213 */ /* 0x000fe20000000000 */
[C---:B------:R-:W-:Y:S02]  /*0bd0*/  VIADD R131, R2.reuse, 0x9 ;  /* 0x0000000902837836 */ /* 0x040fe40000000000 */
[----:B------:R-:W-:Y:S02]  /*0be0*/  IMAD.MOV R0, RZ, RZ, -R0 ;  /* 0x000000ffff007224 */ /* 0x000fe400078e0a00 */
[----:B------:R-:W-:Y:S01]  /*0bf0*/  IMAD.MOV R20, RZ, RZ, -R12 ;  /* 0x000000ffff147224 */ /* 0x000fe200078e0a0c */
[----:B------:R-:W-:Y:S01]  /*0c00*/  IABS R26, R131 ;  /* 0x00000083001a7213 */ /* 0x000fe20000000000 */
[----:B------:R-:W-:-:S02]  /*0c10*/  VIADD R137, R2, 0x6 ;  /* 0x0000000602897836 */ /* 0x000fc40000000000 */
[C---:B------:R-:W-:Y:S02]  /*0c20*/  IMAD R12, R5.reuse, R17, R16 ;  /* 0x00000011050c7224 */ /* 0x040fe400078e0210 */
[C---:B------:R-:W-:Y:S01]  /*0c30*/  IMAD R8, R5.reuse, R0, R13 ;  /* 0x0000000005087224 */ /* 0x040fe200078e020d */
[----:B------:R-:W-:Y:S01]  /*0c40*/  STL [R1+0x774], R137 ;  /* 0x0007748901007387 */ /* 0x000fe20000100800 */
[C---:B------:R-:W-:Y:S01]  /*0c50*/  IMAD R16, R5.reuse, R20, R19 ;  /* 0x0000001405107224 */ /* 0x040fe200078e0213 */
[----:B------:R-:W-:Y:S01]  /*0c60*/  IABS R20, R137 ;  /* 0x0000008900147213 */ /* 0x000fe20000000000 */
[----:B------:R-:W-:Y:S01]  /*0c70*/  VIADD R129, R2, 0xa ;  /* 0x0000000a02817836 */ /* 0x000fe20000000000 */
[C---:B------:R-:W-:Y:S01]  /*0c80*/  ISETP.GT.U32.AND P1, PT, R5.reuse, R8, PT ;  /* 0x000000080500720c */ /* 0x040fe20003f24070 */
[----:B------:R-:W-:Y:S01]  /*0c90*/  IMAD.HI.U32 R0, R6, R18, RZ ;  /* 0x0000001206007227 */ /* 0x000fe200078e00ff */
[C---:B------:R-:W-:Y:S02]  /*0ca0*/  ISETP.GT.U32.AND P3, PT, R5.reuse, R12, PT ;  /* 0x0000000c0500720c */ /* 0x040fe40003f64070 */
[----:B------:R-:W-:Y:S01]  /*0cb0*/  IABS R28, R129 ;  /* 0x00000081001c7213 */ /* 0x000fe20000000000 */
[C---:B------:R-:W-:Y:S01]  /*0cc0*/  VIADD R121, R2.reuse, 0xe ;  /* 0x0000000e02797836 */ /* 0x040fe20000000000 */
[----:B------:R-:W-:Y:S01]  /*0cd0*/  ISETP.GT.U32.AND P5, PT, R5, R16, PT ;  /* 0x000000100500720c */ /* 0x000fe20003fa4070 */
[----:B------:R-:W-:-:S02]  /*0ce0*/  VIADD R133, R2, 0x8 ;  /* 0x0000000802857836 */ /* 0x000fc40000000000 */
[----:B------:R-:W-:Y:S01]  /*0cf0*/  IMAD.HI.U32 R17, R6, R26, RZ ;  /* 0x0000001a06117227 */ /* 0x000fe200078e00ff */
[----:B------:R-:W-:Y:S02]  /*0d00*/  IABS R36, R121 ;  /* 0x0000007900247213 */ /* 0x000fe40000000000 */
[----:B------:R-:W-:Y:S01]  /*0d10*/  IABS R24, R133 ;  /* 0x0000008500187213 */ /* 0x000fe20000000000 */
[----:B------:R-:W-:Y:S02]  /*0d20*/  IMAD.MOV R0, RZ, RZ, -R0 ;  /* 0x000000ffff007224 */ /* 0x000fe400078e0a00 */
[----:B------:R-:W-:Y:S02]  /*0d30*/  VIADD R135, R2, 0x7 ;  /* 0x0000000702877836 */ /* 0x000fe40000000000 */
[----:B------:R-:W-:-:S03]  /*0d40*/  IMAD.HI.U32 R11, R6, R20, RZ ;  /* 0x00000014060b7227 */ /* 0x000fc600078e00ff */
[----:B------:R-:W-:Y:S01]  /*0d50*/  IABS R22, R135 ;  /* 0x0000008700167213 */ /* 0x000fe20000000000 */
[C---:B------:R-:W-:Y:S01]  /*0d60*/  VIADD R127, R2.reuse, 0xb ;  /* 0x0000000b027f7836 */ /* 0x040fe20000000000 */
[----:B------:R-:W-:Y:S01]  /*0d70*/  IADD3 R11, PT, PT, -R11, RZ, RZ ;  /* 0x000000ff0b0b7210 */ /* 0x000fe20007ffe1ff */
[----:B------:R-:W-:Y:S01]  /*0d80*/  IMAD.MOV R17, RZ, RZ, -R17 ;  /* 0x000000ffff117224 */ /* 0x000fe200078e0a11 */
[----:B------:R-:W-:Y:S01]  /*0d90*/  STL [R1+0x770], R135 ;  /* 0x0007708701007387 */ /* 0x000fe20000100800 */
[----:B------:R-:W-:Y:S01]  /*0da0*/  IMAD R18, R5, R0, R18 ;  /* 0x0000000005127224 */ /* 0x000fe200078e0212 */
[----:B------:R-:W-:Y:S01]  /*0db0*/  IABS R30, R127 ;  /* 0x0000007f001e7213 */ /* 0x000fe20000000000 */
[----:B------:R-:W-:Y:S01]  /*0dc0*/  VIADD R119, R2, 0xf ;  /* 0x0000000f02777836 */ /* 0x000fe20000000000 */
[----:B------:R-:W-:Y:S01]  /*0dd0*/  STL [R1+0x76c], R133 ;  /* 0x00076c8501007387 */ /* 0x000fe20000100800 */
[----:B------:R-:W-:-:S03]  /*0de0*/  IMAD.HI.U32 R0, R6, R28, RZ ;  /* 0x0000001c06007227 */ /* 0x000fc600078e00ff */
[----:B------:R-:W-:Y:S01]  /*0df0*/  IABS R38, R119 ;  /* 0x0000007700267213 */ /* 0x000fe20000000000 */
[----:B------:R-:W-:Y:S01]  /*0e00*/  IMAD R26, R5, R17, R26 ;  /* 0x00000011051a7224 */ /* 0x000fe200078e021a */
[----:B------:R-:W-:Y:S01]  /*0e10*/  STL [R1+0x768], R131 ;  /* 0x0007688301007387 */ /* 0x000fe20000100800 */
[C---:B------:R-:W-:Y:S02]  /*0e20*/  VIADD R111, R2.reuse, 0x13 ;  /* 0x00000013026f7836 */ /* 0x040fe40000000000 */
[----:B------:R-:W-:Y:S01]  /*0e30*/  VIADD R123, R2, 0xd ;  /* 0x0000000d027b7836 */ /* 0x000fe20000000000 */
[----:B------:R-:W-:Y:S01]  /*0e40*/  STL [R1+0x764], R129 ;  /* 0x0007648101007387 */ /* 0x000fe20000100800 */
[C---:B------:R-:W-:Y:S01]  /*0e50*/  IMAD.HI.U32 R17, R6.reuse, R36, RZ ;  /* 0x0000002406117227 */ /* 0x040fe200078e00ff */
[----:B------:R-:W-:Y:S02]  /*0e60*/  IABS R46, R111 ;  /* 0x0000006f002e7213 */ /* 0x000fe40000000000 */
[----:B------:R-:W-:Y:S01]  /*0e70*/  IABS R34, R123 ;  /* 0x0000007b00227213 */ /* 0x000fe20000000000 */
[----:B------:R-:W-:Y:S01]  /*0e80*/  IMAD.MOV R0, RZ, RZ, -R0 ;  /* 0x000000ffff007224 */ /* 0x000fe200078e0a00 */
[----:B------:R-:W-:Y:S01]  /*0e90*/  STL [R1+0x760], R127 ;  /* 0x0007607f01007387 */ /* 0x000fe20000100800 */
[----:B------:R-:W-:-:S04]  /*0ea0*/  IMAD.HI.U32 R15, R6, R24, RZ ;  /* 0x00000018060f7227 */ /* 0x000fc800078e00ff */
[----:B------:R-:W-:Y:S02]  /*0eb0*/  VIADD R125, R2, 0xc ;  /* 0x0000000c027d7836 */ /* 0x000fe40000000000 */
[----:B------:R-:W-:-:S03]  /*0ec0*/  IMAD.HI.U32 R13, R6, R22, RZ ;  /* 0x00000016060d7227 */ /* 0x000fc600078e00ff */
[----:B------:R-:W-:Y:S01]  /*0ed0*/  IABS R32, R125 ;  /* 0x0000007d00207213 */ /* 0x000fe20000000000 */
[C---:B------:R-:W-:Y:S01]  /*0ee0*/  IMAD R20, R5.reuse, R11, R20 ;  /* 0x0000000b05147224 */ /* 0x040fe200078e0214 */
[----:B------:R-:W-:Y:S01]  /*0ef0*/  STL [R1+0x75c], R125 ;  /* 0x00075c7d01007387 */ /* 0x000fe20000100800 */
[----:B------:R-:W-:Y:S02]  /*0f00*/  VIADD R117, R2, 0x10 ;  /* 0x0000001002757836 */ /* 0x000fe40000000000 */
[----:B------:R-:W-:Y:S01]  /*0f10*/  IMAD.HI.U32 R11, R6, R30, RZ ;  /* 0x0000001e060b7227 */ /* 0x000fe200078e00ff */
[----:B------:R-:W-:Y:S02]  /*0f20*/  STL [R1+0x758], R123 ;  /* 0x0007587b01007387 */ /* 0x000fe40000100800 */
[----:B------:R-:W-:Y:S01]  /*0f30*/  IABS R40, R117 ;  /* 0x0000007500287213 */ /* 0x000fe20000000000 */
[----:B------:R-:W-:Y:S01]  /*0f40*/  IMAD.MOV R17, RZ, RZ, -R17 ;  /* 0x000000ffff117224 */ /* 0x000fe200078e0a11 */
[----:B------:R-:W-:Y:S01]  /*0f50*/  STL [R1+0x754], R121 ;  /* 0x0007547901007387 */ /* 0x000fe20000100800 */
[----:B------:R-:W-:-:S02]  /*0f60*/  IMAD R28, R5, R0, R28 ;  /* 0x00000000051c7224 */ /* 0x000fc400078e021c */
[----:B------:R-:W-:Y:S01]  /*0f70*/  IMAD.MOV R15, RZ, RZ, -R15 ;  /* 0x000000ffff0f7224 */ /* 0x000fe200078e0a0f */
[----:B------:R-:W-:Y:S01]  /*0f80*/  STL [R1+0x750], R119 ;  /* 0x0007507701007387 */ /* 0x000fe20000100800 */
[----:B------:R-:W-:-:S03]  /*0f90*/  IMAD.HI.U32 R0, R6, R38, RZ ;  /* 0x0000002606007227 */ /* 0x000fc600078e00ff */
[----:B------:R-:W-:Y:S01]  /*0fa0*/  STL [R1+0x74c], R117 ;  /* 0x00074c7501007387 */ /* 0x000fe20000100800 */
[----:B------:R-:W-:Y:S02]  /*0fb0*/  IMAD.MOV R13, RZ, RZ, -R13 ;  /* 0x000000ffff0d7224 */ /* 0x000fe400078e0a0d */
[----:B------:R-:W-:Y:S02]  /*0fc0*/  IMAD.MOV R11, RZ, RZ, -R11 ;  /* 0x000000ffff0b7224 */ /* 0x000fe400078e0a0b */
[C---:B------:R-:W-:Y:S02]  /*0fd0*/  IMAD R36, R5.reuse, R17, R36 ;  /* 0x0000001105247224 */ /* 0x040fe400078e0224 */
[----:B------:R-:W-:Y:S02]  /*0fe0*/  VIADD R99, R2, 0x18 ;  /* 0x0000001802637836 */ /* 0x000fe40000000000 */
[----:B------:R-:W-:Y:S02]  /*0ff0*/  IMAD R24, R5, R15, R24 ;  /* 0x0000000f05187224 */ /* 0x000fe400078e0218 */
[----:B------:R-:W-:Y:S01]  /*1000*/  IMAD.HI.U32 R17, R6, R46, RZ ;  /* 0x0000002e06117227 */ /* 0x000fe200078e00ff */
[----:B------:R-:W-:-:S03]  /*1010*/  IABS R56, R99 ;  /* 0x0000006300387213 */ /* 0x000fc60000000000 */
[----:B------:R-:W-:Y:S02]  /*1020*/  IMAD.MOV R0, RZ, RZ, -R0 ;  /* 0x000000ffff007224 */ /* 0x000fe400078e0a00 */
[----:B------:R-:W-:Y:S02]  /*1030*/  IMAD R22, R5, R13, R22 ;  /* 0x0000000d05167224 */ /* 0x000fe400078e0216 */
[----:B------:R-:W-:-:S04]  /*1040*/  IMAD.HI.U32 R15, R6, R34, RZ ;  /* 0x00000022060f7227 */ /* 0x000fc800078e00ff */
[----:B------:R-:W-:Y:S01]  /*1050*/  VIADD R115, R2, 0x11 ;  /* 0x0000001102737836 */ /* 0x000fe20000000000 */
[----:B------:R-:W-:Y:S01]  /*1060*/  IADD3 R15, PT, PT, -R15, RZ, RZ ;  /* 0x000000ff0f0f7210 */ /* 0x000fe20007ffe1ff */
[----:B------:R-:W-:-:S03]  /*1070*/  IMAD.HI.U32 R13, R6, R32, RZ ;  /* 0x00000020060d7227 */ /* 0x000fc600078e00ff */
[----:B------:R-:W-:Y:S01]  /*1080*/  IABS R42, R115 ;  /* 0x00000073002a7213 */ /* 0x000fe20000000000 */
[----:B------:R-:W-:Y:S01]  /*1090*/  IMAD R30, R5, R11, R30 ;  /* 0x0000000b051e7224 */ /* 0x000fe200078e021e */
[----:B------:R-:W-:Y:S01]  /*10a0*/  STL [R1+0x748], R115 ;  /* 0x0007487301007387 */ /* 0x000fe20000100800 */
[C---:B------:R-:W-:Y:S02]  /*10b0*/  VIADD R113, R2.reuse, 0x12 ;  /* 0x0000001202717836 */ /* 0x040fe40000000000 */
[----:B------:R-:W-:Y:S02]  /*10c0*/  VIADD R105, R2, 0x15 ;  /* 0x0000001502697836 */ /* 0x000fe40000000000 */
[----:B------:R-:W-:Y:S01]  /*10d0*/  IMAD.HI.U32 R11, R6, R40, RZ ;  /* 0x00000028060b7227 */ /* 0x000fe200078e00ff */
[----:B------:R-:W-:Y:S01]  /*10e0*/  IABS R44, R113 ;  /* 0x00000071002c7213 */ /* 0x000fe20000000000 */
[----:B------:R-:W-:Y:S01]  /*10f0*/  STL [R1+0x744], R113 ;  /* 0x0007447101007387 */ /* 0x000fe20000100800 */
[----:B------:R-:W-:Y:S01]  /*1100*/  IABS R50, R105 ;  /* 0x0000006900327213 */ /* 0x000fe20000000000 */
[----:B------:R-:W-:-:S02]  /*1110*/  IMAD.MOV R17, RZ, RZ, -R17 ;  /* 0x000000ffff117224 */ /* 0x000fc400078e0a11 */
[----:B------:R-:W-:Y:S01]  /*1120*/  IMAD R38, R5, R0, R38 ;  /* 0x0000000005267224 */ /* 0x000fe200078e0226 */
[----:B------:R-:W-:Y:S01]  /*1130*/  STL [R1+0x740], R111 ;  /* 0x0007406f01007387 */ /* 0x000fe20000100800 */
[----:B------:R-:W-:Y:S02]  /*1140*/  VIADD R97, R2, 0x19 ;  /* 0x0000001902617836 */ /* 0x000fe40000000000 */
[----:B------:R-:W-:Y:S01]  /*1150*/  IMAD.HI.U32 R0, R6, R48, RZ ;  /* 0x0000003006007227 */ /* 0x000fe200078e00ff */
[----:B------:R-:W-:Y:S02]  /*1160*/  STL [R1+0x73c], R109 ;  /* 0x00073c6d01007387 */ /* 0x000fe40000100800 */
[----:B------:R-:W-:Y:S01]  /*1170*/  IABS R58, R97 ;  /* 0x00000061003a7213 */ /* 0x000fe20000000000 */
[----:B------:R-:W-:Y:S01]  /*1180*/  IMAD.MOV R13, RZ, RZ, -R13 ;  /* 0x000000ffff0d7224 */ /* 0x000fe200078e0a0d */
[----:B------:R-:W-:Y:S01]  /*1190*/  STL [R1+0x738], R105 ;  /* 0x0007386901007387 */ /* 0x000fe20000100800 */
[----:B------:R-:W-:-:S02]  /*11a0*/  IMAD.MOV R11, RZ, RZ, -R11 ;  /* 0x000000ffff0b7224 */ /* 0x000fc400078e0a0b */
[----:B------:R-:W-:Y:S02]  /*11b0*/  IMAD R46, R5, R17, R46 ;  /* 0x00000011052e7224 */ /* 0x000fe400078e022e */
[----:B------:R-:W-:Y:S02]  /*11c0*/  VIADD R89, R2, 0x1d ;  /* 0x0000001d02597836 */ /* 0x000fe40000000000 */
[----:B------:R-:W-:-:S03]  /*11d0*/  IMAD.HI.U32 R17, R6, R56, RZ ;  /* 0x0000003806117227 */ /* 0x000fc600078e00ff */
[----:B------:R-:W-:Y:S01]  /*11e0*/  IABS R66, R89 ;  /* 0x0000005900427213 */ /* 0x000fe20000000000 */
[----:B------:R-:W-:Y:S02]  /*11f0*/  IMAD.MOV R0, RZ, RZ, -R0 ;  /* 0x000000ffff007224 */ /* 0x000fe400078e0a00 */
[C---:B------:R-:W-:Y:S02]  /*1200*/  IMAD R32, R5.reuse, R13, R32 ;  /* 0x0000000d05207224 */ /* 0x040fe400078e0220 */
[----:B------:R-:W-:Y:S02]  /*1210*/  VIADD R103, R2, 0x16 ;  /* 0x0000001602677836 */ /* 0x000fe40000000000 */
[C---:B------:R-:W-:Y:S02]  /*1220*/  IMAD R34, R5.reuse, R15, R34 ;  /* 0x0000000f05227224 */ /* 0x040fe400078e0222 */
[----:B------:R-:W-:Y:S01]  /*1230*/  IMAD.HI.U32 R13, R6, R42, RZ ;  /* 0x0000002a060d7227 */ /* 0x000fe200078e00ff */
[----:B------:R-:W-:Y:S01]  /*1240*/  IABS R52, R103 ;  /* 0x0000006700347213 */ /* 0x000fe20000000000 */
[----:B------:R-:W-:Y:S02]  /*1250*/  STL [R1+0x734], R103 ;  /* 0x0007346701007387 */ /* 0x000fe40000100800 */
[----:B------:R-:W-:-:S02]  /*1260*/  IMAD R40, R5, R11, R40 ;  /* 0x0000000b05287224 */ /* 0x000fc400078e0228 */
[C---:B------:R-:W-:Y:S02]  /*1270*/  VIADD R101, R2.reuse, 0x17 ;  /* 0x0000001702657836 */ /* 0x040fe40000000000 */
[----:B------:R-:W-:Y:S02]  /*1280*/  VIADD R95, R2, 0x1a ;  /* 0x0000001a025f7836 */ /* 0x000fe40000000000 */
[C---:B------:R-:W-:Y:S01]  /*1290*/  IMAD.HI.U32 R15, R6.reuse, R44, RZ ;  /* 0x0000002c060f7227 */ /* 0x040fe200078e00ff */
[----:B------:R-:W-:Y:S01]  /*12a0*/  IABS R54, R101 ;  /* 0x0000006500367213 */ /* 0x000fe20000000000 */
[----:B------:R-:W-:Y:S01]  /*12b0*/  STL [R1+0x730], R101 ;  /* 0x0007306501007387 */ /* 0x000fe20000100800 */
[----:B------:R-:W-:Y:S01]  /*12c0*/  IABS R60, R95 ;  /* 0x0000005f003c7213 */ /* 0x000fe20000000000 */
[----:B------:R-:W-:Y:S02]  /*12d0*/  IMAD.HI.U32 R11, R6, R50, RZ ;  /* 0x00000032060b7227 */ /* 0x000fe400078e00ff */
[----:B------:R-:W-:Y:S02]  /*12e0*/  STL [R1+0x72c], R99 ;  /* 0x00072c6301007387 */ /* 0x000fe40000100800 */
        /* <DEDUP_REMOVED lines=10> */
[----:B------:R-:W-:Y:S02]  /*1390*/  IMAD.MOV R11, RZ, RZ, -R11 ;  /* 0x000000ffff0b7224 */ /* 0x000fe400078e0a0b */
[----:B------:R-:W-:Y:S02]  /*13a0*/  IMAD R56, R5, R17, R56 ;  /* 0x0000001105387224 */ /* 0x000fe400078e0238 */
[----:B------:R-:W-:-:S04]  /*13b0*/  IMAD.HI.U32 R17, R6, R66, RZ ;  /* 0x0000004206117227 */ /* 0x000fc800078e00ff */
[----:B------:R-:W-:Y:S02]  /*13c0*/  IMAD.MOV R0, RZ, RZ, -R0 ;  /* 0x000000ffff007224 */ /* 0x000fe400078e0a00 */
[C---:B------:R-:W-:Y:S02]  /*13d0*/  IMAD R42, R5.reuse, R13, R42 ;  /* 0x0000000d052a7224 */ /* 0x040fe400078e022a */
[----:B------:R-:W-:Y:S02]  /*13e0*/  IMAD R44, R5, R15, R44 ;  /* 0x0000000f052c7224 */ /* 0x000fe400078e022c */
[----:B------:R-:W-:-:S04]  /*13f0*/  IMAD.HI.U32 R13, R6, R52, RZ ;  /* 0x00000034060d7227 */ /* 0x000fc800078e00ff */
[----:B------:R-:W-:Y:S02]  /*1400*/  IMAD R50, R5, R11, R50 ;  /* 0x0000000b05327224 */ /* 0x000fe400078e0232 */
[C---:B------:R-:W-:Y:S02]  /*1410*/  VIADD R91, R2.reuse, 0x1c ;  /* 0x0000001c025b7836 */ /* 0x040fe40000000000 */
[----:B------:R-:W-:Y:S02]  /*1420*/  VIADD R85, R2, 0x1f ;  /* 0x0000001f02557836 */ /* 0x000fe40000000000 */
[C---:B------:R-:W-:Y:S01]  /*1430*/  IMAD.HI.U32 R15, R6.reuse, R54, RZ ;  /* 0x00000036060f7227 */ /* 0x040fe200078e00ff */
[----:B------:R-:W-:Y:S01]  /*1440*/  IABS R64, R91 ;  /* 0x0000005b00407213 */ /* 0x000fe20000000000 */
[----:B------:R-:W-:Y:S01]  /*1450*/  STL [R1+0x71c], R91 ;  /* 0x00071c5b01007387 */ /* 0x000fe20000100800 */
[----:B------:R-:W-:Y:S01]  /*1460*/  IABS R70, R85 ;  /* 0x0000005500467213 */ /* 0x000fe20000000000 */
[----:B------:R-:W-:-:S02]  /*1470*/  IMAD.HI.U32 R11, R6, R60, RZ ;  /* 0x0000003c060b7227 */ /* 0x000fc400078e00ff */
[----:B------:R-:W-:Y:S02]  /*1480*/  STL [R1+0x718], R89 ;  /* 0x0007185901007387 */ /* 0x000fe40000100800 */
[----:B------:R-:W-:Y:S02]  /*1490*/  IMAD.MOV R17, RZ, RZ, -R17 ;  /* 0x000000ffff117224 */ /* 0x000fe400078e0a11 */
[----:B------:R-:W-:Y:S01]  /*14a0*/  IMAD R58, R5, R0, R58 ;  /* 0x00000000053a7224 */ /* 0x000fe200078e023a */
[----:B------:R-:W-:Y:S01]  /*14b0*/  STL [R1+0x714], R87 ;  /* 0x0007145701007387 */ /* 0x000fe20000100800 */
[----:B------:R-:W-:Y:S02]  /*14c0*/  VIADD R77, R2, 0x23 ;  /* 0x00000023024d7836 */ /* 0x000fe40000000000 */
[----:B------:R-:W-:Y:S01]  /*14d0*/  IMAD.HI.U32 R0, R6, R68, RZ ;  /* 0x0000004406007227 */ /* 0x000fe200078e00ff */
[----:B------:R-:W-:Y:S02]  /*14e0*/  STL [R1+0x710], R85 ;  /* 0x0007105501007387 */ /* 0x000fe40000100800 */
[----:B------:R-:W-:Y:S01]  /*14f0*/  IABS R78, R77 ;  /* 0x0000004d004e7213 */ /* 0x000fe20000000000 */
[----:B------:R-:W-:-:S02]  /*1500*/  IMAD.MOV R13, RZ, RZ, -R13 ;  /* 0x000000ffff0d7224 */ /* 0x000fc400078e0a0d */
[----:B------:R-:W-:Y:S02]  /*1510*/  IMAD.MOV R15, RZ, RZ, -R15 ;  /* 0x000000ffff0f7224 */ /* 0x000fe400078e0a0f */
[----:B------:R-:W-:Y:S02]  /*1520*/  IMAD.MOV R11, RZ, RZ, -R11 ;  /* 0x000000ffff0b7224 */ /* 0x000fe400078e0a0b */
        /* <DEDUP_REMOVED lines=27> */
[----:B------:R-:W-:Y:S02]  /*16e0*/  IMAD.MOV R13, RZ, RZ, -R13 ;  /* 0x000000ffff0d7224 */ /* 0x000fe400078e0a0d */
[----:B------:R-:W-:-:S02]  /*16f0*/  IMAD.MOV R15, RZ, RZ, -R15 ;  /* 0x000000ffff0f7224 */ /* 0x000fc400078e0a0f */
        /* <DEDUP_REMOVED lines=13> */
[----:B------:R-:W-:Y:S02]  /*17d0*/  VIADD R71, R2, 0x26 ;  /* 0x0000002602477836 */ /* 0x000fe40000000000 */
[----:B------:R-:W-:-:S03]  /*17e0*/  IMAD.HI.U32 R15, R6, R74, RZ ;  /* 0x0000004a060f7227 */ /* 0x000fc600078e00ff */
[----:B------:R-:W-:Y:S01]  /*17f0*/  IABS R84, R71 ;  /* 0x0000004700547213 */ /* 0x000fe20000000000 */
[----:B------:R-:W-:Y:S01]  /*1800*/  IMAD.HI.U32 R11, R6, R80, RZ ;  /* 0x00000050060b7227 */ /* 0x000fe200078e00ff */
[----:B------:R-:W-:Y:S03]  /*1810*/  STL [R1+0x6f4], R71 ;  /* 0x0006f44701007387 */ /* 0x000fe60000100800 */
[----:B------:R-:W-:Y:S01]  /*1820*/  IMAD.MOV R17, RZ, RZ, -R17 ;  /* 0x000000ffff117224 */ /* 0x000fe200078e0a11 */
[----:B------:R-:W-:Y:S01]  /*1830*/  IADD3 R11, PT, PT, -R11, RZ, RZ ;  /* 0x000000ff0b0b7210 */ /* 0x000fe20007ffe1ff */
[----:B------:R-:W-:Y:S01]  /*1840*/  IMAD R78, R5, R0, R78 ;  /* 0x00000000054e7224 */ /* 0x000fe200078e024e */
[----:B------:R-:W-:Y:S01]  /*1850*/  STL [R1+0x6f0], R69 ;  /* 0x0006f04501007387 */ /* 0x000fe20000100800 */
[C---:B------:R-:W-:Y:S02]  /*1860*/  VIADD R65, R2.reuse, 0x29 ;  /* 0x0000002902417836 */ /* 0x040fe40000000000 */
[----:B------:R-:W-:Y:S01]  /*1870*/  VIADD R57, R2, 0x2d ;  /* 0x0000002d02397836 */ /* 0x000fe20000000000 */
[----:B------:R-:W-:Y:S01]  /*1880*/  STL [R1+0x6ec], R67 ;  /* 0x0006ec4301007387 */ /* 0x000fe20000100800 */
[----:B------:R-:W-:Y:S01]  /*1890*/  IMAD.HI.U32 R0, R6, R88, RZ ;  /* 0x0000005806007227 */ /* 0x000fe200078e00ff */
[----:B------:R-:W-:-:S02]  /*18a0*/  IABS R90, R65 ;  /* 0x00000041005a7213 */ /* 0x000fc40000000000 */
[----:B------:R-:W-:Y:S01]  /*18b0*/  IABS R98, R57 ;  /* 0x0000003900627213 */ /* 0x000fe20000000000 */
[----:B------:R-:W-:Y:S01]  /*18c0*/  IMAD.MOV R13, RZ, RZ, -R13 ;  /* 0x000000ffff0d7224 */ /* 0x000fe200078e0a0d */
[----:B------:R-:W-:Y:S01]  /*18d0*/  STL [R1+0x6e8], R65 ;  /* 0x0006e84101007387 */ /* 0x000fe20000100800 */
        /* <DEDUP_REMOVED lines=8> */
[----:B------:R-:W-:Y:S02]  /*1960*/  IMAD R74, R5, R15, R74 ;  /* 0x0000000f054a7224 */ /* 0x000fe400078e024a */
[----:B------:R-:W-:Y:S01]  /*1970*/  IMAD.HI.U32 R13, R6, R82, RZ ;  /* 0x00000052060d7227 */ /* 0x000fe200078e00ff */
[----:B------:R-:W-:Y:S01]  /*1980*/  IABS R92, R63 ;  /* 0x0000003f005c7213 */ /* 0x000fe20000000000 */
[----:B------:R-:W-:Y:S02]  /*1990*/  STL [R1+0x6e4], R63 ;  /* 0x0006e43f01007387 */ /* 0x000fe40000100800 */
[----:B------:R-:W-:-:S02]  /*19a0*/  VIADD R61, R2, 0x2b ;  /* 0x0000002b023d7836 */ /* 0x000fc40000000000 */
[----:B------:R-:W-:-:S03]  /*19b0*/  IMAD.HI.U32 R15, R6, R84, RZ ;  /* 0x00000054060f7227 */ /* 0x000fc600078e00ff */
[----:B------:R-:W-:Y:S01]  /*19c0*/  IABS R94, R61 ;  /* 0x0000003d005e7213 */ /* 0x000fe20000000000 */
[C---:B------:R-:W-:Y:S01]  /*19d0*/  IMAD R80, R5.reuse, R11, R80 ;  /* 0x0000000b05507224 */ /* 0x040fe200078e0250 */
[----:B------:R-:W-:Y:S01]  /*19e0*/  STL [R1+0x6e0], R61 ;  /* 0x0006e03d01007387 */ /* 0x000fe20000100800 */
[----:B------:R-:W-:Y:S02]  /*19f0*/  IMAD.MOV R17, RZ, RZ, -R17 ;  /* 0x000000ffff117224 */ /* 0x000fe400078e0a11 */
[----:B------:R-:W-:Y:S01]  /*1a00*/  IMAD R88, R5, R0, R88 ;  /* 0x0000000005587224 */ /* 0x000fe200078e0258 */
[----:B------:R-:W-:Y:S01]  /*1a10*/  STL [R1+0x6dc], R59 ;  /* 0x0006dc3b01007387 */ /* 0x000fe20000100800 */
[----:B------:R-:W-:Y:S02]  /*1a20*/  VIADD R55, R2, 0x2e ;  /* 0x0000002e02377836 */ /* 0x000fe40000000000 */
[C---:B------:R-:W-:Y:S01]  /*1a30*/  IMAD.HI.U32 R11, R6.reuse, R90, RZ ;  /* 0x0000005a060b7227 */ /* 0x040fe200078e00ff */
[----:B------:R-:W-:Y:S02]  /*1a40*/  STL [R1+0x6d8], R57 ;  /* 0x0006d83901007387 */ /* 0x000fe40000100800 */
[----:B------:R-:W-:Y:S01]  /*1a50*/  IABS R100, R55 ;  /* 0x0000003700647213 */ /* 0x000fe20000000000 */
[----:B------:R-:W-:Y:S01]  /*1a60*/  IMAD.HI.U32 R0, R6, R98, RZ ;  /* 0x0000006206007227 */ /* 0x000fe200078e00ff */
[----:B------:R-:W-:Y:S03]  /*1a70*/  STL [R1+0x6d4], R55 ;  /* 0x0006d43701007387 */ /* 0x000fe60000100800 */
[----:B------:R-:W-:-:S02]  /*1a80*/  IMAD.MOV R13, RZ, RZ, -R13 ;  /* 0x000000ffff0d7224 */ /* 0x000fc400078e0a0d */
[----:B------:R-:W-:Y:S02]  /*1a90*/  IMAD.MOV R15, RZ, RZ, -R15 ;  /* 0x000000ffff0f7224 */ /* 0x000fe400078e0a0f */
[----:B------:R-:W-:Y:S02]  /*1aa0*/  IMAD R96, R5, R17, R96 ;  /* 0x0000001105607224 */ /* 0x000fe400078e0260 */
[----:B------:R-:W-:Y:S02]  /*1ab0*/  IMAD.MOV R11, RZ, RZ, -R11 ;  /* 0x000000ffff0b7224 */ /* 0x000fe400078e0a0b */
[----:B------:R-:W-:-:S04]  /*1ac0*/  IMAD.HI.U32 R17, R6, R108, RZ ;  /* 0x0000006c06117227 */ /* 0x000fc800078e00ff */
[----:B------:R-:W-:Y:S02]  /*1ad0*/  IMAD.MOV R0, RZ, RZ, -R0 ;  /* 0x000000ffff007224 */ /* 0x000fe400078e0a00 */
[C---:B------:R-:W-:Y:S02]  /*1ae0*/  VIADD R41, R2.reuse, 0x35 ;  /* 0x0000003502297836 */ /* 0x040fe40000000000 */
[C---:B------:R-:W-:Y:S02]  /*1af0*/  IMAD R82, R5.reuse, R13, R82 ;  /* 0x0000000d05527224 */ /* 0x040fe400078e0252 */
[----:B------:R-:W-:Y:S01]  /*1b00*/  VIADD R53, R2, 0x2f ;  /* 0x0000002f02357836 */ /* 0x000fe20000000000 */
[----:B------:R-:W-:Y:S01]  /*1b10*/  IABS R116, R41 ;  /* 0x0000002900747213 */ /* 0x000fe20000000000 */
[----:B------:R-:W-:Y:S02]  /*1b20*/  IMAD R84, R5, R15, R84 ;  /* 0x0000000f05547224 */ /* 0x000fe400078e0254 */
[C---:B------:R-:W-:Y:S01]  /*1b30*/  IMAD.HI.U32 R13, R6.reuse, R92, RZ ;  /* 0x0000005c060d7227 */ /* 0x040fe200078e00ff */
[----:B------:R-:W-:Y:S01]  /*1b40*/  IABS R102, R53 ;  /* 0x0000003500667213 */ /* 0x000fe20000000000 */
[----:B------:R-:W-:Y:S02]  /*1b50*/  STL [R1+0x6d0], R53 ;  /* 0x0006d03501007387 */ /* 0x000fe40000100800 */
[----:B------:R-:W-:-:S04]  /*1b60*/  IMAD.HI.U32 R15, R6, R94, RZ ;  /* 0x0000005e060f7227 */ /* 0x000fc800078e00ff */
[----:B------:R-:W-:Y:S01]  /*1b70*/  IMAD R90, R5, R11, R90 ;  /* 0x0000000b055a7224 */ /* 0x000fe200078e025a */
[----:B------:R-:W-:Y:S01]  /*1b80*/  IADD3 R15, PT, PT, -R15, RZ, RZ ;  /* 0x000000ff0f0f7210 */ /* 0x000fe20007ffe1ff */
[C---:B------:R-:W-:Y:S02]  /*1b90*/  VIADD R51, R2.reuse, 0x30 ;  /* 0x0000003002337836 */ /* 0x040fe40000000000 */
[----:B------:R-:W-:Y:S02]  /*1ba0*/  IMAD.MOV R17, RZ, RZ, -R17 ;  /* 0x000000ffff117224 */ /* 0x000fe400078e0a11 */
[----:B------:R-:W-:Y:S01]  /*1bb0*/  IMAD R98, R5, R0, R98 ;  /* 0x0000000005627224 */ /* 0x000fe200078e0262 */
[----:B------:R-:W-:Y:S01]  /*1bc0*/  IABS R104, R51 ;  /* 0x0000003300687213 */ /* 0x000fe20000000000 */
[----:B------:R-:W-:Y:S01]  /*1bd0*/  VIADD R45, R2, 0x33 ;  /* 0x00000033022d7836 */ /* 0x000fe20000000000 */
[----:B------:R-:W-:Y:S01]  /*1be0*/  STL [R1+0x6cc], R51 ;  /* 0x0006cc3301007387 */ /* 0x000fe20000100800 */
[----:B------:R-:W-:-:S03]  /*1bf0*/  IMAD.HI.U32 R11, R6, R100, RZ ;  /* 0x00000064060b7227 */ /* 0x000fc600078e00ff */
[----:B------:R-:W-:Y:S01]  /*1c00*/  IABS R112, R45 ;  /* 0x0000002d00707213 */ /* 0x000fe20000000000 */
[----:B------:R-:W-:Y:S01]  /*1c10*/  IMAD.HI.U32 R0, R6, R110, RZ ;  /* 0x0000006e06007227 */ /* 0x000fe200078e00ff */
[----:B------:R-:W-:Y:S03]  /*1c20*/  STL [R1+0x6c8], R49 ;  /* 0x0006c83101007387 */ /* 0x000fe60000100800 */
[----:B------:R-:W-:Y:S01]  /*1c30*/  IMAD.MOV R13, RZ, RZ, -R13 ;  /* 0x000000ffff0d7224 */ /* 0x000fe200078e0a0d */
[----:B------:R-:W-:Y:S01]  /*1c40*/  STL [R1+0x6c4], R47 ;  /* 0x0006c42f01007387 */ /* 0x000fe20000100800 */
[----:B------:R-:W-:Y:S02]  /*1c50*/  IMAD R108, R5, R17, R108 ;  /* 0x00000011056c7224 */ /* 0x000fe400078e026c */
[----:B------:R-:W-:Y:S01]  /*1c60*/  IMAD.MOV R11, RZ, RZ, -R11 ;  /* 0x000000ffff0b7224 */ /* 0x000fe200078e0a0b */
[----:B------:R-:W-:Y:S01]  /*1c70*/  STL [R1+0x6c0], R45 ;  /* 0x0006c02d01007387 */ /* 0x000fe20000100800 */
[----:B------:R-:W-:-:S02]  /*1c80*/  IMAD.MOV R17, RZ, RZ, -R0 ;  /* 0x000000ffff117224 */ /* 0x000fc400078e0a00 */
[----:B------:R-:W-:Y:S02]  /*1c90*/  IMAD R92, R5, R13, R92 ;  /* 0x0000000d055c7224 */ /* 0x000fe400078e025c */
[----:B------:R-:W-:Y:S02]  /*1ca0*/  VIADD R43, R2, 0x34 ;  /* 0x00000034022b7836 */ /* 0x000fe40000000000 */
[----:B------:R-:W-:-:S03]  /*1cb0*/  IMAD.HI.U32 R0, R6, R116, RZ ;  /* 0x0000007406007227 */ /* 0x000fc600078e00ff */
[----:B------:R-:W-:Y:S01]  /*1cc0*/  IABS R114, R43 ;  /* 0x0000002b00727213 */ /* 0x000fe20000000000 */
[----:B------:R-:W-:Y:S01]  /*1cd0*/  IMAD.HI.U32 R13, R6, R102, RZ ;  /* 0x00000066060d7227 */ /* 0x000fe200078e00ff */
[----:B------:R-:W-:Y:S03]  /*1ce0*/  STL [R1+0x6bc], R43 ;  /* 0x0006bc2b01007387 */ /* 0x000fe60000100800 */
[C---:B------:R-:W-:Y:S01]  /*1cf0*/  IMAD R94, R5.reuse, R15, R94 ;  /* 0x0000000f055e7224 */ /* 0x040fe200078e025e */
[----:B------:R-:W-:Y:S01]  /*1d00*/  STL [R1+0x6b8], R41 ;  /* 0x0006b82901007387 */ /* 0x000fe20000100800 */
[----:B------:R-:W-:Y:S02]  /*1d10*/  IMAD R100, R5, R11, R100 ;  /* 0x0000000b05647224 */ /* 0x000fe400078e0264 */
[C---:B------:R-:W-:Y:S02]  /*1d20*/  VIADD R39, R2.reuse, 0x36 ;  /* 0x0000003602277836 */ /* 0x040fe40000000000 */
[----:B------:R-:W-:-:S02]  /*1d30*/  VIADD R35, R2, 0x38 ;  /* 0x0000003802237836 */ /* 0x000fc40000000000 */
[C---:B------:R-:W-:Y:S01]  /*1d40*/  IMAD.HI.U32 R15, R6.reuse, R104, RZ ;  /* 0x00000068060f7227 */ /* 0x040fe200078e00ff */
[----:B------:R-:W-:Y:S01]  /*1d50*/  IABS R118, R39 ;  /* 0x0000002700767213 */ /* 0x000fe20000000000 */
[----:B------:R-:W-:Y:S01]  /*1d60*/  STL [R1+0x6b4], R39 ;  /* 0x0006b42701007387 */ /* 0x000fe20000100800 */
[----:B------:R-:W-:Y:S01]  /*1d70*/  IABS R122, R35 ;  /* 0x00000023007a7213 */ /* 0x000fe20000000000 */
[----:B------:R-:W-:-:S04]  /*1d80*/  IMAD.HI.U32 R11, R6, R112, RZ ;  /* 0x00000070060b7227 */ /* 0x000fc800078e00ff */
[----:B------:R-:W-:Y:S02]  /*1d90*/  IMAD.MOV R0, RZ, RZ, -R0 ;  /* 0x000000ffff007224 */ /* 0x000fe400078e0a00 */
[----:B------:R-:W-:Y:S02]  /*1da0*/  IMAD.MOV R13, RZ, RZ, -R13 ;  /* 0x000000ffff0d7224 */ /* 0x000fe400078e0a0d */
[----:B------:R-:W-:Y:S02]  /*1db0*/  IMAD.MOV R15, RZ, RZ, -R15 ;  /* 0x000000ffff0f7224 */ /* 0x000fe400078e0a0f */
[----:B------:R-:W-:Y:S02]  /*1dc0*/  IMAD.MOV R11, RZ, RZ, -R11 ;  /* 0x000000ffff0b7224 */ /* 0x000fe400078e0a0b */
[C---:B------:R-:W-:Y:S02]  /*1dd0*/  VIADD R37, R2.reuse, 0x37 ;  /* 0x0000003702257836 */ /* 0x040fe40000000000 */
[----:B------:R-:W-:Y:S01]  /*1de0*/  IMAD R116, R5, R0, R116 ;  /* 0x0000000005747224 */ /* 0x000fe200078e0274 */
[----:B------:R-:W-:Y:S01]  /*1df0*/  LOP3.LUT R0, R3, 0x7f, RZ, 0xc0, !PT ;  /* 0x0000007f03007812 */ /* 0x000fe200078ec0ff */
[----:B------:R-:W-:Y:S01]  /*1e00*/  VIADD R23, R2, 0x3f ;  /* 0x0000003f02177836 */ /* 0x000fe20000000000 */
[----:B------:R-:W-:Y:S01]  /*1e10*/  IABS R120, R37 ;  /* 0x0000002500787213 */ /* 0x000fe20000000000 */
[----:B------:R-:W-:Y:S01]  /*1e20*/  IMAD R102, R5, R13, R102 ;  /* 0x0000000d05667224 */ /* 0x000fe200078e0266 */
[----:B------:R-:W-:Y:S01]  /*1e30*/  STL [R1+0x6b0], R37 ;  /* 0x0006b02501007387 */ /* 0x000fe20000100800 */
[----:B------:R-:W-:Y:S01]  /*1e40*/  IMAD.HI.U32 R13, R6, R114, RZ ;  /* 0x00000072060d7227 */ /* 0x000fe200078e00ff */
[----:B------:R-:W-:-:S02]  /*1e50*/  IABS R136, R23 ;  /* 0x0000001700887213 */ /* 0x000fc40000000000 */
[----:B------:R-:W-:Y:S01]  /*1e60*/  STL [R1+0x6ac], R35 ;  /* 0x0006ac2301007387 */ /* 0x000fe20000100800 */
[C---:B------:R-:W-:Y:S02]  /*1e70*/  IMAD R104, R5.reuse, R15, R104 ;  /* 0x0000000f05687224 */ /* 0x040fe400078e0268 */
[----:B------:R-:W-:Y:S01]  /*1e80*/  IMAD R112, R5, R11, R112 ;  /* 0x0000000b05707224 */ /* 0x000fe200078e0270 */
[----:B------:R-:W-:Y:S01]  /*1e90*/  STL [R1+0x6a8], R33 ;  /* 0x0006a82101007387 */ /* 0x000fe20000100800 */
[----:B------:R-:W-:-:S03]  /*1ea0*/  IMAD.HI.U32 R15, R6, R118, RZ ;  /* 0x00000076060f7227 */ /* 0x000fc600078e00ff */
[----:B------:R-:W-:Y:S01]  /*1eb0*/  STL [R1+0x690], R23 ;  /* 0x0006901701007387 */ /* 0x000fe20000100800 */
[----:B------:R-:W-:-:S04]  /*1ec0*/  IMAD.HI.U32 R11, R6, R122, RZ ;  /* 0x0000007a060b7227 */ /* 0x000fc800078e00ff */
[----:B------:R-:W-:Y:S02]  /*1ed0*/  IMAD.MOV R13, RZ, RZ, -R13 ;  /* 0x000000ffff0d7224 */ /* 0x000fe400078e0a0d */
[----:B------:R-:W-:Y:S02]  /*1ee0*/  IMAD R143, R9, 0x80, R0 ;  /* 0x00000080098f7824 */ /* 0x000fe400078e0200 */
[C---:B------:R-:W-:Y:S02]  /*1ef0*/  IMAD R110, R5.reuse, R17, R110 ;  /* 0x00000011056e7224 */ /* 0x040fe400078e026e */
[----:B------:R-:W-:Y:S01]  /*1f00*/  IMAD.MOV R15, RZ, RZ, -R15 ;  /* 0x000000ffff0f7224 */ /* 0x000fe200078e0a0f */
[----:B------:R-:W-:Y:S01]  /*1f10*/  STL [R1+0x668], R143 ;  /* 0x0006688f01007387 */ /* 0x000fe20000100800 */
[----:B------:R-:W-:Y:S02]  /*1f20*/  IMAD.MOV R17, RZ, RZ, -R11 ;  /* 0x000000ffff117224 */ /* 0x000fe400078e0a0b */
[----:B------:R-:W-:Y:S01]  /*1f30*/  IMAD R114, R5, R13, R114 ;  /* 0x0000000d05727224 */ /* 0x000fe200078e0272 */
[----:B------:R-:W-:Y:S01]  /*1f40*/  IABS R13, R143 ;  /* 0x0000008f000d7213 */ /* 0x000fe20000000000 */
[----:B------:R-:W-:-:S04]  /*1f50*/  IMAD.HI.U32 R9, R6, R120, RZ ;  /* 0x0000007806097227 */ /* 0x000fc800078e00ff */
[----:B------:R-:W-:-:S04]  /*1f60*/  IMAD.HI.U32 R11, R6, R136, RZ ;  /* 0x00000088060b7227 */ /* 0x000fc800078e00ff */
[----:B------:R-:W-:Y:S02]  /*1f70*/  IMAD R118, R5, R15, R118 ;  /* 0x0000000f05767224 */ /* 0x000fe400078e0276 */
[----:B------:R-:W-:Y:S02]  /*1f80*/  IMAD.MOV R15, RZ, RZ, -R9 ;  /* 0x000000ffff0f7224 */ /* 0x000fe400078e0a09 */
[----:B------:R-:W-:Y:S02]  /*1f90*/  IMAD.MOV R11, RZ, RZ, -R11 ;  /* 0x000000ffff0b7224 */ /* 0x000fe400078e0a0b */
[----:B------:R-:W-:-:S04]  /*1fa0*/  IMAD.HI.U32 R9, R6, R124, RZ ;  /* 0x0000007c06097227 */ /* 0x000fc800078e00ff */
[----:B------:R-:W-:-:S04]  /*1fb0*/  IMAD.HI.U32 R7, R7, R13, RZ ;  /* 0x0000000d07077227 */ /* 0x000fc800078e00ff */
[C---:B------:R-:W-:Y:S02]  /*1fc0*/  IMAD R136, R5.reuse, R11, R136 ;  /* 0x0000000b05887224 */ /* 0x040fe400078e0288 */
[----:B------:R-:W-:Y:S02]  /*1fd0*/  IMAD.MOV R9, RZ, RZ, -R9 ;  /* 0x000000ffff097224 */ /* 0x000fe400078e0a09 */
[----:B------:R-:W-:Y:S01]  /*1fe0*/  IMAD.MOV R7, RZ, RZ, -R7 ;  /* 0x000000ffff077224 */ /* 0x000fe200078e0a07 */
[C---:B------:R-:W-:Y:S01]  /*1ff0*/  ISETP.GT.U32.AND P2, PT, R5.reuse, R136, PT ;  /* 0x000000880500720c */ /* 0x040fe20003f44070 */
[----:B------:R-:W-:Y:S02]  /*2000*/  IMAD R124, R5, R9, R124 ;  /* 0x00000009057c7224 */ /* 0x000fe400078e027c */
[----:B------:R-:W-:Y:S01]  /*2010*/  IMAD R9, R4, R7, R13 ;  /* 0x0000000704097224 */ /* 0x000fe200078e020d */
[----:B------:R-:W-:Y:S01]  /*2020*/  SHF.R.U32.HI R13, RZ, 0x5, R3 ;  /* 0x00000005ff0d7819 */ /* 0x000fe20000011603 */
[----:B------:R-:W-:-:S02]  /*2030*/  @!P1 IMAD.IADD R8, R8, 0x1, -R5 ;  /* 0x0000000108089824 */ /* 0x000fc400078e0a05 */
[--C-:B------:R-:W-:Y:S01]  /*2040*/  @!P3 IMAD.IADD R12, R12, 0x1, -R5.reuse ;  /* 0x000000010c0cb824 */ /* 0x100fe200078e0a05 */
[----:B------:R-:W-:Y:S01]  /*2050*/  ISETP.GT.U32.AND P0, PT, R4, R9, PT ;  /* 0x000000090400720c */ /* 0x000fe20003f04070 */
[--C-:B------:R-:W-:Y:S01]  /*2060*/  @!P5 IMAD.IADD R16, R16, 0x1, -R5.reuse ;  /* 0x000000011010d824 */ /* 0x100fe200078e0a05 */
[C---:B------:R-:W-:Y:S01]  /*2070*/  ISETP.GT.U32.AND P6, PT, R5.reuse, R8, PT ;  /* 0x000000080500720c */ /* 0x040fe20003fc4070 */
[----:B------:R-:W-:Y:S01]  /*2080*/  VIADD R31, R2, 0x3a ;  /* 0x0000003a021f7836 */ /* 0x000fe20000000000 */
[C---:B------:R-:W-:Y:S01]  /*2090*/  ISETP.GT.U32.AND P3, PT, R5.reuse, R26, PT ;  /* 0x0000001a0500720c */ /* 0x040fe20003f64070 */
[--C-:B------:R-:W-:Y:S01]  /*20a0*/  @!P2 IMAD.IADD R136, R136, 0x1, -R5.reuse ;  /* 0x000000018888a824 */ /* 0x100fe200078e0a05 */
[C---:B------:R-:W-:Y:S01]  /*20b0*/  ISETP.GT.U32.AND P2, PT, R5.reuse, R10, PT ;  /* 0x0000000a0500720c */ /* 0x040fe20003f44070 */
[C---:B------:R-:W-:Y:S01]  /*20c0*/  VIADD R27, R2.reuse, 0x3c ;  /* 0x0000003c021b7836 */ /* 0x040fe20000000000 */
[C---:B------:R-:W-:Y:S01]  /*20d0*/  ISETP.GT.U32.AND P5, PT, R5.reuse, R30, PT ;  /* 0x0000001e0500720c */ /* 0x040fe20003fa4070 */
[----:B------:R-:W-:Y:S01]  /*20e0*/  VIADD R29, R2, 0x3b ;  /* 0x0000003b021d7836 */ /* 0x000fe20000000000 */
[C---:B------:R-:W-:Y:S01]  /*20f0*/  ISETP.GT.U32.AND P1, PT, R5.reuse, R136, PT ;  /* 0x000000880500720c */ /* 0x040fe20003f24070 */
[----:B------:R-:W-:Y:S01]  /*2100*/  IMAD R122, R5, R17, R122 ;  /* 0x00000011057a7224 */ /* 0x000fe200078e027a */
[----:B------:R-:W-:Y:S01]  /*2110*/  IABS R126, R31 ;  /* 0x0000001f007e7213 */ /* 0x000fe20000000000 */
[--C-:B------:R-:W-:Y:S01]  /*2120*/  @!P0 IMAD.IADD R9, R9, 0x1, -R4.reuse ;  /* 0x0000000109098824 */ /* 0x100fe200078e0a04 */
[C---:B------:R-:W-:Y:S01]  /*2130*/  ISETP.GT.U32.AND P0, PT, R5.reuse, R14, PT ;  /* 0x0000000e0500720c */ /* 0x040fe20003f04070 */
[--C-:B------:R-:W-:Y:S01]  /*2140*/  @!P6 IMAD.IADD R8, R8, 0x1, -R5.reuse ;  /* 0x000000010808e824 */ /* 0x100fe200078e0a05 */
[C---:B------:R-:W-:Y:S01]  /*2150*/  ISETP.GT.U32.AND P6, PT, R5.reuse, R22, PT ;  /* 0x000000160500720c */ /* 0x040fe20003fc4070 */
[--C-:B------:R-:W-:Y:S01]  /*2160*/  @!P3 IMAD.IADD R26, R26, 0x1, -R5.reuse ;  /* 0x000000011a1ab824 */ /* 0x100fe200078e0a05 */
[----:B------:R-:W-:Y:S01]  /*2170*/  ISETP.GT.U32.AND P4, PT, R4, R9, PT ;  /* 0x000000090400720c */ /* 0x000fe20003f84070 */
[----:B------:R-:W-:Y:S01]  /*2180*/  IMAD.HI.U32 R7, R6, R126, RZ ;  /* 0x0000007e06077227 */ /* 0x000fe200078e00ff */
[----:B------:R-:W-:Y:S01]  /*2190*/  @!P2 IADD3 R10, PT, PT, R10, -R5, RZ ;  /* 0x800000050a0aa210 */ /* 0x000fe20007ffe0ff */
[----:B------:R-:W-:Y:S01]  /*21a0*/  STL [R1+0x6a4], R31 ;  /* 0x0006a41f01007387 */ /* 0x000fe20000100800 */
[C---:B------:R-:W-:Y:S01]  /*21b0*/  ISETP.GT.U32.AND P2, PT, R5.reuse, R24, PT ;  /* 0x000000180500720c */ /* 0x040fe20003f44070 */
[--C-:B------:R-:W-:Y:S01]  /*21c0*/  @!P1 IMAD.IADD R136, R136, 0x1, -R5.reuse ;  /* 0x0000000188889824 */ /* 0x100fe200078e0a05 */
[C---:B------:R-:W-:Y:S01]  /*21d0*/  ISETP.GT.U32.AND P1, PT, R5.reuse, R20, PT ;  /* 0x000000140500720c */ /* 0x040fe20003f24070 */
[--C-:B------:R-:W-:Y:S01]  /*21e0*/  @!P5 IMAD.IADD R30, R30, 0x1, -R5.reuse ;  /* 0x000000011e1ed824 */ /* 0x100fe200078e0a05 */
[----:B------:R-:W-:Y:S01]  /*21f0*/  IABS R130, R27 ;  /* 0x0000001b00827213 */ /* 0x000fe20000000000 */
[--C-:B------:R-:W-:Y:S01]  /*2200*/  @!P0 IMAD.IADD R14, R14, 0x1, -R5.reuse ;  /* 0x000000010e0e8824 */ /* 0x100fe200078e0a05 */
[C---:B------:R-:W-:Y:S01]  /*2210*/  ISETP.GT.U32.AND P0, PT, R5.reuse, R28, PT ;  /* 0x0000001c0500720c */ /* 0x040fe20003f04070 */
[----:B------:R-:W-:Y:S01]  /*2220*/  @!P6 IMAD.IADD R22, R22, 0x1, -R5 ;  /* 0x000000011616e824 */ /* 0x000fe200078e0a05 */
[----:B------:R-:W-:Y:S01]  /*2230*/  ISETP.GT.U32.AND P6, PT, R5, R10, PT ;  /* 0x0000000a0500720c */ /* 0x000fe20003fc4070 */
[----:B------:R-:W-:Y:S01]  /*2240*/  @!P4 IMAD.IADD R9, R9, 0x1, -R4 ;  /* 0x000000010909c824 */ /* 0x000fe200078e0a04 */
[C---:B------:R-:W-:Y:S01]  /*2250*/  ISETP.GT.U32.AND P4, PT, R5.reuse, R18, PT ;  /* 0x000000120500720c */ /* 0x040fe20003f84070 */
[----:B------:R-:W-:Y:S01]  /*2260*/  IMAD.MOV R7, RZ, RZ, -R7 ;  /* 0x000000ffff077224 */ /* 0x000fe200078e0a07 */
[C---:B------:R-:W-:Y:S01]  /*2270*/  ISETP.GT.U32.AND P3, PT, R5.reuse, R14, PT ;  /* 0x0000000e0500720c */ /* 0x040fe20003f64070 */
[--C-:B------:R-:W-:Y:S01]  /*2280*/  @!P2 IMAD.IADD R24, R24, 0x1, -R5.reuse ;  /* 0x000000011818a824 */ /* 0x100fe200078e0a05 */
[C---:B------:R-:W-:Y:S01]  /*2290*/  ISETP.GT.U32.AND P2, PT, R5.reuse, R12, PT ;  /* 0x0000000c0500720c */ /* 0x040fe20003f44070 */
[--C-:B------:R-:W-:Y:S01]  /*22a0*/  @!P1 IMAD.IADD R20, R20, 0x1, -R5.reuse ;  /* 0x0000000114149824 */ /* 0x100fe200078e0a05 */
[C---:B------:R-:W-:Y:S01]  /*22b0*/  ISETP.GT.U32.AND P1, PT, R5.reuse, R34, PT ;  /* 0x000000220500720c */ /* 0x040fe20003f24070 */
[C---:B------:R-:W-:Y:S01]  /*22c0*/  IMAD R126, R5.reuse, R7, R126 ;  /* 0x00000007057e7224 */ /* 0x040fe200078e027e */
[----:B------:R-:W-:Y:S01]  /*22d0*/  IABS R128, R29 ;  /* 0x0000001d00807213 */ /* 0x000fe20000000000 */
[--C-:B------:R-:W-:Y:S01]  /*22e0*/  @!P0 IMAD.IADD R28, R28, 0x1, -R5.reuse ;  /* 0x000000011c1c8824 */ /* 0x100fe200078e0a05 */
[C---:B------:R-:W-:Y:S01]  /*22f0*/  ISETP.GT.U32.AND P0, PT, R5.reuse, R16, PT ;  /* 0x000000100500720c */ /* 0x040fe20003f04070 */
[--C-:B------:R-:W-:Y:S01]  /*2300*/  @!P6 IMAD.IADD R10, R10, 0x1, -R5.reuse ;  /* 0x000000010a0ae824 */ /* 0x100fe200078e0a05 */
[----:B------:R-:W-:Y:S01]  /*2310*/  STL [R1+0x6a0], R29 ;  /* 0x0006a01d01007387 */ /* 0x000fe20000100800 */
[--C-:B------:R-:W-:Y:S01]  /*2320*/  @!P4 IMAD.IADD R18, R18, 0x1, -R5.reuse ;  /* 0x000000011212c824 */ /* 0x100fe200078e0a05 */
[C---:B------:R-:W-:Y:S01]  /*2330*/  ISETP.GT.U32.AND P4, PT, R5.reuse, R32, PT ;  /* 0x000000200500720c */ /* 0x040fe20003f84070 */
[--C-:B------:R-:W-:Y:S01]  /*2340*/  @!P3 IMAD.IADD R14, R14, 0x1, -R5.reuse ;  /* 0x000000010e0eb824 */ /* 0x100fe200078e0a05 */
[C---:B------:R-:W-:Y:S01]  /*2350*/  ISETP.GT.U32.AND P3, PT, R5.reuse, R26, PT ;  /* 0x0000001a0500720c */ /* 0x040fe20003f64070 */
[--C-:B------:R-:W-:Y:S01]  /*2360*/  @!P2 IMAD.IADD R12, R12, 0x1, -R5.reuse ;  /* 0x000000010c0ca824 */ /* 0x100fe200078e0a05 */
[C---:B------:R-:W-:Y:S01]  /*2370*/  ISETP.GT.U32.AND P5, PT, R5.reuse, R18, PT ;  /* 0x000000120500720c */ /* 0x040fe20003fa4070 */
[----:B------:R-:W-:Y:S01]  /*2380*/  IMAD.HI.U32 R7, R6, R130, RZ ;  /* 0x0000008206077227 */ /* 0x000fe200078e00ff */
[----:B------:R-:W-:Y:S01]  /*2390*/  @!P1 IADD3 R34, PT, PT, R34, -R5, RZ ;  /* 0x8000000522229210 */ /* 0x000fe20007ffe0ff */
[----:B------:R-:W-:Y:S01]  /*23a0*/  STL [R1+0x69c], R27 ;  /* 0x00069c1b01007387 */ /* 0x000fe20000100800 */
[C---:B------:R-:W-:Y:S01]  /*23b0*/  ISETP.GT.U32.AND P1, PT, R5.reuse, R22, PT ;  /* 0x000000160500720c */ /* 0x040fe20003f24070 */
[----:B------:R-:W-:Y:S01]  /*23c0*/  @!P0 IMAD.IADD R16, R16, 0x1, -R5 ;  /* 0x0000000110108824 */ /* 0x000fe200078e0a05 */
[C---:B------:R-:W-:Y:S01]  /*23d0*/  ISETP.GT.U32.AND P2, PT, R5.reuse, R24, PT ;  /* 0x000000180500720c */ /* 0x040fe20003f44070 */
[----:B------:R-:W-:Y:S01]  /*23e0*/  IMAD.HI.U32 R11, R6, R128, RZ ;  /* 0x00000080060b7227 */ /* 0x000fe200078e00ff */
[----:B------:R-:W-:-:S02]  /*23f0*/  ISETP.GT.U32.AND P0, PT, R5, R28, PT ;  /* 0x0000001c0500720c */ /* 0x000fc40003f04070 */
[C---:B------:R-:W-:Y:S01]  /*2400*/  ISETP.GT.U32.AND P6, PT, R5.reuse, R34, PT ;  /* 0x000000220500720c */ /* 0x040fe20003fc4070 */
[--C-:B------:R-:W-:Y:S01]  /*2410*/  @!P4 IMAD.IADD R32, R32, 0x1, -R5.reuse ;  /* 0x000000012020c824 */ /* 0x100fe200078e0a05 */
        /* <DEDUP_REMOVED lines=27> */
[----:B------:R-:W-:Y:S01]  /*25d0*/  VIADD R25, R2, 0x3d ;  /* 0x0000003d02197836 */ /* 0x000fe20000000000 */
[-C--:B------:R-:W-:Y:S01]  /*25e0*/  @!P4 IADD3 R32, PT, PT, R32, -R5.reuse, RZ ;  /* 0x800000052020c210 */ /* 0x080fe20007ffe0ff */
[--C-:B------:R-:W-:Y:S01]  /*25f0*/  @!P5 IMAD.IADD R44, R44, 0x1, -R5.reuse ;  /* 0x000000012c2cd824 */ /* 0x100fe200078e0a05 */
[C---:B------:R-:W-:Y:S01]  /*2600*/  ISETP.GT.U32.AND P4, PT, R5.reuse, R46, PT ;  /* 0x0000002e0500720c */ /* 0x040fe20003f84070 */
[--C-:B------:R-:W-:Y:S01]  /*2610*/  @!P3 IMAD.IADD R54, R54, 0x1, -R5.reuse ;  /* 0x000000013636b824 */ /* 0x100fe200078e0a05 */
[C---:B------:R-:W-:Y:S01]  /*2620*/  ISETP.GT.U32.AND P5, PT, R5.reuse, R58, PT ;  /* 0x0000003a0500720c */ /* 0x040fe20003fa4070 */
[--C-:B------:R-:W-:Y:S01]  /*2630*/  @!P1 IMAD.IADD R50, R50, 0x1, -R5.reuse ;  /* 0x0000000132329824 */ /* 0x100fe200078e0a05 */
[C---:B------:R-:W-:Y:S01]  /*2640*/  ISETP.GT.U32.AND P1, PT, R5.reuse, R38, PT ;  /* 0x000000260500720c */ /* 0x040fe20003f24070 */
[----:B------:R-:W-:Y:S01]  /*2650*/  @!P2 IMAD.IADD R52, R52, 0x1, -R5 ;  /* 0x000000013434a824 */ /* 0x000fe200078e0a05 */
[C---:B------:R-:W-:Y:S01]  /*2660*/  ISETP.GT.U32.AND P2, PT, R5.reuse, R40, PT ;  /* 0x000000280500720c */ /* 0x040fe20003f44070 */
[----:B------:R-:W-:Y:S01]  /*2670*/  IMAD.MOV R7, RZ, RZ, -R7 ;  /* 0x000000ffff077224 */ /* 0x000fe200078e0a07 */
[----:B------:R-:W-:Y:S01]  /*2680*/  @!P0 IADD3 R56, PT, PT, R56, -R5, RZ ;  /* 0x8000000538388210 */ /* 0x000fe20007ffe0ff */
[----:B------:R-:W-:Y:S01]  /*2690*/  @!P6 IMAD.IADD R36, R36, 0x1, -R5 ;  /* 0x000000012424e824 */ /* 0x000fe200078e0a05 */
[C---:B------:R-:W-:Y:S01]  /*26a0*/  ISETP.GT.U32.AND P0, PT, R5.reuse, R44, PT ;  /* 0x0000002c0500720c */ /* 0x040fe20003f04070 */
[----:B------:R-:W-:Y:S01]  /*26b0*/  IMAD.MOV R11, RZ, RZ, -R11 ;  /* 0x000000ffff0b7224 */ /* 0x000fe200078e0a0b */
[C---:B------:R-:W-:Y:S01]  /*26c0*/  ISETP.GT.U32.AND P3, PT, R5.reuse, R42, PT ;  /* 0x0000002a0500720c */ /* 0x040fe20003f64070 */
[--C-:B------:R-:W-:Y:S01]  /*26d0*/  @!P4 IMAD.IADD R46, R46, 0x1, -R5.reuse ;  /* 0x000000012e2ec824 */ /* 0x100fe200078e0a05 */
[C---:B------:R-:W-:Y:S01]  /*26e0*/  ISETP.GT.U32.AND P4, PT, R5.reuse, R60, PT ;  /* 0x0000003c0500720c */ /* 0x040fe20003f84070 */
[--C-:B------:R-:W-:Y:S01]  /*26f0*/  @!P5 IMAD.IADD R58, R58, 0x1, -R5.reuse ;  /* 0x000000013a3ad824 */ /* 0x100fe200078e0a05 */
[----:B------:R-:W-:Y:S01]  /*2700*/  IABS R132, R25 ;  /* 0x0000001900847213 */ /* 0x000fe20000000000 */
[--C-:B------:R-:W-:Y:S01]  /*2710*/  @!P1 IMAD.IADD R38, R38, 0x1, -R5.reuse ;  /* 0x0000000126269824 */ /* 0x100fe200078e0a05 */
[C---:B------:R-:W-:Y:S01]  /*2720*/  ISETP.GT.U32.AND P5, PT, R5.reuse, R46, PT ;  /* 0x0000002e0500720c */ /* 0x040fe20003fa4070 */
[--C-:B------:R-:W-:Y:S01]  /*2730*/  @!P2 IMAD.IADD R40, R40, 0x1, -R5.reuse ;  /* 0x000000012828a824 */ /* 0x100fe200078e0a05 */
[C---:B------:R-:W-:Y:S01]  /*2740*/  ISETP.GT.U32.AND P1, PT, R5.reuse, R50, PT ;  /* 0x000000320500720c */ /* 0x040fe20003f24070 */
[C---:B------:R-:W-:Y:S01]  /*2750*/  IMAD R130, R5.reuse, R7, R130 ;  /* 0x0000000705827224 */ /* 0x040fe200078e0282 */
[C---:B------:R-:W-:Y:S01]  /*2760*/  ISETP.GT.U32.AND P2, PT, R5.reuse, R52, PT ;  /* 0x000000340500720c */ /* 0x040fe20003f44070 */
[--C-:B------:R-:W-:Y:S01]  /*2770*/  @!P0 IMAD.IADD R44, R44, 0x1, -R5.reuse ;  /* 0x000000012c2c8824 */ /* 0x100fe200078e0a05 */
[C---:B------:R-:W-:Y:S01]  /*2780*/  ISETP.GT.U32.AND P0, PT, R5.reuse, R56, PT ;  /* 0x000000380500720c */ /* 0x040fe20003f04070 */
        /* <DEDUP_REMOVED lines=15> */
[-C--:B------:R-:W-:Y:S01]  /*2880*/  @!P3 IADD3 R54, PT, PT, R54, -R5.reuse, RZ ;  /* 0x800000053636b210 */ /* 0x080fe20007ffe0ff */
        /* <DEDUP_REMOVED lines=12> */
[----:B------:R-:W-:Y:S01]  /*2950*/  IMAD.HI.U32 R11, R6, R132, RZ ;  /* 0x00000084060b7227 */ /* 0x000fe200078e00ff */
[----:B------:R-:W-:Y:S01]  /*2960*/  ISETP.GT.U32.AND P0, PT, R5, R84, PT ;  /* 0x000000540500720c */ /* 0x000fe20003f04070 */
[----:B------:R-:W-:Y:S01]  /*2970*/  STL [R1+0x698], R25 ;  /* 0x0006981901007387 */ /* 0x000fe20000100800 */
[----:B------:R-:W-:Y:S01]  /*2980*/  R2UR UR8, R13 ;  /* 0x000000000d0872ca */ /* 0x000fe200000e0000 */
[--C-:B------:R-:W-:Y:S01]  /*2990*/  @!P4 IMAD.IADD R62, R62, 0x1, -R5.reuse ;  /* 0x000000013e3ec824 */ /* 0x100fe200078e0a05 */
[C---:B------:R-:W-:Y:S01]  /*29a0*/  ISETP.GT.U32.AND P4, PT, R5.reuse, R76, PT ;  /* 0x0000004c0500720c */ /* 0x040fe20003f84070 */
[--C-:B------:R-:W-:Y:S01]  /*29b0*/  @!P3 IMAD.IADD R68, R68, 0x1, -R5.reuse ;  /* 0x000000014444b824 */ /* 0x100fe200078e0a05 */
[C---:B------:R-:W-:Y:S01]  /*29c0*/  ISETP.GT.U32.AND P3, PT, R5.reuse, R82, PT ;  /* 0x000000520500720c */ /* 0x040fe20003f64070 */
[--C-:B------:R-:W-:Y:S01]  /*29d0*/  @!P5 IMAD.IADD R74, R74, 0x1, -R5.reuse ;  /* 0x000000014a4ad824 */ /* 0x100fe200078e0a05 */
[C---:B------:R-:W-:Y:S01]  /*29e0*/  ISETP.GT.U32.AND P5, PT, R5.reuse, R62, PT ;  /* 0x0000003e0500720c */ /* 0x040fe20003fa4070 */
[--C-:B------:R-:W-:Y:S01]  /*29f0*/  @!P2 IMAD.IADD R80, R80, 0x1, -R5.reuse ;  /* 0x000000015050a824 */ /* 0x100fe200078e0a05 */
[----:B------:R-:W-:Y:S01]  /*2a00*/  @!P1 IADD3 R78, PT, PT, R78, -R5, RZ ;  /* 0x800000054e4e9210 */ /* 0x000fe20007ffe0ff */
[--C-:B------:R-:W-:Y:S01]  /*2a10*/  @!P6 IMAD.IADD R72, R72, 0x1, -R5.reuse ;  /* 0x000000014848e824 */ /* 0x100fe200078e0a05 */
[C---:B------:R-:W-:Y:S01]  /*2a20*/  ISETP.GT.U32.AND P1, PT, R5.reuse, R66, PT ;  /* 0x000000420500720c */ /* 0x040fe20003f24070 */
[--C-:B------:R-:W-:Y:S01]  /*2a30*/  @!P0 IMAD.IADD R84, R84, 0x1, -R5.reuse ;  /* 0x0000000154548824 */ /* 0x100fe200078e0a05 */
[C---:B------:R-:W-:Y:S01]  /*2a40*/  ISETP.GT.U32.AND P2, PT, R5.reuse, R68, PT ;  /* 0x000000440500720c */ /* 0x040fe20003f44070 */
[----:B------:R-:W-:Y:S01]  /*2a50*/  IMAD.HI.U32 R6, R6, R134, RZ ;  /* 0x0000008606067227 */ /* 0x000fe200078e00ff */
[C---:B------:R-:W-:Y:S01]  /*2a60*/  ISETP.GT.U32.AND P6, PT, R5.reuse, R86, PT ;  /* 0x000000560500720c */ /* 0x040fe20003fc4070 */
[----:B------:R-:W-:Y:S01]  /*2a70*/  STL [R1+0x694], R21 ;  /* 0x0006941501007387 */ /* 0x000fe20000100800 */
        /* <DEDUP_REMOVED lines=12> */
[----:B------:R-:W-:Y:S01]  /*2b40*/  ISETP.GT.U32.AND P6, PT, R5, R84, PT ;  /* 0x000000540500720c */ /* 0x000fe20003fc4070 */
[----:B------:R-:W-:-:S02]  /*2b50*/  @!P0 IMAD.IADD R72, R72, 0x1, -R5 ;  /* 0x0000000148488824 */ /* 0x000fc400078e0a05 */
        /* <DEDUP_REMOVED lines=32> */
[----:B------:R-:W-:Y:S01]  /*2d60*/  IMAD.MOV R6, RZ, RZ, -R6 ;  /* 0x000000ffff067224 */ /* 0x000fe200078e0a06 */
[----:B------:R-:W-:Y:S01]  /*2d70*/  @!P3 IADD3 R96, PT, PT, R96, -R5, RZ ;  /* 0x800000056060b210 */ /* 0x000fe20007ffe0ff */
        /* <DEDUP_REMOVED lines=12> */
[----:B------:R-:W-:-:S02]  /*2e40*/  IMAD R132, R5, R11, R132 ;  /* 0x0000000b05847224 */ /* 0x000fc400078e0284 */
        /* <DEDUP_REMOVED lines=11> */
[----:B------:R-:W-:Y:S01]  /*2f00*/  ISETP.GT.U32.AND P0, PT, R5, R116, PT ;  /* 0x000000740500720c */ /* 0x000fe20003f04070 */
[----:B------:R-:W-:Y:S01]  /*2f10*/  IMAD.SHL.U32 R4, R3, 0x100, RZ ;  /* 0x0000010003047824 */ /* 0x000fe200078e00ff */
[C---:B------:R-:W-:Y:S01]  /*2f20*/  ISETP.GT.U32.AND P4, PT, R5.reuse, R104, PT ;  /* 0x000000680500720c */ /* 0x040fe20003f84070 */
[--C-:B------:R-:W-:Y:S01]  /*2f30*/  @!P3 IMAD.IADD R98, R98, 0x1, -R5.reuse ;  /* 0x000000016262b824 */ /* 0x100fe200078e0a05 */
[C---:B------:R-:W-:Y:S01]  /*2f40*/  ISETP.GT.U32.AND P6, PT, R5.reuse, R112, PT ;  /* 0x000000700500720c */ /* 0x040fe20003fc4070 */
[--C-:B------:R-:W-:Y:S01]  /*2f50*/  @!P5 IMAD.IADD R102, R102, 0x1, -R5.reuse ;  /* 0x000000016666d824 */ /* 0x100fe200078e0a05 */
[C---:B------:R-:W-:Y:S01]  /*2f60*/  ISETP.GT.U32.AND P3, PT, R5.reuse, R114, PT ;  /* 0x000000720500720c */ /* 0x040fe20003f64070 */
[----:B------:R-:W1:Y:S01]  /*2f70*/  LDS R11, [UR9] ;  /* 0x00000009ff0b7984 */ /* 0x000e620008000800 */
        /* <DEDUP_REMOVED lines=19> */
[--C-:B------:R-:W-:Y:S01]  /*30b0*/  @!P0 IMAD.IADD R130, R130, 0x1, -R5.reuse ;  /* 0x0000000182828824 */ /* 0x100fe200078e0a05 */
[----:B------:R-:W-:Y:S01]  /*30c0*/  SHF.L.U32 R3, R3, 0x2, RZ ;  /* 0x0000000203037819 */ /* 0x000fe200000006ff */
[----:B------:R-:W2:Y:S01]  /*30d0*/  LDC.64 R6, c[0x0][0x3a8] ;  /* 0x0000ea00ff067b82 */ /* 0x000ea20000000a00 */
        /* <DEDUP_REMOVED lines=10> */
[----:B------:R-:W-:-:S02]  /*3180*/  ISETP.GT.U32.AND P2, PT, R5, R128, PT ;  /* 0x000000800500720c */ /* 0x000fc40003f44070 */
[----:B------:R-:W-:Y:S02]  /*3190*/  ISETP.GE.AND P5, PT, R143, RZ, PT ;  /* 0x000000ff8f00720c */ /* 0x000fe40003fa6270 */
[----:B------:R-:W-:Y:S01]  /*31a0*/  LOP3.LUT R3, R4, 0x607c, R3, 0xc8, !PT ;  /* 0x0000607c04037812 */ /* 0x000fe200078ec803 */
[----:B------:R-:W-:Y:S01]  /*31b0*/  IMAD.MOV.U32 R4, RZ, RZ, R9 ;  /* 0x000000ffff047224 */ /* 0x000fe200078e0009 */
[----:B------:R-:W-:Y:S01]  /*31c0*/  @!P0 IADD3 R124, PT, PT, R124, -R5, RZ ;  /* 0x800000057c7c8210 */ /* 0x000fe20007ffe0ff */
[--C-:B------:R-:W-:Y:S01]  /*31d0*/  @!P4 IMAD.IADD R134, R134, 0x1, -R5.reuse ;  /* 0x000000018686c824 */ /* 0x100fe200078e0a05 */
[----:B------:R-:W-:Y:S01]  /*31e0*/  ISETP.NE.AND P0, PT, R106, RZ, PT ;  /* 0x000000ff6a00720c */ /* 0x000fe20003f05270 */
[--C-:B------:R-:W-:Y:S01]  /*31f0*/  @!P3 IMAD.IADD R122, R122, 0x1, -R5.reuse ;  /* 0x000000017a7ab824 */ /* 0x100fe200078e0a05 */
[C---:B------:R-:W-:Y:S01]  /*3200*/  ISETP.GT.U32.AND P4, PT, R5.reuse, R130, PT ;  /* 0x000000820500720c */ /* 0x040fe20003f84070 */
[--C-:B------:R-:W-:Y:S01]  /*3210*/  @!P1 IMAD.IADD R126, R126, 0x1, -R5.reuse ;  /* 0x000000017e7e9824 */ /* 0x100fe200078e0a05 */
[----:B------:R-:W-:Y:S01]  /*3220*/  ISETP.GT.U32.AND P3, PT, R5, R134, PT ;  /* 0x000000860500720c */ /* 0x000fe20003f64070 */
[--C-:B------:R-:W-:Y:S01]  /*3230*/  @!P2 IMAD.IADD R128, R128, 0x1, -R5.reuse ;  /* 0x000000018080a824 */ /* 0x100fe200078e0a05 */
[----:B------:R-:W-:Y:S01]  /*3240*/  ISETP.GE.AND P1, PT, R2, RZ, PT ;  /* 0x000000ff0200720c */ /* 0x000fe20003f26270 */
[----:B------:R-:W-:Y:S01]  /*3250*/  @!P5 IMAD.MOV R4, RZ, RZ, -R4 ;  /* 0x000000ffff04d224 */ /* 0x000fe200078e0a04 */
[----:B------:R-:W-:Y:S01]  /*3260*/  ISETP.GE.AND P2, PT, R141, RZ, PT ;  /* 0x000000ff8d00720c */ /* 0x000fe20003f46270 */
[----:B--2---:R-:W-:Y:S01]  /*3270*/  IMAD R9, R0, R7, RZ ;  /* 0x0000000700097224 */ /* 0x004fe200078e02ff */
[----:B------:R-:W-:Y:S01]  /*3280*/  ISETP.GE.AND P5, PT, R139, RZ, PT ;  /* 0x000000ff8b00720c */ /* 0x000fe20003fa6270 */
[----:B------:R2:W-:Y:S01]  /*3290*/  STL [R1+0x2b4], R3 ;  /* 0x0002b40301007387 */ /* 0x0005e20000100800 */
[----:B------:R-:W-:Y:S01]  /*32a0*/  ISETP.GT.U32.AND P6, PT, R5, R120, PT ;  /* 0x000000780500720c */ /* 0x000fe20003fc4070 */
[----:B------:R-:W-:Y:S01]  /*32b0*/  IMAD R163, R6, 0x54, RZ ;  /* 0x0000005406a37824 */ /* 0x000fe200078e02ff */
[----:B------:R-:W-:Y:S01]  /*32c0*/  @!P0 LOP3.LUT R4, RZ, R106, RZ, 0x33, !PT ;  /* 0x0000006aff048212 */ /* 0x000fe200078e33ff */
[----:B------:R-:W-:Y:S01]  /*32d0*/  IMAD.MOV.U32 R106, RZ, RZ, R8 ;  /* 0x000000ffff6a7224 */ /* 0x000fe200078e0008 */
[----:B------:R-:W-:Y:S01]  /*32e0*/  ISETP.NE.AND P0, PT, R107, RZ, PT ;  /* 0x000000ff6b00720c */ /* 0x000fe20003f05270 */
[--C-:B------:R-:W-:Y:S01]  /*32f0*/  @!P4 IMAD.IADD R130, R130, 0x1, -R5.reuse ;  /* 0x000000018282c824 */ /* 0x100fe200078e0a05 */
[----:B------:R-:W-:Y:S01]  /*3300*/  ISETP.GE.AND P4, PT, R138, RZ, PT ;  /* 0x000000ff8a00720c */ /* 0x000fe20003f86270 */
[--C-:B------:R-:W-:Y:S01]  /*3310*/  @!P3 IMAD.IADD R134, R134, 0x1, -R5.reuse ;  /* 0x000000018686b824 */ /* 0x100fe200078e0a05 */
[----:B------:R-:W-:Y:S01]  /*3320*/  ISETP.GE.AND P3, PT, R140, RZ, PT ;  /* 0x000000ff8c00720c */ /* 0x000fe20003f66270 */
[----:B------:R-:W-:Y:S01]  /*3330*/  @!P1 IMAD.MOV R106, RZ, RZ, -R106 ;  /* 0x000000ffff6a9224 */ /* 0x000fe200078e0a6a */
[----:B------:R-:W-:Y:S01]  /*3340*/  ISETP.GE.AND P1, PT, R137, RZ, PT ;  /* 0x000000ff8900720c */ /* 0x000fe20003f26270 */
[----:B------:R-:W-:Y:S01]  /*3350*/  @!P2 IMAD.MOV R12, RZ, RZ, -R12 ;  /* 0x000000ffff0ca224 */ /* 0x000fe200078e0a0c */
[----:B------:R-:W-:Y:S01]  /*3360*/  ISETP.GE.AND P2, PT, R135, RZ, PT ;  /* 0x000000ff8700720c */ /* 0x000fe20003f46270 */
[----:B------:R-:W-:Y:S01]  /*3370*/  @!P5 IMAD.MOV R16, RZ, RZ, -R16 ;  /* 0x000000ffff10d224 */ /* 0x000fe200078e0a10 */
[----:B------:R-:W-:Y:S01]  /*3380*/  ISETP.GE.AND P5, PT, R131, RZ, PT ;  /* 0x000000ff8300720c */ /* 0x000fe20003fa6270 */
[--C-:B------:R-:W-:Y:S01]  /*3390*/  @!P6 IMAD.IADD R120, R120, 0x1, -R5.reuse ;  /* 0x000000017878e824 */ /* 0x100fe200078e0a05 */
[----:B------:R-:W-:Y:S01]  /*33a0*/  ISETP.GT.U32.AND P6, PT, R5, R132, PT ;  /* 0x000000840500720c */ /* 0x000fe20003fc4070 */
[----:B--2---:R-:W2:Y:S01]  /*33b0*/  LDC R3, c[0x0][0x3a0] ;  /* 0x0000e800ff037b82 */ /* 0x004ea20000000800 */
[----:B-1----:R-:W-:Y:S01]  /*33c0*/  R2UR UR10, R11 ;  /* 0x000000000b0a72ca */ /* 0x002fe200000e0000 */
[----:B------:R-:W-:Y:S01]  /*33d0*/  @!P4 IMAD.MOV R18, RZ, RZ, -R18 ;  /* 0x000000ffff12c224 */ /* 0x000fe200078e0a12 */
[----:B------:R-:W-:Y:S01]  /*33e0*/  ISETP.GE.AND P4, PT, R129, RZ, PT ;  /* 0x000000ff8100720c */ /* 0x000fe20003f86270 */
[----:B------:R-:W-:Y:S01]  /*33f0*/  IMAD R129, R6, 0x48, RZ ;  /* 0x0000004806817824 */ /* 0x000fe200078e02ff */
[----:B------:R-:W-:Y:S01]  /*3400*/  @!P3 IADD3 R14, PT, PT, -R14, RZ, RZ ;  /* 0x000000ff0e0eb210 */ /* 0x000fe20007ffe1ff */
[----:B------:R-:W-:Y:S01]  /*3410*/  @!P1 IMAD.MOV R20, RZ, RZ, -R20 ;  /* 0x000000ffff149224 */ /* 0x000fe200078e0a14 */
[----:B------:R-:W-:Y:S01]  /*3420*/  ISETP.GE.AND P3, PT, R133, RZ, PT ;  /* 0x000000ff8500720c */ /* 0x000fe20003f66270 */
[----:B------:R-:W-:Y:S01]  /*3430*/  @!P2 IMAD.MOV R22, RZ, RZ, -R22 ;  /* 0x000000ffff16a224 */ /* 0x000fe200078e0a16 */
[----:B------:R-:W-:Y:S01]  /*3440*/  ISETP.GE.AND P1, PT, R127, RZ, PT ;  /* 0x000000ff7f00720c */ /* 0x000fe20003f26270 */
[----:B------:R-:W-:Y:S01]  /*3450*/  @!P5 IMAD.MOV R26, RZ, RZ, -R26 ;  /* 0x000000ffff1ad224 */ /* 0x000fe200078e0a1a */
[----:B------:R-:W-:Y:S01]  /*3460*/  ISETP.GE.AND P2, PT, R125, RZ, PT ;  /* 0x000000ff7d00720c */ /* 0x000fe20003f46270 */
[----:B------:R-:W-:Y:S01]  /*3470*/  @!P6 IMAD.IADD R132, R132, 0x1, -R5 ;  /* 0x000000018484e824 */ /* 0x000fe200078e0a05 */
[----:B------:R-:W-:Y:S01]  /*3480*/  ISETP.GE.AND P5, PT, R121, RZ, PT ;  /* 0x000000ff7900720c */ /* 0x000fe20003fa6270 */
[----:B------:R-:W-:Y:S01]  /*3490*/  IMAD R121, R6, 0x44, RZ ;  /* 0x0000004406797824 */ /* 0x000fe200078e02ff */
[----:B------:R-:W-:Y:S01]  /*34a0*/  ISETP.GE.AND P6, PT, R142, RZ, PT ;  /* 0x000000ff8e00720c */ /* 0x000fe20003fc6270 */
[----:B------:R-:W-:Y:S01]  /*34b0*/  @!P4 IMAD.MOV R28, RZ, RZ, -R28 ;  /* 0x000000ffff1cc224 */ /* 0x000fe200078e0a1c */
[----:B------:R-:W-:Y:S01]  /*34c0*/  ISETP.GE.AND P4, PT, R119, RZ, PT ;  /* 0x000000ff7700720c */ /* 0x000fe20003f86270 */
[C---:B------:R-:W-:Y:S01]  /*34d0*/  IMAD R135, R6.reuse, 0x4c, RZ ;  /* 0x0000004c06877824 */ /* 0x040fe200078e02ff */
[----:B------:R-:W-:Y:S01]  /*34e0*/  LOP3.LUT R5, RZ, R107, RZ, 0x33, !PT ;  /* 0x0000006bff057212 */ /* 0x000fe200078e33ff */
[----:B------:R-:W-:Y:S01]  /*34f0*/  @!P3 IMAD.MOV R24, RZ, RZ, -R24 ;  /* 0x000000ffff18b224 */ /* 0x000fe200078e0a18 */
[----:B------:R-:W-:Y:S01]  /*3500*/  ISETP.GE.AND P3, PT, R123, RZ, PT ;  /* 0x000000ff7b00720c */ /* 0x000fe20003f66270 */
        /* <DEDUP_REMOVED lines=8> */
[----:B------:R-:W-:Y:S01]  /*3590*/  IMAD R171, R6, 0x58, RZ ;  /* 0x0000005806ab7824 */ /* 0x000fe200078e02ff */
[----:B------:R-:W-:Y:S01]  /*35a0*/  @!P4 IADD3 R38, PT, PT, -R38, RZ, RZ ;  /* 0x000000ff2626c210 */ /* 0x000fe20007ffe1ff */
[C---:B------:R-:W-:Y:S01]  /*35b0*/  IMAD R179, R6.reuse, 0x5c, RZ ;  /* 0x0000005c06b37824 */ /* 0x040fe200078e02ff */
        /* <DEDUP_REMOVED lines=9> */
[C---:B------:R-:W-:Y:S01]  /*3650*/  IMAD R105, R6.reuse, 0x3c, RZ ;  /* 0x0000003c06697824 */ /* 0x040fe200078e02ff */
[C---:B------:R-:W-:Y:S01]  /*3660*/  SEL R106, R5.reuse, R106, !P0 ;  /* 0x0000006a056a7207 */ /* 0x040fe20004000000 */
[C---:B------:R-:W-:Y:S01]  /*3670*/  IMAD R187, R6.reuse, 0x60, RZ ;  /* 0x0000006006bb7824 */ /* 0x040fe200078e02ff */
[----:B------:R-:W-:Y:S01]  /*3680*/  SEL R12, R5, R12, !P0 ;  /* 0x0000000c050c7207 */ /* 0x000fe20004000000 */
        /* <DEDUP_REMOVED lines=11> */
[----:B------:R-:W-:Y:S01]  /*3740*/  SEL R11, R5, R36, !P0 ;  /* 0x00000024050b7207 */ /* 0x000fe20004000000 */
[----:B-----5:R-:W-:Y:S01]  /*3750*/  IMAD R36, R106, UR6, RZ ;  /* 0x000000066a247c24 */ /* 0x020fe2000f8e02ff */
[----:B------:R-:W-:Y:S01]  /*3760*/  @!P6 IADD3 R134, PT, PT, -R134, RZ, RZ ;  /* 0x000000ff8686e210 */ /* 0x000fe20007ffe1ff */
        /* <DEDUP_REMOVED lines=8> */
[----:B------:R-:W-:Y:S01]  /*37f0*/  @!P5 IMAD.MOV R66, RZ, RZ, -R66 ;  /* 0x000000ffff42d224 */ /* 0x000fe200078e0a42 */
[----:B------:R-:W-:Y:S01]  /*3800*/  ISETP.GE.AND P2, PT, R83, RZ, PT ;  /* 0x000000ff5300720c */ /* 0x000fe20003f46270 */
[C---:B------:R-:W-:Y:S01]  /*3810*/  IMAD R195, R6.reuse, 0x64, RZ ;  /* 0x0000006406c37824 */ /* 0x040fe200078e02ff */
[----:B------:R-:W-:Y:S01]  /*3820*/  ISETP.GE.AND P5, PT, R79, RZ, PT ;  /* 0x000000ff4f00720c */ /* 0x000fe20003fa6270 */
        /* <DEDUP_REMOVED lines=8> */
[C---:B------:R-:W-:Y:S01]  /*38b0*/  IMAD R211, R6.reuse, 0x6c, RZ ;  /* 0x0000006c06d37824 */ /* 0x040fe200078e02ff */
[----:B------:R-:W-:Y:S01]  /*38c0*/  SEL R20, R5, R20, !P0 ;  /* 0x0000001405147207 */ /* 0x000fe20004000000 */
        /* <DEDUP_REMOVED lines=12> */
[----:B------:R-:W-:Y:S01]  /*3990*/  IMAD R69, R69, UR6, RZ ;  /* 0x0000000645457c24 */ /* 0x000fe2000f8e02ff */
[----:B------:R-:W-:Y:S01]  /*39a0*/  SEL R70, R5, R72, !P0 ;  /* 0x0000004805467207 */ /* 0x000fe20004000000 */
[----:B------:R-:W-:Y:S01]  /*39b0*/  @!P2 IMAD.MOV R82, RZ, RZ, -R82 ;  /* 0x000000ffff52a224 */ /* 0x000fe200078e0a52 */
[----:B------:R-:W-:Y:S01]  /*39c0*/  ISETP.GE.AND P2, PT, R63, RZ, PT ;  /* 0x000000ff3f00720c */ /* 0x000fe20003f46270 */
[----:B------:R-:W-:Y:S01]  /*39d0*/  IMAD R227, R6, 0x74, RZ ;  /* 0x0000007406e37824 */ /* 0x000fe200078e02ff */
[----:B------:R-:W-:Y:S01]  /*39e0*/  @!P5 IADD3 R86, PT, PT, -R86, RZ, RZ ;  /* 0x000000ff5656d210 */ /* 0x000fe20007ffe1ff */
[----:B------:R-:W-:Y:S01]  /*39f0*/  IMAD R70, R70, UR6, RZ ;  /* 0x0000000646467c24 */ /* 0x000fe2000f8e02ff */
[----:B------:R-:W-:Y:S01]  /*3a00*/  ISETP.GE.AND P5, PT, R59, RZ, PT ;  /* 0x000000ff3b00720c */ /* 0x000fe20003fa6270 */
[----:B------:R-:W-:Y:S01]  /*3a10*/  @!P4 IMAD.MOV R88, RZ, RZ, -R88 ;  /* 0x000000ffff58c224 */ /* 0x000fe200078e0a58 */
[----:B------:R-:W-:Y:S01]  /*3a20*/  ISETP.GE.AND P4, PT, R57, RZ, PT ;  /* 0x000000ff3900720c */ /* 0x000fe20003f86270 */
[----:B------:R-:W-:Y:S01]  /*3a30*/  @!P3 IMAD.MOV R84, RZ, RZ, -R84 ;  /* 0x000000ffff54b224 */ /* 0x000fe200078e0a54 */
[----:B------:R-:W-:Y:S01]  /*3a40*/  ISETP.GE.AND P3, PT, R61, RZ, PT ;  /* 0x000000ff3d00720c */ /* 0x000fe20003f66270 */
[----:B------:R-:W-:Y:S01]  /*3a50*/  @!P1 IMAD.MOV R90, RZ, RZ, -R90 ;  /* 0x000000ffff5a9224 */ /* 0x000fe200078e0a5a */
[----:B------:R-:W-:Y:S01]  /*3a60*/  ISETP.GE.AND P1, PT, R55, RZ, PT ;  /* 0x000000ff3700720c */ /* 0x000fe20003f26270 */
[----:B--2---:R-:W-:Y:S01]  /*3a70*/  VIADD R57, R3, 0xfffffffe ;  /* 0xfffffffe03397836 */ /* 0x004fe20000000000 */
[----:B------:R-:W-:Y:S01]  /*3a80*/  SEL R71, R5, R74, !P0 ;  /* 0x0000004a05477207 */ /* 0x000fe20004000000 */
[----:B------:R-:W-:Y:S01]  /*3a90*/  @!P2 IMAD.MOV R92, RZ, RZ, -R92 ;  /* 0x000000ffff5ca224 */ /* 0x000fe200078e0a5c */
[----:B------:R-:W-:Y:S01]  /*3aa0*/  ISETP.GE.AND P2, PT, R53, RZ, PT ;  /* 0x000000ff3500720c */ /* 0x000fe20003f46270 */
[----:B------:R-:W-:Y:S01]  /*3ab0*/  IMAD R235, R6, 0x78, RZ ;  /* 0x0000007806eb7824 */ /* 0x000fe200078e02ff */
        /* <DEDUP_REMOVED lines=13> */
[----:B------:R-:W-:Y:S01]  /*3b90*/  IMAD R38, R12, UR6, RZ ;  /* 0x000000060c267c24 */ /* 0x000fe2000f8e02ff */
        /* <DEDUP_REMOVED lines=8> */
[----:B------:R-:W-:Y:S01]  /*3c20*/  @!P1 IADD3 R112, PT, PT, -R112, RZ, RZ ;  /* 0x000000ff70709210 */ /* 0x000fe20007ffe1ff */
[----:B------:R-:W-:Y:S01]  /*3c30*/  IMAD R51, R51, UR6, RZ ;  /* 0x0000000633337c24 */ /* 0x000fe2000f8e02ff */
[----:B------:R-:W-:Y:S01]  /*3c40*/  ISETP.GE.AND P1, PT, R35, RZ, PT ;  /* 0x000000ff2300720c */ /* 0x000fe20003f26270 */
        /* <DEDUP_REMOVED lines=10> */
[----:B----4-:R-:W-:Y:S01]  /*3cf0*/  IMAD R10, R4, UR5, RZ ;  /* 0x00000005040a7c24 */ /* 0x010fe2000f8e02ff */
[----:B------:R-:W-:Y:S01]  /*3d00*/  SEL R39, R5, R14, !P0 ;  /* 0x0000000e05277207 */ /* 0x000fe20004000000 */
[----:B------:R-:W-:Y:S01]  /*3d10*/  @!P1 IMAD.MOV R122, RZ, RZ, -R122 ;  /* 0x000000ffff7a9224 */ /* 0x000fe200078e0a7a */
[----:B------:R-:W-:Y:S01]  /*3d20*/  ISETP.GE.AND P1, PT, R25, RZ, PT ;  /* 0x000000ff1900720c */ /* 0x000fe20003f26270 */
[----:B------:R-:W-:Y:S01]  /*3d30*/  @!P2 IMAD.MOV R124, RZ, RZ, -R124 ;  /* 0x000000ffff7ca224 */ /* 0x000fe200078e0a7c */
[----:B------:R-:W-:Y:S01]  /*3d40*/  ISETP.GE.AND P2, PT, R23, RZ, PT ;  /* 0x000000ff1700720c */ /* 0x000fe20003f46270 */
[----:B------:R-:W-:Y:S01]  /*3d50*/  IMAD R37, R37, UR6, RZ ;  /* 0x0000000625257c24 */ /* 0x000fe2000f8e02ff */
[C---:B------:R-:W-:Y:S01]  /*3d60*/  SEL R41, R5.reuse, R18, !P0 ;  /* 0x0000001205297207 */ /* 0x040fe20004000000 */
[----:B------:R-:W-:Y:S01]  /*3d70*/  @!P5 IMAD.MOV R128, RZ, RZ, -R128 ;  /* 0x000000ffff80d224 */ /* 0x000fe200078e0a80 */
[C---:B------:R-:W-:Y:S01]  /*3d80*/  SEL R45, R5.reuse, R26, !P0 ;  /* 0x0000001a052d7207 */ /* 0x040fe20004000000 */
[----:B------:R-:W-:Y:S01]  /*3d90*/  @!P4 IMAD.MOV R130, RZ, RZ, -R130 ;  /* 0x000000ffff82c224 */ /* 0x000fe200078e0a82 */
[----:B------:R-:W-:Y:S01]  /*3da0*/  SEL R47, R5, R30, !P0 ;  /* 0x0000001e052f7207 */ /* 0x000fe20004000000 */
[----:B------:R-:W-:Y:S01]  /*3db0*/  @!P3 IMAD.MOV R126, RZ, RZ, -R126 ;  /* 0x000000ffff7eb224 */ /* 0x000fe200078e0a7e */
[----:B------:R-:W-:Y:S01]  /*3dc0*/  LEA R8, P3, R9, UR14, 0x2 ;  /* 0x0000000e09087c11 */ /* 0x000fe2000f8610ff */
[----:B------:R-:W-:Y:S01]  /*3dd0*/  IMAD R39, R39, UR6, RZ ;  /* 0x0000000627277c24 */ /* 0x000fe2000f8e02ff */
[C---:B------:R-:W-:Y:S01]  /*3de0*/  SEL R49, R5.reuse, R34, !P0 ;  /* 0x0000002205317207 */ /* 0x040fe20004000000 */
[----:B------:R-:W-:Y:S01]  /*3df0*/  @!P1 IMAD.MOV R132, RZ, RZ, -R132 ;  /* 0x000000ffff849224 */ /* 0x000fe200078e0a84 */
[----:B------:R-:W-:Y:S01]  /*3e00*/  LEA R4, P1, R10, UR12, 0x2 ;  /* 0x0000000c0a047c11 */ /* 0x000fe2000f8210ff */
[----:B------:R-:W-:Y:S01]  /*3e10*/  @!P2 IMAD.MOV R136, RZ, RZ, -R136 ;  /* 0x000000ffff88a224 */ /* 0x000fe200078e0a88 */
[----:B------:R-:W-:Y:S01]  /*3e20*/  SEL R28, R5, R28, !P0 ;  /* 0x0000001c051c7207 */ /* 0x000fe20004000000 */
[----:B------:R-:W-:Y:S01]  /*3e30*/  IMAD R41, R41, UR6, RZ ;  /* 0x0000000629297c24 */ /* 0x000fe2000f8e02ff */
[----:B------:R-:W-:Y:S01]  /*3e40*/  SEL R32, R5, R32, !P0 ;  /* 0x0000002005207207 */ /* 0x000fe20004000000 */
[----:B------:R-:W-:Y:S01]  /*3e50*/  IMAD R45, R45, UR6, RZ ;  /* 0x000000062d2d7c24 */ /* 0x000fe2000f8e02ff */
[C---:B------:R-:W-:Y:S01]  /*3e60*/  SEL R13, R5.reuse, R40, !P0 ;  /* 0x00000028050d7207 */ /* 0x040fe20004000000 */
[----:B------:R-:W-:Y:S01]  /*3e70*/  IMAD R40, R16, UR6, RZ ;  /* 0x0000000610287c24 */ /* 0x000fe2000f8e02ff */
[C---:B------:R-:W-:Y:S01]  /*3e80*/  SEL R53, R5.reuse, R42, !P0 ;  /* 0x0000002a05357207 */ /* 0x040fe20004000000 */
[----:B------:R-:W-:Y:S01]  /*3e90*/  IMAD R42, R20, UR6, RZ ;  /* 0x00000006142a7c24 */ /* 0x000fe2000f8e02ff */
[C---:B------:R-:W-:Y:S01]  /*3ea0*/  SEL R14, R5.reuse, R44, !P0 ;  /* 0x0000002c050e7207 */ /* 0x040fe20004000000 */
[----:B------:R-:W-:Y:S01]  /*3eb0*/  IMAD R44, R24, UR6, RZ ;  /* 0x00000006182c7c24 */ /* 0x000fe2000f8e02ff */
[----:B------:R-:W-:Y:S01]  /*3ec0*/  SEL R55, R5, R46, !P0 ;  /* 0x0000002e05377207 */ /* 0x000fe20004000000 */
[----:B------:R-:W-:Y:S01]  /*3ed0*/  IMAD R47, R47, UR6, RZ ;  /* 0x000000062f2f7c24 */ /* 0x000fe2000f8e02ff */
[C---:B------:R-:W-:Y:S01]  /*3ee0*/  SEL R17, R5.reuse, R48, !P0 ;  /* 0x0000003005117207 */ /* 0x040fe20004000000 */
[----:B------:R-:W-:Y:S01]  /*3ef0*/  IMAD R46, R28, UR6, RZ ;  /* 0x000000061c2e7c24 */ /* 0x000fe2000f8e02ff */
[C---:B------:R-:W-:Y:S01]  /*3f00*/  SEL R59, R5.reuse, R50, !P0 ;  /* 0x00000032053b7207 */ /* 0x040fe20004000000 */
[----:B------:R-:W-:Y:S01]  /*3f10*/  IMAD R48, R32, UR6, RZ ;  /* 0x0000000620307c24 */ /* 0x000fe2000f8e02ff */
[----:B------:R-:W-:Y:S01]  /*3f20*/  SEL R18, R5, R52, !P0 ;  /* 0x0000003405127207 */ /* 0x000fe20004000000 */
[----:B------:R-:W-:Y:S01]  /*3f30*/  IMAD R49, R49, UR6, RZ ;  /* 0x0000000631317c24 */ /* 0x000fe2000f8e02ff */
[----:B------:R-:W-:Y:S01]  /*3f40*/  SEL R61, R5, R54, !P0 ;  /* 0x00000036053d7207 */ /* 0x000fe20004000000 */
[----:B------:R-:W-:Y:S01]  /*3f50*/  IMAD R50, R11, UR6, RZ ;  /* 0x000000060b327c24 */ /* 0x000fe2000f8e02ff */
[----:B------:R-:W-:Y:S01]  /*3f60*/  SEL R19, R5, R56, !P0 ;  /* 0x0000003805137207 */ /* 0x000fe20004000000 */
[----:B------:R-:W-:Y:S01]  /*3f70*/  IMAD R52, R13, UR6, RZ ;  /* 0x000000060d347c24 */ /* 0x000fe2000f8e02ff */
[----:B------:R-:W-:Y:S01]  /*3f80*/  SEL R63, R5, R58, !P0 ;  /* 0x0000003a053f7207 */ /* 0x000fe20004000000 */
        /* <DEDUP_REMOVED lines=71> */
[----:B------:R-:W-:Y:S01]  /*4400*/  LEA.HI.X.SX32 R5, R10, UR13, 0x2, P1 ;  /* 0x0000000d0a057c11 */ /* 0x000fe200088f16ff */
[----:B------:R-:W-:Y:S01]  /*4410*/  IMAD R17, R122, UR6, RZ ;  /* 0x000000067a117c24 */ /* 0x000fe2000f8e02ff */
[----:B------:R-:W-:Y:S01]  /*4420*/  LEA.HI.X.SX32 R9, R9, UR15, 0x2, P3 ;  /* 0x0000000f09097c11 */ /* 0x000fe200098f16ff */
[----:B------:R-:W-:Y:S01]  /*4430*/  IMAD R16, R124, UR6, RZ ;  /* 0x000000067c107c24 */ /* 0x000fe2000f8e02ff */
[-C--:B------:R-:W-:Y:S01]  /*4440*/  LEA R138, P0, R36, R8.reuse, 0x2 ;  /* 0x00000008248a7211 */ /* 0x080fe200078010ff */
[----:B------:R-:W-:Y:S01]  /*4450*/  IMAD R10, R126, UR6, RZ ;  /* 0x000000067e0a7c24 */ /* 0x000fe2000f8e02ff */
[-C--:B------:R-:W-:Y:S01]  /*4460*/  LEA R78, P1, R37, R8.reuse, 0x2 ;  /* 0x00000008254e7211 */ /* 0x080fe200078210ff */
[----:B------:R-:W-:Y:S01]  /*4470*/  IMAD R11, R128, UR6, RZ ;  /* 0x00000006800b7c24 */ /* 0x000fe2000f8e02ff */
[-C--:B------:R-:W-:Y:S01]  /*4480*/  LEA R76, P2, R38, R8.reuse, 0x2 ;  /* 0x00000008264c7211 */ /* 0x080fe200078410ff */
[----:B------:R-:W-:Y:S01]  /*4490*/  IMAD R12, R130, UR6, RZ ;  /* 0x00000006820c7c24 */ /* 0x000fe2000f8e02ff */
[-C--:B------:R-:W-:Y:S01]  /*44a0*/  LEA.HI.X.SX32 R139, R36, R9.reuse, 0x2, P0 ;  /* 0x00000009248b7211 */ /* 0x080fe200000f16ff */
[----:B------:R-:W-:Y:S01]  /*44b0*/  IMAD R13, R132, UR6, RZ ;  /* 0x00000006840d7c24 */ /* 0x000fe2000f8e02ff */
[-C--:B------:R-:W-:Y:S01]  /*44c0*/  LEA R82, P3, R39, R8.reuse, 0x2 ;  /* 0x0000000827527211 */ /* 0x080fe200078610ff */
[----:B------:R-:W-:Y:S01]  /*44d0*/  IMAD R14, R134, UR6, RZ ;  /* 0x00000006860e7c24 */ /* 0x000fe2000f8e02ff */
[-C--:B------:R-:W-:Y:S01]  /*44e0*/  LEA.HI.X.SX32 R79, R37, R9.reuse, 0x2, P1 ;  /* 0x00000009254f7211 */ /* 0x080fe200008f16ff */
[----:B------:R-:W-:Y:S01]  /*44f0*/  STL.64 [R1+0x110], R138 ;  /* 0x0001108a01007387 */ /* 0x000fe20000100a00 */
[-C--:B------:R-:W-:Y:S01]  /*4500*/  LEA R80, P5, R40, R8.reuse, 0x2 ;  /* 0x0000000828507211 */ /* 0x080fe200078a10ff */
[----:B------:R-:W-:Y:S01]  /*4510*/  IMAD R15, R15, UR6, RZ ;  /* 0x000000060f0f7c24 */ /* 0x000fe2000f8e02ff */
[-C--:B------:R-:W-:Y:S01]  /*4520*/  LEA.HI.X.SX32 R77, R38, R9.reuse, 0x2, P2 ;  /* 0x00000009264d7211 */ /* 0x080fe200010f16ff */
[----:B------:R1:W-:Y:S01]  /*4530*/  STL.64 [R1+0x108], R78 ;  /* 0x0001084e01007387 */ /* 0x0003e20000100a00 */
[-C--:B------:R-:W-:Y:S01]  /*4540*/  LEA.HI.X.SX32 R83, R39, R9.reuse, 0x2, P3 ;  /* 0x0000000927537211 */ /* 0x080fe200018f16ff */
[----:B------:R-:W-:Y:S01]  /*4550*/  VIADD R58, R3, 0xffffffff ;  /* 0xffffffff033a7836 */ /* 0x000fe20000000000 */
[CC--:B------:R-:W-:Y:S01]  /*4560*/  LEA R86, P4, R41.reuse, R8.reuse, 0x2 ;  /* 0x0000000829567211 */ /* 0x0c0fe200078810ff */
[----:B------:R2:W-:Y:S01]  /*4570*/  STL.64 [R1+0x100], R76 ;  /* 0x0001004c01007387 */ /* 0x0005e20000100a00 */
[-C--:B------:R-:W-:Y:S01]  /*4580*/  LEA.HI.X.SX32 R81, R40, R9.reuse, 0x2, P5 ;  /* 0x0000000928517211 */ /* 0x080fe200028f16ff */
[----:B------:R-:W-:Y:S01]  /*4590*/  IMAD R136, R6, 0x50, RZ ;  /* 0x0000005006887824 */ /* 0x000fe200078e02ff */
[-C--:B------:R-:W-:Y:S01]  /*45a0*/  LEA R84, P0, R42, R8.reuse, 0x2 ;  /* 0x000000082a547211 */ /* 0x080fe200078010ff */
[----:B------:R3:W-:Y:S01]  /*45b0*/  STL.64 [R1+0xf8], R82 ;  /* 0x0000f85201007387 */ /* 0x0007e20000100a00 */
[-C--:B------:R-:W-:Y:S01]  /*45c0*/  LEA.HI.X.SX32 R87, R41, R9.reuse, 0x2, P4 ;  /* 0x0000000929577211 */ /* 0x080fe200020f16ff */
[C---:B------:R-:W-:Y:S01]  /*45d0*/  IMAD R88, R6.reuse, 0xd0, RZ ;  /* 0x000000d006587824 */ /* 0x040fe200078e02ff */
[-C--:B------:R-:W-:Y:S01]  /*45e0*/  LEA R38, P4, R47, R8.reuse, 0x2 ;  /* 0x000000082f267211 */ /* 0x080fe200078810ff */
[----:B------:R4:W-:Y:S01]  /*45f0*/  STL.64 [R1+0xf0], R80 ;  /* 0x0000f05001007387 */ /* 0x0009e20000100a00 */
[CC--:B-1----:R-:W-:Y:S01]  /*4600*/  LEA R78, P1, R43.reuse, R8.reuse, 0x2 ;  /* 0x000000082b4e7211 */ /* 0x0c2fe200078210ff */
[----:B------:R-:W-:Y:S01]  /*4610*/  IMAD R91, R6, 0x35, RZ ;  /* 0x00000035065b7824 */ /* 0x000fe200078e02ff */
[-C--:B------:R-:W-:Y:S01]  /*4620*/  LEA.HI.X.SX32 R85, R42, R9.reuse, 0x2, P0 ;  /* 0x000000092a557211 */ /* 0x080fe200000f16ff */
[----:B------:R1:W-:Y:S01]  /*4630*/  STL.64 [R1+0xe8], R86 ;  /* 0x0000e85601007387 */ /* 0x0003e20000100a00 */
[-C--:B--2---:R-:W-:Y:S01]  /*4640*/  LEA R76, P2, R44, R8.reuse, 0x2 ;  /* 0x000000082c4c7211 */ /* 0x084fe200078410ff */
[C---:B------:R-:W-:Y:S01]  /*4650*/  IMAD R90, R6.reuse, 0xd4, RZ ;  /* 0x000000d4065a7824 */ /* 0x040fe200078e02ff */
[-C--:B------:R-:W-:Y:S01]  /*4660*/  LEA.HI.X.SX32 R79, R43, R9.reuse, 0x2, P1 ;  /* 0x000000092b4f7211 */ /* 0x080fe200008f16ff */
[C---:B------:R-:W-:Y:S01]  /*4670*/  IMAD R93, R6.reuse, 0x36, RZ ;  /* 0x00000036065d7824 */ /* 0x040fe200078e02ff */
[CC--:B---3--:R-:W-:Y:S01]  /*4680*/  LEA R82, P3, R45.reuse, R8.reuse, 0x2 ;  /* 0x000000082d527211 */ /* 0x0c8fe200078610ff */
[----:B------:R-:W-:Y:S01]  /*4690*/  IMAD R92, R6, 0xd8, RZ ;  /* 0x000000d8065c7824 */ /* 0x000fe200078e02ff */
[-C--:B------:R-:W-:Y:S01]  /*46a0*/  LEA R36, P0, R48, R8.reuse, 0x2 ;  /* 0x0000000830247211 */ /* 0x080fe200078010ff */
[----:B------:R2:W-:Y:S01]  /*46b0*/  STL.64 [R1+0xd8], R78 ;  /* 0x0000d84e01007387 */ /* 0x0005e20000100a00 */
[-C--:B----4-:R-:W-:Y:S01]  /*46c0*/  LEA R80, P5, R46, R8.reuse, 0x2 ;  /* 0x000000082e507211 */ /* 0x090fe200078a10ff */
[----:B------:R-:W-:Y:S01]  /*46d0*/  IMAD R95, R6, 0x37, RZ ;  /* 0x00000037065f7824 */ /* 0x000fe200078e02ff */
[-C--:B------:R-:W-:Y:S01]  /*46e0*/  LEA.HI.X.SX32 R77, R44, R9.reuse, 0x2, P2 ;  /* 0x000000092c4d7211 */ /* 0x080fe200010f16ff */
[----:B------:R3:W-:Y:S01]  /*46f0*/  STL.64 [R1+0xe0], R84 ;  /* 0x0000e05401007387 */ /* 0x0007e20000100a00 */
[-C--:B------:R-:W-:Y:S01]  /*4700*/  LEA.HI.X.SX32 R83, R45, R9.reuse, 0x2, P3 ;  /* 0x000000092d537211 */ /* 0x080fe200018f16ff */
[----:B-1----:R-:W-:Y:S01]  /*4710*/  IMAD R87, R6, 0x33, RZ ;  /* 0x0000003306577824 */ /* 0x002fe200078e02ff */
[-C--:B------:R-:W-:Y:S01]  /*4720*/  LEA.HI.X.SX32 R39, R47, R9.reuse, 0x2, P4 ;  /* 0x000000092f277211 */ /* 0x080fe200020f16ff */
[----:B------:R1:W-:Y:S01]  /*4730*/  STL.64 [R1+0xd0], R76 ;  /* 0x0000d04c01007387 */ /* 0x0003e20000100a00 */
[-C--:B------:R-:W-:Y:S01]  /*4740*/  LEA.HI.X.SX32 R81, R46, R9.reuse, 0x2, P5 ;  /* 0x000000092e517211 */ /* 0x080fe200028f16ff */
[----:B------:R-:W-:Y:S01]  /*4750*/  IMAD R86, R6, 0xcc, RZ ;  /* 0x000000cc06567824 */ /* 0x000fe200078e02ff */
[-C--:B------:R-:W-:Y:S01]  /*4760*/  LEA.HI.X.SX32 R37, R48, R9.reuse, 0x2, P0 ;  /* 0x0000000930257211 */ /* 0x080fe200000f16ff */
[----:B------:R-:W-:Y:S01]  /*4770*/  STL.64 [R1+0xc8], R82 ;  /* 0x0000c85201007387 */ /* 0x000fe20000100a00 */
[-C--:B--2---:R-:W-:Y:S01]  /*4780*/  LEA R78, P1, R49, R8.reuse, 0x2 ;  /* 0x00000008314e7211 */ /* 0x084fe200078210ff */
[----:B------:R-:W-:Y:S01]  /*4790*/  IMAD R94, R6, 0xdc, RZ ;  /* 0x000000dc065e7824 */ /* 0x000fe200078e02ff */
[-C--:B------:R-:W-:Y:S01]  /*47a0*/  LEA R42, P3, R51, R8.reuse, 0x2 ;  /* 0x00000008332a7211 */ /* 0x080fe200078610ff */
[----:B------:R2:W-:Y:S01]  /*47b0*/  STL.64 [R1+0xb8], R38 ;  /* 0x0000b82601007387 */ /* 0x0005e20000100a00 */
[-C--:B------:R-:W-:Y:S01]  /*47c0*/  LEA R40, P5, R52, R8.reuse, 0x2 ;  /* 0x0000000834287211 */ /* 0x080fe200078a10ff */
[----:B---3--:R-:W-:Y:S01]  /*47d0*/  IMAD R85, R6, 0x32, RZ ;  /* 0x0000003206557824 */ /* 0x008fe200078e02ff */
[-C--:B------:R-:W-:Y:S01]  /*47e0*/  LEA.HI.X.SX32 R79, R49, R9.reuse, 0x2, P1 ;  /* 0x00000009314f7211 */ /* 0x080fe200008f16ff */
[----:B------:R3:W-:Y:S01]  /*47f0*/  STL.64 [R1+0xc0], R80 ;  /* 0x0000c05001007387 */ /* 0x0007e20000100a00 */
[-C--:B-1----:R-:W-:Y:S01]  /*4800*/  LEA R76, P2, R50, R8.reuse, 0x2 ;  /* 0x00000008324c7211 */ /* 0x082fe200078410ff */
[----:B------:R-:W-:Y:S01]  /*4810*/  IMAD.SHL.U32 R49, R6, 0x20, RZ ;  /* 0x0000002006317824 */ /* 0x000fe200078e00ff */
[-C--:B------:R-:W-:Y:S01]  /*4820*/  LEA.HI.X.SX32 R43, R51, R9.reuse, 0x2, P3 ;  /* 0x00000009332b7211 */ /* 0x080fe200018f16ff */
[----:B------:R1:W-:Y:S01]  /*4830*/  STL.64 [R1+0xb0], R36 ;  /* 0x0000b02401007387 */ /* 0x0003e20000100a00 */
[-C--:B------:R-:W-:Y:S01]  /*4840*/  LEA.HI.X.SX32 R77, R50, R9.reuse, 0x2, P2 ;  /* 0x00000009324d7211 */ /* 0x080fe200010f16ff */
[----:B------:R-:W-:Y:S01]  /*4850*/  IMAD R51, R6, 0x21, RZ ;  /* 0x0000002106337824 */ /* 0x000fe200078e02ff */
[-C--:B------:R-:W-:Y:S01]  /*4860*/  LEA.HI.X.SX32 R41, R52, R9.reuse, 0x2, P5 ;  /* 0x0000000934297211 */ /* 0x080fe200028f16ff */
[----:B------:R-:W-:Y:S01]  /*4870*/  STL.64 [R1+0xa8], R78 ;  /* 0x0000a84e01007387 */ /* 0x000fe20000100a00 */
[-C--:B--2---:R-:W-:Y:S01]  /*4880*/  LEA R38, P4, R53, R8.reuse, 0x2 ;  /* 0x0000000835267211 */ /* 0x084fe200078810ff */
[C---:B------:R-:W-:Y:S01]  /*4890*/  IMAD R50, R6.reuse, 0x84, RZ ;  /* 0x0000008406327824 */ /* 0x040fe200078e02ff */
[-C--:B------:R-:W-:Y:S01]  /*48a0*/  LEA R46, P1, R55, R8.reuse, 0x2 ;  /* 0x00000008372e7211 */ /* 0x080fe200078210ff */
[----:B------:R2:W-:Y:S01]  /*48b0*/  STL.64 [R1+0x98], R42 ;  /* 0x0000982a01007387 */ /* 0x0005e20000100a00 */
[-C--:B------:R-:W-:Y:S01]  /*48c0*/  LEA.HI.X.SX32 R39, R53, R9.reuse, 0x2, P4 ;  /* 0x0000000935277211 */ /* 0x080fe200020f16ff */
[----:B---3--:R-:W-:Y:S01]  /*48d0*/  IMAD R81, R6, 0x30, RZ ;  /* 0x0000003006517824 */ /* 0x008fe200078e02ff */
[-C--:B------:R-:W-:Y:S01]  /*48e0*/  LEA R44, P2, R56, R8.reuse, 0x2 ;  /* 0x00000008382c7211 */ /* 0x080fe200078410ff */
[----:B------:R-:W-:Y:S01]  /*48f0*/  STL.64 [R1+0xa0], R76 ;  /* 0x0000a04c01007387 */ /* 0x000fe20000100a00 */
[-C--:B-1----:R-:W-:Y:S01]  /*4900*/  LEA R36, P0, R54, R8.reuse, 0x2 ;  /* 0x0000000836247211 */ /* 0x082fe200078010ff */
[----:B------:R-:W-:Y:S01]  /*4910*/  IMAD R53, R6, 0x22, RZ ;  /* 0x0000002206357824 */ /* 0x000fe200078e02ff */
[-C--:B------:R-:W-:Y:S01]  /*4920*/  LEA.HI.X.SX32 R47, R55, R9.reuse, 0x2, P1 ;  /* 0x00000009372f7211 */ /* 0x080fe200008f16ff */
[----:B------:R1:W-:Y:S01]  /*4930*/  STL.64 [R1+0x90], R40 ;  /* 0x0000902801007387 */ /* 0x0003e20000100a00 */
[-C--:B------:R-:W-:Y:S01]  /*4940*/  LEA.HI.X.SX32 R37, R54, R9.reuse, 0x2, P0 ;  /* 0x0000000936257211 */ /* 0x080fe200000f16ff */
[----:B------:R-:W-:Y:S01]  /*4950*/  IMAD R52, R6, 0x88, RZ ;  /* 0x0000008806347824 */ /* 0x000fe200078e02ff */
[-C--:B------:R-:W-:Y:S01]  /*4960*/  LEA.HI.X.SX32 R45, R56, R9.reuse, 0x2, P2 ;  /* 0x00000009382d7211 */ /* 0x080fe200010f16ff */
[----:B------:R3:W-:Y:S01]  /*4970*/  STL.64 [R1+0x88], R38 ;  /* 0x0000882601007387 */ /* 0x0007e20000100a00 */
[CC--:B--2---:R-:W-:Y:S01]  /*4980*/  LEA R42, P3, R59.reuse, R8.reuse, 0x2 ;  /* 0x000000083b2a7211 */ /* 0x0c4fe200078610ff */
[C---:B------:R-:W-:Y:S01]  /*4990*/  IMAD R55, R6.reuse, 0x23, RZ ;  /* 0x0000002306377824 */ /* 0x040fe200078e02ff */
[----:B------:R-:W-:Y:S01]  /*49a0*/  UMOV UR6, 0x1 ;  /* 0x0000000100067882 */ /* 0x000fe20000000000 */
[----:B------:R2:W-:Y:S01]  /*49b0*/  STL.64 [R1+0x80], R36 ;  /* 0x0000802401007387 */ /* 0x0005e20000100a00 */
[----:B------:R-:W-:Y:S01]  /*49c0*/  LEA.HI.X.SX32 R43, R59, R9, 0x2, P3 ;  /* 0x000000093b2b7211 */ /* 0x000fe200018f16ff */
[----:B------:R-:W-:Y:S01]  /*49d0*/  IMAD R54, R6, 0x8c, RZ ;  /* 0x0000008c06367824 */ /* 0x000fe200078e02ff */
[-C--:B-1----:R-:W-:Y:S01]  /*49e0*/  LEA R40, P5, R60, R8.reuse, 0x2 ;  /* 0x000000083c287211 */ /* 0x082fe200078a10ff */
[----:B------:R1:W-:Y:S01]  /*49f0*/  STL.64 [R1+0x78], R46 ;  /* 0x0000782e01007387 */ /* 0x0003e20000100a00 */
[----:B------:R-:W-:Y:S01]  /*4a00*/  IMAD R56, R6, 0x90, RZ ;  /* 0x0000009006387824 */ /* 0x000fe200078e02ff */
[----:B---3--:R-:W-:-:S02]  /*4a10*/  LEA R38, P4, R61, R8, 0x2 ;  /* 0x000000083d267211 */ /* 0x008fc400078810ff */
[----:B------:R3:W-:Y:S01]  /*4a20*/  STL.64 [R1+0x70], R44 ;  /* 0x0000702c01007387 */ /* 0x0007e20000100a00 */
[-C--:B------:R-:W-:Y:S01]  /*4a30*/  LEA.HI.X.SX32 R41, R60, R9.reuse, 0x2, P5 ;  /* 0x000000093c297211 */ /* 0x080fe200028f16ff */
[----:B------:R-:W-:Y:S01]  /*4a40*/  IMAD R59, R6, 0x25, RZ ;  /* 0x00000025063b7824 */ /* 0x000fe200078e02ff */
[-C--:B--2---:R-:W-:Y:S01]  /*4a50*/  LEA R36, P0, R62, R8.reuse, 0x2 ;  /* 0x000000083e247211 */ /* 0x084fe200078010ff */
[----:B------:R2:W-:Y:S01]  /*4a60*/  STL.64 [R1+0x68], R42 ;  /* 0x0000682a01007387 */ /* 0x0005e20000100a00 */
[-C--:B------:R-:W-:Y:S01]  /*4a70*/  LEA.HI.X.SX32 R39, R61, R9.reuse, 0x2, P4 ;  /* 0x000000093d277211 */ /* 0x080fe200020f16ff */
[----:B------:R-:W-:Y:S01]  /*4a80*/  IMAD R61, R6, 0x26, RZ ;  /* 0x00000026063d7824 */ /* 0x000fe200078e02ff */
[-C--:B------:R-:W-:Y:S01]  /*4a90*/  LEA.HI.X.SX32 R37, R62, R9.reuse, 0x2, P0 ;  /* 0x000000093e257211 */ /* 0x080fe200000f16ff */
[----:B------:R4:W-:Y:S01]  /*4aa0*/  STL.64 [R1+0x60], R40 ;  /* 0x0000602801007387 */ /* 0x0009e20000100a00 */
[CC--:B-1----:R-:W-:Y:S01]  /*4ab0*/  LEA R46, P1, R63.reuse, R8.reuse, 0x2 ;  /* 0x000000083f2e7211 */ /* 0x0c2fe200078210ff */
[----:B------:R-:W-:Y:S01]  /*4ac0*/  IMAD R60, R6, 0x98, RZ ;  /* 0x00000098063c7824 */ /* 0x000fe200078e02ff */
[-C--:B---3--:R-:W-:Y:S01]  /*4ad0*/  LEA R44, P2, R64, R8.reuse, 0x2 ;  /* 0x00000008402c7211 */ /* 0x088fe200078410ff */
[----:B------:R1:W-:Y:S01]  /*4ae0*/  STL.64 [R1+0x58], R38 ;  /* 0x0000582601007387 */ /* 0x0003e20000100a00 */
[-C--:B------:R-:W-:Y:S01]  /*4af0*/  LEA.HI.X.SX32 R47, R63, R9.reuse, 0x2, P1 ;  /* 0x000000093f2f7211 */ /* 0x080fe200008f16ff */
[----:B------:R-:W-:Y:S01]  /*4b00*/  IMAD R63, R6, 0x27, RZ ;  /* 0x00000027063f7824 */ /* 0x000fe200078e02ff */
[CC--:B--2---:R-:W-:Y:S01]  /*4b10*/  LEA R42, P3, R65.reuse, R8.reuse, 0x2 ;  /* 0x00000008412a7211 */ /* 0x0c4fe200078610ff */
[----:B------:R2:W-:Y:S01]  /*4b20*/  STL.64 [R1+0x50], R36 ;  /* 0x0000502401007387 */ /* 0x0005e20000100a00 */
[-C--:B------:R-:W-:Y:S01]  /*4b30*/  LEA.HI.X.SX32 R45, R64, R9.reuse, 0x2, P2 ;  /* 0x00000009402d7211 */ /* 0x080fe200010f16ff */
[----:B------:R-:W-:Y:S01]  /*4b40*/  IMAD R62, R6, 0x9c, RZ ;  /* 0x0000009c063e7824 */ /* 0x000fe200078e02ff */
[-C--:B----4-:R-:W-:Y:S01]  /*4b50*/  LEA R40, P5, R66, R8.reuse, 0x2 ;  /* 0x0000000842287211 */ /* 0x090fe200078a10ff */
[----:B------:R3:W-:Y:S01]  /*4b60*/  STL.64 [R1+0x48], R46 ;  /* 0x0000482e01007387 */ /* 0x0007e20000100a00 */
[-C--:B------:R-:W-:Y:S01]  /*4b70*/  LEA.HI.X.SX32 R43, R65, R9.reuse, 0x2, P3 ;  /* 0x00000009412b7211 */ /* 0x080fe200018f16ff */
[----:B------:R-:W-:Y:S01]  /*4b80*/  IMAD R65, R6, 0x28, RZ ;  /* 0x0000002806417824 */ /* 0x000fe200078e02ff */
[-C--:B------:R-:W-:Y:S01]  /*4b90*/  LEA.HI.X.SX32 R41, R66, R9.reuse, 0x2, P5 ;  /* 0x0000000942297211 */ /* 0x080fe200028f16ff */
[----:B------:R4:W-:Y:S01]  /*4ba0*/  STL.64 [R1+0x40], R44 ;  /* 0x0000402c01007387 */ /* 0x0009e20000100a00 */
[CC--:B-1----:R-:W-:Y:S01]  /*4bb0*/  LEA R38, P4, R67.reuse, R8.reuse, 0x2 ;  /* 0x0000000843267211 */ /* 0x0c2fe200078810ff */
[----:B------:R-:W-:Y:S01]  /*4bc0*/  IMAD R64, R6, 0xa0, RZ ;  /* 0x000000a006407824 */ /* 0x000fe200078e02ff */
[-C--:B--2---:R-:W-:Y:S01]  /*4bd0*/  LEA R36, P0, R68, R8.reuse, 0x2 ;  /* 0x0000000844247211 */ /* 0x084fe200078010ff */
[----:B------:R1:W-:Y:S01]  /*4be0*/  STL.64 [R1+0x38], R42 ;  /* 0x0000382a01007387 */ /* 0x0003e20000100a00 */
[-C--:B------:R-:W-:Y:S01]  /*4bf0*/  LEA.HI.X.SX32 R39, R67, R9.reuse, 0x2, P4 ;  /* 0x0000000943277211 */ /* 0x080fe200020f16ff */
[----:B------:R-:W-:Y:S01]  /*4c00*/  IMAD R67, R6, 0x29, RZ ;  /* 0x0000002906437824 */ /* 0x000fe200078e02ff */
[CC--:B---3--:R-:W-:Y:S01]  /*4c10*/  LEA R46, P1, R69.reuse, R8.reuse, 0x2 ;  /* 0x00000008452e7211 */ /* 0x0c8fe200078210ff */
        /* <DEDUP_REMOVED lines=25> */
[-C--:B-1----:R-:W-:Y:S01]  /*4db0*/  LEA R46, P1, R75, R8.reuse, 0x2 ;  /* 0x000000084b2e7211 */ /* 0x082fe200078210ff */
[C---:B------:R-:W-:Y:S01]  /*4dc0*/  IMAD R72, R6.reuse, 0xb0, RZ ;  /* 0x000000b006487824 */ /* 0x040fe200078e02ff */
[-C--:B--2---:R-:W-:Y:S01]  /*4dd0*/  LEA R44, P2, R35, R8.reuse, 0x2 ;  /* 0x00000008232c7211 */ /* 0x084fe200078410ff */
[----:B------:R1:W-:Y:S01]  /*4de0*/  STL.64 [R1+0x148], R38 ;  /* 0x0001482601007387 */ /* 0x0003e20000100a00 */
[-C--:B------:R-:W-:Y:S01]  /*4df0*/  LEA.HI.X.SX32 R47, R75, R9.reuse, 0x2, P1 ;  /* 0x000000094b2f7211 */ /* 0x080fe200008f16ff */
[----:B------:R-:W-:Y:S01]  /*4e00*/  IMAD R75, R6, 0x2d, RZ ;  /* 0x0000002d064b7824 */ /* 0x000fe200078e02ff */
[-C--:B---3--:R-:W-:Y:S01]  /*4e10*/  LEA R42, P3, R34, R8.reuse, 0x2 ;  /* 0x00000008222a7211 */ /* 0x088fe200078610ff */
[----:B------:R2:W-:Y:S01]  /*4e20*/  STL.64 [R1+0x150], R36 ;  /* 0x0001502401007387 */ /* 0x0005e20000100a00 */
[-C--:B------:R-:W-:Y:S01]  /*4e30*/  LEA.HI.X.SX32 R45, R35, R9.reuse, 0x2, P2 ;  /* 0x00000009232d7211 */ /* 0x080fe200010f16ff */
[----:B------:R-:W-:Y:S01]  /*4e40*/  IMAD R74, R6, 0xb4, RZ ;  /* 0x000000b4064a7824 */ /* 0x000fe200078e02ff */
[CC--:B----4-:R-:W-:Y:S01]  /*4e50*/  LEA R40, P5, R33.reuse, R8.reuse, 0x2 ;  /* 0x0000000821287211 */ /* 0x0d0fe200078a10ff */
[----:B------:R3:W-:Y:S01]  /*4e60*/  STL.64 [R1+0x158], R46 ;  /* 0x0001582e01007387 */ /* 0x0007e20000100a00 */
[-C--:B------:R-:W-:Y:S01]  /*4e70*/  LEA.HI.X.SX32 R43, R34, R9.reuse, 0x2, P3 ;  /* 0x00000009222b7211 */ /* 0x080fe200018f16ff */
[----:B------:R-:W-:Y:S01]  /*4e80*/  IMAD R77, R6, 0x2e, RZ ;  /* 0x0000002e064d7824 */ /* 0x000fe200078e02ff */
[-C--:B------:R-:W-:Y:S01]  /*4e90*/  LEA.HI.X.SX32 R41, R33, R9.reuse, 0x2, P5 ;  /* 0x0000000921297211 */ /* 0x080fe200028f16ff */
[----:B------:R4:W-:Y:S01]  /*4ea0*/  STL.64 [R1+0x170], R44 ;  /* 0x0001702c01007387 */ /* 0x0009e20000100a00 */
[-C--:B-1----:R-:W-:Y:S01]  /*4eb0*/  LEA R38, P4, R32, R8.reuse, 0x2 ;  /* 0x0000000820267211 */ /* 0x082fe200078810ff */
[----:B------:R-:W-:Y:S01]  /*4ec0*/  IMAD R76, R6, 0xb8, RZ ;  /* 0x000000b8064c7824 */ /* 0x000fe200078e02ff */
[CC--:B--2---:R-:W-:Y:S01]  /*4ed0*/  LEA R36, P0, R31.reuse, R8.reuse, 0x2 ;  /* 0x000000081f247211 */ /* 0x0c4fe200078010ff */
[----:B------:R1:W-:Y:S01]  /*4ee0*/  STL.64 [R1+0x168], R42 ;  /* 0x0001682a01007387 */ /* 0x0003e20000100a00 */
[-C--:B------:R-:W-:Y:S01]  /*4ef0*/  LEA.HI.X.SX32 R39, R32, R9.reuse, 0x2, P4 ;  /* 0x0000000920277211 */ /* 0x080fe200020f16ff */
[----:B------:R-:W-:Y:S01]  /*4f00*/  IMAD R79, R6, 0x2f, RZ ;  /* 0x0000002f064f7824 */ /* 0x000fe200078e02ff */
[-C--:B------:R-:W-:Y:S01]  /*4f10*/  LEA.HI.X.SX32 R37, R31, R9.reuse, 0x2, P0 ;  /* 0x000000091f257211 */ /* 0x080fe200000f16ff */
[----:B------:R2:W-:Y:S01]  /*4f20*/  STL.64 [R1+0x160], R40 ;  /* 0x0001602801007387 */ /* 0x0005e20000100a00 */
[-C--:B---3--:R-:W-:Y:S01]  /*4f30*/  LEA R46, P1, R30, R8.reuse, 0x2 ;  /* 0x000000081e2e7211 */ /* 0x088fe200078210ff */
        /* <DEDUP_REMOVED lines=9> */
[-C--:B------:R-:W-:Y:S01]  /*4fd0*/  LEA R34, P1, R24, R8.reuse, 0x2 ;  /* 0x0000000818227211 */ /* 0x080fe200078210ff */
[----:B------:R1:W-:Y:S01]  /*4fe0*/  STL.64 [R1+0x188], R46 ;  /* 0x0001882e01007387 */ /* 0x0003e20000100a00 */
[-C--:B--2---:R-:W-:Y:S01]  /*4ff0*/  LEA R40, P5, R27, R8.reuse, 0x2 ;  /* 0x000000081b287211 */ /* 0x084fe200078a10ff */
[----:B------:R-:W-:Y:S01]  /*5000*/  IMAD R82, R6, 0xc4, RZ ;  /* 0x000000c406527824 */ /* 0x000fe200078e02ff */
[-C--:B------:R-:W-:Y:S01]  /*5010*/  LEA.HI.X.SX32 R43, R28, R9.reuse, 0x2, P3 ;  /* 0x000000091c2b7211 */ /* 0x080fe200018f16ff */
[----:B------:R2:W-:Y:S01]  /*5020*/  STL.64 [R1+0x190], R44 ;  /* 0x0001902c01007387 */ /* 0x0005e20000100a00 */
[-C--:B---3--:R-:W-:Y:S01]  /*5030*/  LEA R38, P4, R26, R8.reuse, 0x2 ;  /* 0x000000081a267211 */ /* 0x088fe200078810ff */
[C---:B------:R-:W-:Y:S01]  /*5040*/  IMAD R84, R6.reuse, 0xc8, RZ ;  /* 0x000000c806547824 */ /* 0x040fe200078e02ff */
[-C--:B------:R-:W-:Y:S01]  /*5050*/  LEA R32, P2, R23, R8.reuse, 0x2 ;  /* 0x0000000817207211 */ /* 0x080fe200078410ff */
[----:B------:R3:W-:Y:S01]  /*5060*/  STL.64 [R1+0x198], R42 ;  /* 0x0001982a01007387 */ /* 0x0007e20000100a00 */
[-C--:B----4-:R-:W-:Y:S01]  /*5070*/  LEA R36, P0, R25, R8.reuse, 0x2 ;  /* 0x0000000819247211 */ /* 0x090fe200078010ff */
[----:B------:R-:W-:Y:S01]  /*5080*/  IMAD R96, R6, 0xe0, RZ ;  /* 0x000000e006607824 */ /* 0x000fe200078e02ff */
[-C--:B------:R-:W-:Y:S01]  /*5090*/  LEA.HI.X.SX32 R39, R26, R9.reuse, 0x2, P4 ;  /* 0x000000091a277211 */ /* 0x080fe200020f16ff */
[----:B-1----:R-:W-:Y:S01]  /*50a0*/  IMAD R47, R6, 0x1f, RZ ;  /* 0x0000001f062f7824 */ /* 0x002fe200078e02ff */
[-C--:B------:R-:W-:Y:S01]  /*50b0*/  LEA R30, P3, R22, R8.reuse, 0x2 ;  /* 0x00000008161e7211 */ /* 0x080fe200078610ff */
[C---:B------:R-:W-:Y:S01]  /*50c0*/  IMAD R99, R6.reuse, 0x39, RZ ;  /* 0x0000003906637824 */ /* 0x040fe200078e02ff */
[-C--:B------:R-:W-:Y:S01]  /*50d0*/  LEA.HI.X.SX32 R41, R27, R9.reuse, 0x2, P5 ;  /* 0x000000091b297211 */ /* 0x080fe200028f16ff */
[----:B------:R1:W-:Y:S01]  /*50e0*/  STL.64 [R1+0x1b0], R38 ;  /* 0x0001b02601007387 */ /* 0x0003e20000100a00 */
[-C--:B------:R-:W-:Y:S01]  /*50f0*/  LEA R28, P5, R21, R8.reuse, 0x2 ;  /* 0x00000008151c7211 */ /* 0x080fe200078a10ff */
[----:B--2---:R-:W-:Y:S01]  /*5100*/  IMAD R45, R6, 0x1e, RZ ;  /* 0x0000001e062d7824 */ /* 0x004fe200078e02ff */
[-C--:B------:R-:W-:Y:S01]  /*5110*/  LEA.HI.X.SX32 R37, R25, R9.reuse, 0x2, P0 ;  /* 0x0000000919257211 */ /* 0x080fe200000f16ff */
[----:B------:R2:W-:Y:S01]  /*5120*/  STL.64 [R1+0x1a0], R40 ;  /* 0x0001a02801007387 */ /* 0x0005e20000100a00 */
[-C--:B------:R-:W-:Y:S01]  /*5130*/  LEA.HI.X.SX32 R35, R24, R9.reuse, 0x2, P1 ;  /* 0x0000000918237211 */ /* 0x080fe200008f16ff */
[----:B---3--:R-:W-:Y:S01]  /*5140*/  IMAD R43, R6, 0x1d, RZ ;  /* 0x0000001d062b7824 */ /* 0x008fe200078e02ff */
[-C--:B------:R-:W-:Y:S01]  /*5150*/  LEA.HI.X.SX32 R33, R23, R9.reuse, 0x2, P2 ;  /* 0x0000000917217211 */ /* 0x080fe200010f16ff */
[----:B------:R3:W-:Y:S01]  /*5160*/  STL.64 [R1+0x1a8], R36 ;  /* 0x0001a82401007387 */ /* 0x0007e20000100a00 */
[-C--:B------:R-:W-:Y:S01]  /*5170*/  LEA.HI.X.SX32 R31, R22, R9.reuse, 0x2, P3 ;  /* 0x00000009161f7211 */ /* 0x080fe200018f16ff */
[----:B------:R-:W-:Y:S01]  /*5180*/  IMAD R98, R6, 0xe4, RZ ;  /* 0x000000e406627824 */ /* 0x000fe200078e02ff */
[----:B------:R-:W-:Y:S01]  /*5190*/  LEA.HI.X.SX32 R29, R21, R9, 0x2, P5 ;  /* 0x00000009151d7211 */ /* 0x000fe200028f16ff */
[----:B------:R4:W-:Y:S01]  /*51a0*/  STL.64 [R1+0x1b8], R34 ;  /* 0x0001b82201007387 */ /* 0x0009e20000100a00 */
[----:B-1----:R-:W-:Y:S01]  /*51b0*/  LEA R38, P4, R20, R8, 0x2 ;  /* 0x0000000814267211 */ /* 0x002fe200078810ff */
[----:B------:R-:W-:-:S02]  /*51c0*/  IMAD R101, R6, 0x3a, RZ ;  /* 0x0000003a06657824 */ /* 0x000fc400078e02ff */
[----:B------:R1:W-:Y:S01]  /*51d0*/  STL.64 [R1+0x1c0], R32 ;  /* 0x0001c02001007387 */ /* 0x0003e20000100a00 */
[-C--:B------:R-:W-:Y:S01]  /*51e0*/  LEA.HI.X.SX32 R39, R20, R9.reuse, 0x2, P4 ;  /* 0x0000000914277211 */ /* 0x080fe200020f16ff */
[C---:B--2---:R-:W-:Y:S01]  /*51f0*/  IMAD R41, R6.reuse, 0x1c, RZ ;  /* 0x0000001c06297824 */ /* 0x044fe200078e02ff */
[-C--:B------:R-:W-:Y:S01]  /*5200*/  LEA R26, P4, R11, R8.reuse, 0x2 ;  /* 0x000000080b1a7211 */ /* 0x080fe200078810ff */
[----:B------:R2:W-:Y:S01]  /*5210*/  STL.64 [R1+0x1c8], R30 ;  /* 0x0001c81e01007387 */ /* 0x0005e20000100a00 */
[-C--:B---3--:R-:W-:Y:S01]  /*5220*/  LEA R36, P0, R19, R8.reuse, 0x2 ;  /* 0x0000000813247211 */ /* 0x088fe200078010ff */
[----:B------:R-:W-:Y:S01]  /*5230*/  IMAD R100, R6, 0xe8, RZ ;  /* 0x000000e806647824 */ /* 0x000fe200078e02ff */
[-C--:B------:R-:W-:Y:S01]  /*5240*/  LEA.HI.X.SX32 R27, R11, R9.reuse, 0x2, P4 ;  /* 0x000000090b1b7211 */ /* 0x080fe200020f16ff */
[----:B------:R3:W-:Y:S01]  /*5250*/  STL.64 [R1+0x1d0], R28 ;  /* 0x0001d01c01007387 */ /* 0x0007e20000100a00 */
[-C--:B----4-:R-:W-:Y:S01]  /*5260*/  LEA R34, P1, R18, R8.reuse, 0x2 ;  /* 0x0000000812227211 */ /* 0x090fe200078210ff */
[C---:B------:R-:W-:Y:S01]  /*5270*/  IMAD R11, R6.reuse, 0xd, RZ ;  /* 0x0000000d060b7824 */ /* 0x040fe200078e02ff */
[-C--:B------:R-:W-:Y:S01]  /*5280*/  LEA.HI.X.SX32 R37, R19, R9.reuse, 0x2, P0 ;  /* 0x0000000913257211 */ /* 0x080fe200000f16ff */
[----:B------:R4:W-:Y:S01]  /*5290*/  STL.64 [R1+0x1d8], R38 ;  /* 0x0001d82601007387 */ /* 0x0009e20000100a00 */
[CC--:B-1----:R-:W-:Y:S01]  /*52a0*/  LEA R32, P2, R17.reuse, R8.reuse, 0x2 ;  /* 0x0000000811207211 */ /* 0x0c2fe200078410ff */
[----:B------:R-:W-:Y:S01]  /*52b0*/  IMAD R103, R6, 0x3b, RZ ;  /* 0x0000003b06677824 */ /* 0x000fe200078e02ff */
[-C--:B------:R-:W-:Y:S01]  /*52c0*/  LEA.HI.X.SX32 R35, R18, R9.reuse, 0x2, P1 ;  /* 0x0000000912237211 */ /* 0x080fe200008f16ff */
[----:B------:R-:W-:Y:S01]  /*52d0*/  STL.64 [R1+0x1e0], R36 ;  /* 0x0001e02401007387 */ /* 0x000fe20000100a00 */
[-C--:B--2---:R-:W-:Y:S01]  /*52e0*/  LEA R30, P3, R16, R8.reuse, 0x2 ;  /* 0x00000008101e7211 */ /* 0x084fe200078610ff */
[----:B------:R-:W-:Y:S01]  /*52f0*/  IMAD R102, R6, 0xec, RZ ;  /* 0x000000ec06667824 */ /* 0x000fe200078e02ff */
[-C--:B------:R-:W-:Y:S01]  /*5300*/  LEA R24, P0, R12, R8.reuse, 0x2 ;  /* 0x000000080c187211 */ /* 0x080fe200078010ff */
[----:B------:R-:W-:Y:S01]  /*5310*/  STL.64 [R1+0x1e8], R34 ;  /* 0x0001e82201007387 */ /* 0x000fe20000100a00 */
[-C--:B---3--:R-:W-:Y:S01]  /*5320*/  LEA R28, P5, R10, R8.reuse, 0x2 ;  /* 0x000000080a1c7211 */ /* 0x088fe200078a10ff */
[C---:B------:R-:W-:Y:S01]  /*5330*/  IMAD R104, R6.reuse, 0xf0, RZ ;  /* 0x000000f006687824 */ /* 0x040fe200078e02ff */
[-C--:B------:R-:W-:Y:S01]  /*5340*/  LEA.HI.X.SX32 R33, R17, R9.reuse, 0x2, P2 ;  /* 0x0000000911217211 */ /* 0x080fe200010f16ff */
[C---:B------:R-:W-:Y:S01]  /*5350*/  IMAD.SHL.U32 R17, R6.reuse, 0x10, RZ ;  /* 0x0000001006117824 */ /* 0x040fe200078e00ff */
[-C--:B------:R-:W-:Y:S01]  /*5360*/  LEA R22, P1, R13, R8.reuse, 0x2 ;  /* 0x000000080d167211 */ /* 0x080fe200078210ff */
[----:B----4-:R-:W-:Y:S01]  /*5370*/  IMAD R39, R6, 0x1b, RZ ;  /* 0x0000001b06277824 */ /* 0x010fe200078e02ff */
[-C--:B------:R-:W-:Y:S01]  /*5380*/  LEA.HI.X.SX32 R31, R16, R9.reuse, 0x2, P3 ;  /* 0x00000009101f7211 */ /* 0x080fe200018f16ff */
[----:B------:R1:W-:Y:S01]  /*5390*/  STL.64 [R1+0x1f0], R32 ;  /* 0x0001f02001007387 */ /* 0x0003e20000100a00 */
[-C--:B------:R-:W-:Y:S01]  /*53a0*/  LEA R20, P2, R14, R8.reuse, 0x2 ;  /* 0x000000080e147211 */ /* 0x080fe200078410ff */
[----:B------:R-:W-:Y:S01]  /*53b0*/  IMAD R16, R6, 0x7, RZ ;  /* 0x0000000706107824 */ /* 0x000fe200078e02ff */
[-C--:B------:R-:W-:Y:S01]  /*53c0*/  LEA.HI.X.SX32 R29, R10, R9.reuse, 0x2, P5 ;  /* 0x000000090a1d7211 */ /* 0x080fe200028f16ff */
[----:B------:R-:W-:Y:S01]  /*53d0*/  STL.64 [R1+0x1f8], R30 ;  /* 0x0001f81e01007387 */ /* 0x000fe20000100a00 */
[----:B------:R-:W-:Y:S01]  /*53e0*/  LEA R18, P3, R15, R8, 0x2 ;  /* 0x000000080f127211 */ /* 0x000fe200078610ff */
[----:B------:R-:W-:Y:S01]  /*53f0*/  VIADD R8, R3, 0xfffffffd ;  /* 0xfffffffd03087836 */ /* 0x000fe20000000000 */
[-C--:B------:R-:W-:Y:S01]  /*5400*/  LEA.HI.X.SX32 R25, R12, R9.reuse, 0x2, P0 ;  /* 0x000000090c197211 */ /* 0x080fe200000f16ff */
[----:B------:R-:W-:Y:S01]  /*5410*/  STL.64 [R1+0x200], R28 ;  /* 0x0002001c01007387 */ /* 0x000fe20000100a00 */
[-C--:B------:R-:W-:Y:S01]  /*5420*/  LEA.HI.X.SX32 R23, R13, R9.reuse, 0x2, P1 ;  /* 0x000000090d177211 */ /* 0x080fe200008f16ff */
[----:B------:R-:W-:Y:S01]  /*5430*/  VIADD R10, R3, 0xfffffffb ;  /* 0xfffffffb030a7836 */ /* 0x000fe20000000000 */
[-C--:B------:R-:W-:Y:S01]  /*5440*/  LEA.HI.X.SX32 R21, R14, R9.reuse, 0x2, P2 ;  /* 0x000000090e157211 */ /* 0x080fe200010f16ff */
[----:B------:R2:W-:Y:S01]  /*5450*/  STL.64 [R1+0x208], R26 ;  /* 0x0002081a01007387 */ /* 0x0005e20000100a00 */
[----:B------:R-:W-:Y:S01]  /*5460*/  LEA.HI.X.SX32 R19, R15, R9, 0x2, P3 ;  /* 0x000000090f137211 */ /* 0x000fe200018f16ff */
[----:B------:R-:W-:Y:S01]  /*5470*/  VIADD R9, R3, 0xfffffffc ;  /* 0xfffffffc03097836 */ /* 0x000fe20000000000 */
[----:B------:R-:W-:Y:S01]  /*5480*/  LEA R172, P5, R6, R4, 0x3 ;  /* 0x0000000406ac7211 */ /* 0x000fe200078a18ff */
[----:B------:R3:W-:Y:S01]  /*5490*/  STL.64 [R1+0x210], R24 ;  /* 0x0002101801007387 */ /* 0x0007e20000100a00 */
[----:B------:R-:W-:Y:S01]  /*54a0*/  ISETP.GE.U32.AND P3, PT, R58, 0x7fffff80, PT ;  /* 0x7fffff803a00780c */ /* 0x000fe20003f66070 */
[----:B-1----:R-:W-:Y:S01]  /*54b0*/  IMAD R33, R6, 0x18, RZ ;  /* 0x0000001806217824 */ /* 0x002fe200078e02ff */
[----:B------:R-:W-:Y:S01]  /*54c0*/  ISETP.GE.U32.AND P0, PT, R57, 0x7fffff7f, PT ;  /* 0x7fffff7f3900780c */ /* 0x000fe20003f06070 */
[----:B------:R1:W-:Y:S01]  /*54d0*/  STL.64 [R1+0x218], R22 ;  /* 0x0002181601007387 */ /* 0x0003e20000100a00 */
[----:B------:R-:W-:Y:S01]  /*54e0*/  ISETP.GE.U32.AND P1, PT, R8, 0x7fffff7e, PT ;  /* 0x7fffff7e0800780c */ /* 0x000fe20003f26070 */
[----:B------:R-:W-:Y:S01]  /*54f0*/  IMAD.SHL.U32 R14, R6, 0x8, RZ ;  /* 0x00000008060e7824 */ /* 0x000fe200078e00ff */
[----:B------:R-:W-:Y:S01]  /*5500*/  ISETP.GE.U32.AND P4, PT, R9, 0x7fffff7d, PT ;  /* 0x7fffff7d0900780c */ /* 0x000fe20003f86070 */
[----:B------:R4:W-:Y:S01]  /*5510*/  STL.64 [R1+0x220], R20 ;  /* 0x0002201401007387 */ /* 0x0009e20000100a00 */
[----:B------:R-:W-:Y:S01]  /*5520*/  ISETP.GE.U32.AND P6, PT, R10, 0x7fffff7c, PT ;  /* 0x7fffff7c0a00780c */ /* 0x000fe20003fc6070 */
[----:B--2---:R-:W-:-:S02]  /*5530*/  IMAD.SHL.U32 R26, R6, 0x2, RZ ;  /* 0x00000002061a7824 */ /* 0x004fc400078e00ff */
[----:B------:R2:W-:Y:S01]  /*5540*/  STL.64 [R1+0x248], R18 ;  /* 0x0002481201007387 */ /* 0x0005e20000100a00 */
[C---:B---3--:R-:W-:Y:S02]  /*5550*/  IMAD R24, R6.reuse, 0x3, RZ ;  /* 0x0000000306187824 */ /* 0x048fe400078e02ff */
[C---:B------:R-:W-:Y:S01]  /*5560*/  IMAD R9, R6.reuse, 0xc, RZ ;  /* 0x0000000c06097824 */ /* 0x040fe200078e02ff */
[----:B------:R3:W-:Y:S01]  /*5570*/  STL [R1+0x20], R172 ;  /* 0x000020ac01007387 */ /* 0x0007e20000100800 */
[C---:B-1----:R-:W-:Y:S02]  /*5580*/  IMAD.SHL.U32 R22, R6.reuse, 0x4, RZ ;  /* 0x0000000406167824 */ /* 0x042fe400078e00ff */
[C---:B------:R-:W-:Y:S02]  /*5590*/  IMAD R25, R6.reuse, 0x14, RZ ;  /* 0x0000001406197824 */ /* 0x040fe400078e02ff */
[C---:B----4-:R-:W-:Y:S02]  /*55a0*/  IMAD R20, R6.reuse, 0x5, RZ ;  /* 0x0000000506147824 */ /* 0x050fe400078e02ff */
[----:B------:R-:W-:-:S02]  /*55b0*/  IMAD R12, R6, 0x9, RZ ;  /* 0x00000009060c7824 */ /* 0x000fc400078e02ff */
[C---:B--2---:R-:W-:Y:S02]  /*55c0*/  IMAD R18, R6.reuse, 0x6, RZ ;  /* 0x0000000606127824 */ /* 0x044fe400078e02ff */
[C---:B------:R-:W-:Y:S02]  /*55d0*/  IMAD R57, R6.reuse, 0x24, RZ ;  /* 0x0000002406397824 */ /* 0x040fe400078e02ff */
[C---:B------:R-:W-:Y:S02]  /*55e0*/  IMAD R8, R6.reuse, 0xa, RZ ;  /* 0x0000000a06087824 */ /* 0x040fe400078e02ff */
[C---:B------:R-:W-:Y:S02]  /*55f0*/  IMAD R10, R6.reuse, 0xb, RZ ;  /* 0x0000000b060a7824 */ /* 0x040fe400078e02ff */
[C---:B------:R-:W-:Y:S02]  /*5600*/  IMAD R13, R6.reuse, 0xe, RZ ;  /* 0x0000000e060d7824 */ /* 0x040fe400078e02ff */
[----:B------:R-:W-:-:S02]  /*5610*/  IMAD R15, R6, 0xf, RZ ;  /* 0x0000000f060f7824 */ /* 0x000fc400078e02ff */
[C---:B------:R-:W-:Y:S02]  /*5620*/  IMAD R19, R6.reuse, 0x11, RZ ;  /* 0x0000001106137824 */ /* 0x040fe400078e02ff */
        /* <DEDUP_REMOVED lines=14> */
[C---:B------:R-:W-:Y:S02]  /*5710*/  IMAD.SHL.U32 R113, R6.reuse, 0x40, RZ ;  /* 0x0000004006717824 */ /* 0x040fe400078e00ff */
        /* <DEDUP_REMOVED lines=41> */
[----:B------:R-:W-:Y:S01]  /*59b0*/  IMAD R170, R6, 0x160, RZ ;  /* 0x0000016006aa7824 */ /* 0x000fe200078e02ff */
[----:B------:R-:W-:Y:S06]  /*59c0*/  BAR.SYNC.DEFER_BLOCKING 0x0 ;  /* 0x0000000000007b1d */ /* 0x000fec0000010000 */
[----:B---3--:R-:W-:Y:S05]  /*59d0*/  BRA.U UP0, `(.L_x_5) ;  /* 0x0000000100187547 */ /* 0x008fea000b800000 */
[----:B------:R-:W-:Y:S01]  /*59e0*/  ELECT P2, URZ, PT ;  /* 0x0000000000ff782f */ /* 0x000fe20003840000 */
[----:B------:R-:W-:Y:S01]  /*59f0*/  HFMA2 R28, -RZ, RZ, 0, 5.9604644775390625e-08 ;  /* 0x00000001ff1c7431 */ /* 0x000fe200000001ff */
[----:B------:R-:W-:Y:S01]  /*5a00*/  UMOV UR5, 0x40 ;  /* 0x0000004000057882 */ /* 0x000fe20000000000 */
[----:B------:R-:W-:Y:S01]  /*5a10*/  UVIRTCOUNT.DEALLOC.SMPOOL 0x80 ;  /* 0x000000800000784c */ /* 0x000fe20000000000 */
[----:B------:R-:W-:-:S09]  /*5a20*/  ULEA UR5, UR4, UR5, 0x18 ;  /* 0x0000000504057291 */ /* 0x000fd2000f8ec0ff */
[----:B------:R1:W-:Y:S03]  /*5a30*/  @P2 STS.U8 [UR5], R28 ;  /* 0x0000001cff002988 */ /* 0x0003e60008000005 */
.L_x_5:
[-C--:B------:R-:W-:Y:S01]  /*5a40*/  IADD3 R174, P2, PT, R9, R4.reuse, RZ ;  /* 0x0000000409ae7210 */ /* 0x080fe20007f5e0ff */
[----:B------:R-:W-:Y:S01]  /*5a50*/  IMAD.MOV.U32 R177, RZ, RZ, R173 ;  /* 0x000000ffffb17224 */ /* 0x000fe200078e00ad */
[-C--:B------:R-:W-:Y:S01]  /*5a60*/  LEA.HI.X.SX32 R177, R26, R5.reuse, 0x2, P5 ;  /* 0x000000051ab17211 */ /* 0x080fe200028f16ff */
[----:B------:R-:W-:Y:S01]  /*5a70*/  IMAD.MOV.U32 R176, RZ, RZ, R172 ;  /* 0x000000ffffb07224 */ /* 0x000fe200078e00ac */
[----:B------:R-:W-:Y:S01]  /*5a80*/  LEA.HI.X.SX32 R175, R24, R5, 0x2, P2 ;  /* 0x0000000518af7211 */ /* 0x000fe200010f16ff */
[----:B------:R-:W-:Y:S01]  /*5a90*/  IMAD R178, R6, 0x170, RZ ;  /* 0x0000017006b27824 */ /* 0x000fe200078e02ff */
[----:B------:R-:W-:Y:S01]  /*5aa0*/  IADD3 R176, P5, PT, R22, R4, RZ ;  /* 0x0000000416b07210 */ /* 0x000fe20007fbe0ff */
[----:B------:R2:W-:Y:S01]  /*5ab0*/  STL [R1+0x24], R177 ;  /* 0x000024b101007387 */ /* 0x0005e20000100800 */
[C---:B------:R-:W-:Y:S02]  /*5ac0*/  IMAD R182, R6.reuse, 0x178, RZ ;  /* 0x0000017806b67824 */ /* 0x040fe400078e02ff */
[C---:B------:R-:W-:Y:S01]  /*5ad0*/  IMAD R183, R6.reuse, 0x5e, RZ ;  /* 0x0000005e06b77824 */ /* 0x040fe200078e02ff */
[----:B------:R3:W-:Y:S01]  /*5ae0*/  STL.64 [R1+0x18], R174 ;  /* 0x000018ae01007387 */ /* 0x0007e20000100a00 */
[----:B------:R-:W-:-:S02]  /*5af0*/  IMAD R186, R6, 0x180, RZ ;  /* 0x0000018006ba7824 */ /* 0x000fc400078e02ff */
[C---:B------:R-:W-:Y:S02]  /*5b00*/  IMAD R172, R6.reuse, 0x164, RZ ;  /* 0x0000016406ac7824 */ /* 0x040fe400078e02ff */
[C---:B------:R-:W-:Y:S01]  /*5b10*/  IMAD R190, R6.reuse, 0x188, RZ ;  /* 0x0000018806be7824 */ /* 0x040fe200078e02ff */
[C---:B--2---:R-:W-:Y:S01]  /*5b20*/  LEA.HI.X.SX32 R177, R6.reuse, R5, 0x2, P5 ;  /* 0x0000000506b17211 */ /* 0x044fe200028f16ff */
[----:B------:R-:W-:Y:S01]  /*5b30*/  IMAD R173, R6, 0x59, RZ ;  /* 0x0000005906ad7824 */ /* 0x000fe200078e02ff */
[----:B------:R-:W-:-:S03]  /*5b40*/  IADD3 R180, P5, PT, R25, R4, RZ ;  /* 0x0000000419b47210 */ /* 0x000fc60007fbe0ff */
[----:B------:R2:W-:Y:S01]  /*5b50*/  STL.64 [R1+0x28], R176 ;  /* 0x000028b001007387 */ /* 0x0005e20000100a00 */
[-C--:B---3--:R-:W-:Y:S02]  /*5b60*/  LEA R174, P2, R6, R4.reuse, 0x4 ;  /* 0x0000000406ae7211 */ /* 0x088fe400078420ff */
[-C--:B------:R-:W-:Y:S02]  /*5b70*/  LEA.HI.X.SX32 R181, R20, R5.reuse, 0x2, P5 ;  /* 0x0000000514b57211 */ /* 0x080fe400028f16ff */
[----:B------:R-:W-:Y:S02]  /*5b80*/  LEA.HI.X.SX32 R175, R22, R5, 0x2, P2 ;  /* 0x0000000516af7211 */ /* 0x000fe400010f16ff */
[----:B------:R-:W-:-:S03]  /*5b90*/  IADD3 R250, P5, PT, R41, R4, RZ ;  /* 0x0000000429fa7210 */ /* 0x000fc60007fbe0ff */
[----:B------:R3:W-:Y:S01]  /*5ba0*/  STL.64 [R1+0x10], R174 ;  /* 0x000010ae01007387 */ /* 0x0007e20000100a00 */
[-C--:B------:R-:W-:Y:S02]  /*5bb0*/  LEA.HI.X.SX32 R251, R16, R5.reuse, 0x2, P5 ;  /* 0x0000000510fb7211 */ /* 0x080fe400028f16ff */
[-C--:B--2---:R-:W-:Y:S01]  /*5bc0*/  IADD3 R176, P2, PT, R33, R4.reuse, RZ ;  /* 0x0000000421b07210 */ /* 0x084fe20007f5e0ff */
[----:B------:R-:W-:Y:S03]  /*5bd0*/  STL.64 [R1+0x8], R180 ;  /* 0x000008b401007387 */ /* 0x000fe60000100a00 */
[----:B------:R-:W-:Y:S02]  /*5be0*/  LEA.HI.X.SX32 R177, R18, R5, 0x2, P2 ;  /* 0x0000000512b17211 */ /* 0x000fe400010f16ff */
[----:B------:R-:W-:-:S03]  /*5bf0*/  LEA R248, P2, R6, R4, 0x5 ;  /* 0x0000000406f87211 */ /* 0x000fc600078428ff */
[----:B------:R-:W-:Y:S01]  /*5c00*/  STL.64 [R1], R176 ;  /* 0x000000b001007387 */ /* 0x000fe20000100a00 */
[C---:B---3--:R-:W-:Y:S02]  /*5c10*/  IMAD R174, R6.reuse, 0x168, RZ ;  /* 0x0000016806ae7824 */ /* 0x048fe400078e02ff */
[----:B------:R-:W-:Y:S01]  /*5c20*/  IMAD R175, R6, 0x5a, RZ ;  /* 0x0000005a06af7824 */ /* 0x000fe200078e02ff */
[----:B------:R2:W-:Y:S04]  /*5c30*/  STL.64 [R1+0x838], R250 ;  /* 0x000838fa01007387 */ /* 0x0005e80000100a00 */
[----:B--2---:R-:W2:Y:S04]  /*5c40*/  LDL.64 R250, [R1+0x10] ;  /* 0x0000100001fa7983 */ /* 0x004ea80000100a00 */
[----:B--2---:R2:W-:Y:S04]  /*5c50*/  STL.64 [R1+0x840], R250 ;  /* 0x000840fa01007387 */ /* 0x0045e80000100a00 */
[----:B--2---:R-:W2:Y:S01]  /*5c60*/  LDL.64 R250, [R1+0x18] ;  /* 0x0000180001fa7983 */ /* 0x004ea20000100a00 */
[----:B------:R-:W-:-:S02]  /*5c70*/  LEA.HI.X.SX32 R249, R14, R5, 0x2, P2 ;  /* 0x000000050ef97211 */ /* 0x000fc400010f16ff */
[-C--:B------:R-:W-:Y:S02]  /*5c80*/  IADD3 R244, P2, PT, R65, R4.reuse, RZ ;  /* 0x0000000441f47210 */ /* 0x080fe40007f5e0ff */
[-C--:B------:R-:W-:Y:S02]  /*5c90*/  IADD3 R246, P5, PT, R57, R4.reuse, RZ ;  /* 0x0000000439f67210 */ /* 0x080fe40007fbe0ff */
[-C--:B------:R-:W-:Y:S02]  /*5ca0*/  LEA.HI.X.SX32 R245, R8, R5.reuse, 0x2, P2 ;  /* 0x0000000508f57211 */ /* 0x080fe400010f16ff */
[----:B------:R-:W-:Y:S02]  /*5cb0*/  IADD3 R8, P2, PT, R81, R4, RZ ;  /* 0x0000000451087210 */ /* 0x000fe40007f5e0ff */
[-C--:B------:R-:W-:Y:S02]  /*5cc0*/  LEA.HI.X.SX32 R247, R12, R5.reuse, 0x2, P5 ;  /* 0x000000050cf77211 */ /* 0x080fe400028f16ff */
[----:B------:R-:W-:-:S02]  /*5cd0*/  LEA.HI.X.SX32 R9, R9, R5, 0x2, P2 ;  /* 0x0000000509097211 */ /* 0x000fc400010f16ff */
[----:B------:R-:W-:-:S04]  /*5ce0*/  IADD3 R12, P2, PT, R97, R4, RZ ;  /* 0x00000004610c7210 */ /* 0x000fc80007f5e0ff */
[-C--:B------:R-:W-:Y:S02]  /*5cf0*/  LEA.HI.X.SX32 R13, R13, R5.reuse, 0x2, P2 ;  /* 0x000000050d0d7211 */ /* 0x080fe400010f16ff */
[-C--:B------:R-:W-:Y:S01]  /*5d00*/  LEA R16, P2, R6, R4.reuse, 0x6 ;  /* 0x0000000406107211 */ /* 0x080fe200078430ff */
[----:B--2---:R2:W-:Y:S04]  /*5d10*/  STL.64 [R1+0x848], R250 ;  /* 0x000848fa01007387 */ /* 0x0045e80000100a00 */
[----:B--2---:R-:W2:Y:S01]  /*5d20*/  LDL.64 R250, [R1+0x20] ;  /* 0x0000200001fa7983 */ /* 0x004ea20000100a00 */
[----:B------:R-:W-:Y:S02]  /*5d30*/  LEA.HI.X.SX32 R17, R17, R5, 0x2, P2 ;  /* 0x0000000511117211 */ /* 0x000fe400010f16ff */
[----:B------:R-:W-:-:S02]  /*5d40*/  IADD3 R20, P2, PT, R129, R4, RZ ;  /* 0x0000000481147210 */ /* 0x000fc40007f5e0ff */
[-C--:B------:R-:W-:Y:S02]  /*5d50*/  IADD3 R242, P5, PT, R73, R4.reuse, RZ ;  /* 0x0000000449f27210 */ /* 0x080fe40007fbe0ff */
[-C--:B------:R-:W-:Y:S02]  /*5d60*/  LEA.HI.X.SX32 R21, R21, R5.reuse, 0x2, P2 ;  /* 0x0000000515157211 */ /* 0x080fe400010f16ff */
[-C--:B------:R-:W-:Y:S02]  /*5d70*/  IADD3 R24, P2, PT, R136, R4.reuse, RZ ;  /* 0x0000000488187210 */ /* 0x080fe40007f5e0ff */
[-C--:B------:R-:W-:Y:S02]  /*5d80*/  LEA.HI.X.SX32 R243, R10, R5.reuse, 0x2, P5 ;  /* 0x000000050af37211 */ /* 0x080fe400028f16ff */
[----:B------:R-:W-:Y:S02]  /*5d90*/  IADD3 R10, P5, PT, R89, R4, RZ ;  /* 0x00000004590a7210 */ /* 0x000fe40007fbe0ff */
[----:B------:R-:W-:-:S02]  /*5da0*/  LEA.HI.X.SX32 R25, R25, R5, 0x2, P2 ;  /* 0x0000000519197211 */ /* 0x000fc400010f16ff */
[-C--:B-1----:R-:W-:Y:S02]  /*5db0*/  IADD3 R28, P2, PT, R171, R4.reuse, RZ ;  /* 0x00000004ab1c7210 */ /* 0x082fe40007f5e0ff */
[-C--:B------:R-:W-:Y:S02]  /*5dc0*/  LEA.HI.X.SX32 R11, R11, R5.reuse, 0x2, P5 ;  /* 0x000000050b0b7211 */ /* 0x080fe400028f16ff */
[-C--:B------:R-:W-:Y:S02]  /*5dd0*/  IADD3 R14, P5, PT, R105, R4.reuse, RZ ;  /* 0x00000004690e7210 */ /* 0x080fe40007fbe0ff */
[-C--:B------:R-:W-:Y:S02]  /*5de0*/  LEA.HI.X.SX32 R29, R29, R5.reuse, 0x2, P2 ;  /* 0x000000051d1d7211 */ /* 0x080fe400010f16ff */
[----:B------:R-:W-:Y:S02]  /*5df0*/  IADD3 R32, P2, PT, R187, R4, RZ ;  /* 0x00000004bb207210 */ /* 0x000fe40007f5e0ff */
[----:B------:R-:W-:-:S02]  /*5e00*/  LEA.HI.X.SX32 R15, R15, R5, 0x2, P5 ;  /* 0x000000050f0f7211 */ /* 0x000fc400028f16ff */
[-C--:B------:R-:W-:Y:S02]  /*5e10*/  IADD3 R18, P5, PT, R121, R4.reuse, RZ ;  /* 0x0000000479127210 */ /* 0x080fe40007fbe0ff */
        /* <DEDUP_REMOVED lines=13> */
[-C--:B------:R-:W-:Y:S02]  /*5ef0*/  LEA R48, P2, R6, R4.reuse, 0x7 ;  /* 0x0000000406307211 */ /* 0x080fe400078438ff */
        /* <DEDUP_REMOVED lines=63> */
[-C--:B------:R-:W-:Y:S02]  /*62f0*/  LEA R112, P2, R6, R4.reuse, 0x8 ;  /* 0x0000000406707211 */ /* 0x080fe400078440ff */
[-C--:B------:R-:W-:Y:S02]  /*6300*/  LEA.HI.X.SX32 R95, R95, R5.reuse, 0x2, P5 ;  /* 0x000000055f5f7211 */ /* 0x080fe400028f16ff */
[-C--:B------:R-:W-:Y:S02]  /*6310*/  IADD3 R98, P5, PT, R98, R4.reuse, RZ ;  /* 0x0000000462627210 */ /* 0x080fe40007fbe0ff */
[-C--:B------:R-:W-:Y:S02]  /*6320*/  LEA.HI.X.SX32 R113, R113, R5.reuse, 0x2, P2 ;  /* 0x0000000571717211 */ /* 0x080fe400010f16ff */
[----:B------:R-:W-:Y:S02]  /*6330*/  IADD3 R116, P2, PT, R116, R4, RZ ;  /* 0x0000000474747210 */ /* 0x000fe40007f5e0ff */
[----:B------:R-:W-:-:S02]  /*6340*/  LEA.HI.X.SX32 R99, R99, R5, 0x2, P5 ;  /* 0x0000000563637211 */ /* 0x000fc400028f16ff */
[-C--:B------:R-:W-:Y:S01]  /*6350*/  IADD3 R102, P5, PT, R102, R4.reuse, RZ ;  /* 0x0000000466667210 */ /* 0x080fe20007fbe0ff */
[----:B--2---:R1:W-:Y:S04]  /*6360*/  STL.64 [R1+0x850], R250 ;  /* 0x000850fa01007387 */ /* 0x0043e80000100a00 */
[----:B-1----:R-:W2:Y:S01]  /*6370*/  LDL.64 R250, [R1+0x28] ;  /* 0x0000280001fa7983 */ /* 0x002ea20000100a00 */
[-C--:B------:R-:W-:Y:S01]  /*6380*/  LEA.HI.X.SX32 R117, R117, R5.reuse, 0x2, P2 ;  /* 0x0000000575757211 */ /* 0x080fe200010f16ff */
[----:B------:R-:W-:Y:S01]  /*6390*/  IMAD R176, R6, 0x16c, RZ ;  /* 0x0000016c06b07824 */ /* 0x000fe200078e02ff */
[-C--:B------:R-:W-:Y:S01]  /*63a0*/  IADD3 R120, P2, PT, R120, R4.reuse, RZ ;  /* 0x0000000478787210 */ /* 0x080fe20007f5e0ff */
[C---:B------:R-:W-:Y:S01]  /*63b0*/  IMAD R191, R6.reuse, 0x62, RZ ;  /* 0x0000006206bf7824 */ /* 0x040fe200078e02ff */
        /* <DEDUP_REMOVED lines=51> */
[----:B------:R-:W-:Y:S01]  /*66f0*/  IMAD R205, R6, 0x69, RZ ;  /* 0x0000006906cd7824 */ /* 0x000fe200078e02ff */
        /* <DEDUP_REMOVED lines=19> */
[----:B------:R-:W-:Y:S01]  /*6830*/  USHF.L.U32 UR5, UR8, 0x15, URZ ;  /* 0x0000001508057899 */ /* 0x000fe200080006ff */
[-C--:B------:R-:W-:Y:S01]  /*6840*/  LEA.HI.X.SX32 R149, R139, R5.reuse, 0x2, P5 ;  /* 0x000000058b957211 */ /* 0x080fe200028f16ff */
[----:B------:R-:W-:Y:S01]  /*6850*/  IMAD R135, R6, 0x6f, RZ ;  /* 0x0000006f06877824 */ /* 0x000fe200078e02ff */
[-C--:B------:R-:W-:Y:S01]  /*6860*/  IADD3 R152, P5, PT, R152, R4.reuse, RZ ;  /* 0x0000000498987210 */ /* 0x080fe20007fbe0ff */
[C---:B------:R-:W-:Y:S01]  /*6870*/  IMAD R220, R6.reuse, 0x1c4, RZ ;  /* 0x000001c406dc7824 */ /* 0x040fe200078e02ff */
[-C--:B------:R-:W-:Y:S01]  /*6880*/  LEA.HI.X.SX32 R167, R167, R5.reuse, 0x2, P2 ;  /* 0x00000005a7a77211 */ /* 0x080fe200010f16ff */
[----:B------:R-:W-:Y:S01]  /*6890*/  IMAD R238, R6, 0x1e8, RZ ;  /* 0x000001e806ee7824 */ /* 0x000fe200078e02ff */
[-C--:B------:R-:W-:Y:S01]  /*68a0*/  IADD3 R170, P2, PT, R170, R4.reuse, RZ ;  /* 0x00000004aaaa7210 */ /* 0x080fe20007f5e0ff */
[----:B------:R-:W-:Y:S01]  /*68b0*/  ULOP3.LUT UR5, UR5, 0x600000, URZ, 0xc0, !UPT ;  /* 0x0060000005057892 */ /* 0x000fe2000f8ec0ff */
[-C--:B------:R-:W-:Y:S01]  /*68c0*/  LEA.HI.X.SX32 R153, R153, R5.reuse, 0x2, P5 ;  /* 0x0000000599997211 */ /* 0x080fe200028f16ff */
[----:B------:R-:W-:Y:S01]  /*68d0*/  IMAD R136, R6, 0x71, RZ ;  /* 0x0000007106887824 */ /* 0x000fe200078e02ff */
[-C--:B------:R-:W-:Y:S01]  /*68e0*/  IADD3 R156, P5, PT, R156, R4.reuse, RZ ;  /* 0x000000049c9c7210 */ /* 0x080fe20007fbe0ff */
[----:B------:R-:W-:Y:S01]  /*68f0*/  IMAD R224, R6, 0x1cc, RZ ;  /* 0x000001cc06e07824 */ /* 0x000fe200078e02ff */
[-C--:B------:R-:W-:Y:S01]  /*6900*/  LEA.HI.X.SX32 R171, R171, R5.reuse, 0x2, P2 ;  /* 0x00000005abab7211 */ /* 0x080fe200010f16ff */
[----:B------:R-:W-:Y:S01]  /*6910*/  UIADD3 UR11, UPT, UPT, UR10, UR5, URZ ;  /* 0x000000050a0b7290 */ /* 0x000fe2000fffe0ff */
        /* <DEDUP_REMOVED lines=12> */
[----:B------:R-:W-:Y:S01]  /*69e0*/  IADD3 R164, P5, PT, R164, R4, RZ ;  /* 0x00000004a4a47210 */ /* 0x000fe20007fbe0ff */
[----:B------:R-:W-:Y:S01]  /*69f0*/  UIADD3 UR4, UPT, UPT, UR9, 0x38000, URZ ;  /* 0x0003800009047890 */ /* 0x000fe2000fffe0ff */
        /* <DEDUP_REMOVED lines=20> */
[-C--:B------:R-:W-:Y:S01]  /*6b40*/  LEA.HI.X.SX32 R199, R140, R5.reuse, 0x2, P2 ;  /* 0x000000058cc77211 */ /* 0x080fe200010f16ff */
[----:B------:R-:W-:Y:S01]  /*6b50*/  IMAD R140, R6, 0x76, RZ ;  /* 0x00000076068c7824 */ /* 0x000fe200078e02ff */
[-C--:B------:R-:W-:Y:S02]  /*6b60*/  IADD3 R202, P2, PT, R202, R4.reuse, RZ ;  /* 0x00000004caca7210 */ /* 0x080fe40007f5e0ff */
[-C--:B------:R-:W-:Y:S02]  /*6b70*/  LEA.HI.X.SX32 R185, R185, R5.reuse, 0x2, P5 ;  /* 0x00000005b9b97211 */ /* 0x080fe400028f16ff */
[----:B------:R-:W-:Y:S02]  /*6b80*/  IADD3 R188, P5, PT, R188, R4, RZ ;  /* 0x00000004bcbc7210 */ /* 0x000fe40007fbe0ff */
[----:B------:R-:W-:-:S02]  /*6b90*/  LEA.HI.X.SX32 R203, R203, R5, 0x2, P2 ;  /* 0x00000005cbcb7211 */ /* 0x000fc400010f16ff */
[-C--:B------:R-:W-:Y:S02]  /*6ba0*/  IADD3 R206, P2, PT, R206, R4.reuse, RZ ;  /* 0x00000004cece7210 */ /* 0x080fe40007f5e0ff */
[-C--:B------:R-:W-:Y:S02]  /*6bb0*/  LEA.HI.X.SX32 R189, R189, R5.reuse, 0x2, P5 ;  /* 0x00000005bdbd7211 */ /* 0x080fe400028f16ff */
[-C--:B------:R-:W-:Y:S02]  /*6bc0*/  IADD3 R192, P5, PT, R192, R4.reuse, RZ ;  /* 0x00000004c0c07210 */ /* 0x080fe40007fbe0ff */
[-C--:B------:R-:W-:Y:S01]  /*6bd0*/  LEA.HI.X.SX32 R207, R138, R5.reuse, 0x2, P2 ;  /* 0x000000058acf7211 */ /* 0x080fe200010f16ff */
[----:B------:R-:W-:Y:S01]  /*6be0*/  STTM.x64 tmem[UR11], RZ ;  /* 0x000000ff000079ed */ /* 0x000fe2000834000b */
[-C--:B------:R-:W-:Y:S01]  /*6bf0*/  IADD3 R210, P2, PT, R210, R4.reuse, RZ ;  /* 0x00000004d2d27210 */ /* 0x080fe20007f5e0ff */
[----:B------:R-:W1:Y:S01]  /*6c00*/  FENCE.VIEW.ASYNC.T ;  /* 0x00000000000073c6 */ /* 0x000e620000000200 */
[----:B------:R-:W-:Y:S01]  /*6c10*/  LEA.HI.X.SX32 R193, R193, R5, 0x2, P5 ;  /* 0x00000005c1c17211 */ /* 0x000fe200028f16ff */
[----:B------:R-:W-:Y:S01]  /*6c20*/  IMAD R138, R6, 0x77, RZ ;  /* 0x00000077068a7824 */ /* 0x000fe200078e02ff */
[----:B-1----:R-:W-:Y:S01]  /*6c30*/  BAR.SYNC.DEFER_BLOCKING 0x0 ;  /* 0x0000000000007b1d */ /* 0x002fe20000010000 */
[----:B------:R-:W-:-:S02]  /*6c40*/  IADD3 R196, P5, PT, R196, R4, RZ ;  /* 0x00000004c4c47210 */ /* 0x000fc40007fbe0ff */
[-C--:B------:R-:W-:Y:S02]  /*6c50*/  LEA.HI.X.SX32 R211, R211, R5.reuse, 0x2, P2 ;  /* 0x00000005d3d37211 */ /* 0x080fe400010f16ff */
[-C--:B------:R-:W-:Y:S02]  /*6c60*/  IADD3 R214, P2, PT, R214, R4.reuse, RZ ;  /* 0x00000004d6d67210 */ /* 0x080fe40007f5e0ff */
[-C--:B------:R-:W-:Y:S02]  /*6c70*/  LEA.HI.X.SX32 R197, R197, R5.reuse, 0x2, P5 ;  /* 0x00000005c5c57211 */ /* 0x080fe400028f16ff */
[-C--:B------:R-:W-:Y:S02]  /*6c80*/  IADD3 R200, P5, PT, R200, R4.reuse, RZ ;  /* 0x00000004c8c87210 */ /* 0x080fe40007fbe0ff */
[----:B------:R-:W-:Y:S01]  /*6c90*/  LEA.HI.X.SX32 R215, R133, R5, 0x2, P2 ;  /* 0x0000000585d77211 */ /* 0x000fe200010f16ff */
[----:B------:R-:W-:Y:S01]  /*6ca0*/  IMAD R133, R6, 0x79, RZ ;  /* 0x0000007906857824 */ /* 0x000fe200078e02ff */
[----:B------:R-:W-:-:S02]  /*6cb0*/  IADD3 R218, P2, PT, R218, R4, RZ ;  /* 0x00000004dada7210 */ /* 0x000fc40007f5e0ff */
[-C--:B------:R-:W-:Y:S02]  /*6cc0*/  LEA.HI.X.SX32 R201, R201, R5.reuse, 0x2, P5 ;  /* 0x00000005c9c97211 */ /* 0x080fe400028f16ff */
[-C--:B------:R-:W-:Y:S02]  /*6cd0*/  IADD3 R204, P5, PT, R204, R4.reuse, RZ ;  /* 0x00000004cccc7210 */ /* 0x080fe40007fbe0ff */
[-C--:B------:R-:W-:Y:S02]  /*6ce0*/  LEA.HI.X.SX32 R219, R219, R5.reuse, 0x2, P2 ;  /* 0x00000005dbdb7211 */ /* 0x080fe400010f16ff */
[-C--:B------:R-:W-:Y:S02]  /*6cf0*/  IADD3 R222, P2, PT, R222, R4.reuse, RZ ;  /* 0x00000004dede7210 */ /* 0x080fe40007f5e0ff */
[----:B------:R-:W-:Y:S02]  /*6d00*/  LEA.HI.X.SX32 R205, R205, R5, 0x2, P5 ;  /* 0x00000005cdcd7211 */ /* 0x000fe400028f16ff */
[----:B------:R-:W-:-:S02]  /*6d10*/  IADD3 R208, P5, PT, R208, R4, RZ ;  /* 0x00000004d0d07210 */ /* 0x000fc40007fbe0ff */
[-C--:B------:R-:W-:Y:S02]  /*6d20*/  LEA.HI.X.SX32 R223, R137, R5.reuse, 0x2, P2 ;  /* 0x0000000589df7211 */ /* 0x080fe400010f16ff */
[-C--:B------:R-:W-:Y:S02]  /*6d30*/  IADD3 R226, P2, PT, R226, R4.reuse, RZ ;  /* 0x00000004e2e27210 */ /* 0x080fe40007f5e0ff */
[-C--:B------:R-:W-:Y:S02]  /*6d40*/  LEA.HI.X.SX32 R209, R134, R5.reuse, 0x2, P5 ;  /* 0x0000000586d17211 */ /* 0x080fe400028f16ff */
[-C--:B------:R-:W-:Y:S02]  /*6d50*/  IADD3 R212, P5, PT, R212, R4.reuse, RZ ;  /* 0x00000004d4d47210 */ /* 0x080fe40007fbe0ff */
[----:B------:R-:W-:Y:S02]  /*6d60*/  LEA.HI.X.SX32 R227, R227, R5, 0x2, P2 ;  /* 0x00000005e3e37211 */ /* 0x000fe400010f16ff */
[----:B------:R-:W-:-:S02]  /*6d70*/  IADD3 R230, P2, PT, R230, R4, RZ ;  /* 0x00000004e6e67210 */ /* 0x000fc40007f5e0ff */
[-C--:B------:R-:W-:Y:S01]  /*6d80*/  LEA.HI.X.SX32 R213, R132, R5.reuse, 0x2, P5 ;  /* 0x0000000584d57211 */ /* 0x080fe200028f16ff */
[----:B------:R-:W-:Y:S01]  /*6d90*/  IMAD R132, R6, 0x7a, RZ ;  /* 0x0000007a06847824 */ /* 0x000fe200078e02ff */
        /* <DEDUP_REMOVED lines=8> */
[----:B------:R-:W-:Y:S02]  /*6e20*/  IADD3 R224, P5, PT, R224, R4, RZ ;  /* 0x00000004e0e07210 */ /* 0x000fe40007fbe0ff */
[----:B------:R-:W-:Y:S01]  /*6e30*/  LEA.HI.X.SX32 R239, R132, R5, 0x2, P2 ;  /* 0x0000000584ef7211 */ /* 0x000fe200010f16ff */
[----:B------:R-:W-:Y:S01]  /*6e40*/  IMAD R132, R6, 0x1f0, RZ ;  /* 0x000001f006847824 */ /* 0x000fe200078e02ff */
[----:B------:R-:W-:-:S02]  /*6e50*/  ISETP.NE.U32.AND P2, PT, R0, RZ, PT ;  /* 0x000000ff0000720c */ /* 0x000fc40003f45070 */
[----:B------:R-:W-:Y:S02]  /*6e60*/  LEA.HI.X.SX32 R225, R139, R5, 0x2, P5 ;  /* 0x000000058be17211 */ /* 0x000fe400028f16ff */
[----:B------:R-:W-:-:S04]  /*6e70*/  IADD3 R228, P5, PT, R228, R4, RZ ;  /* 0x00000004e4e47210 */ /* 0x000fc80007fbe0ff */
[----:B------:R-:W-:Y:S02]  /*6e80*/  LEA.HI.X.SX32 R229, R141, R5, 0x2, P5 ;  /* 0x000000058de57211 */ /* 0x000fe400028f16ff */
[----:B------:R-:W-:-:S03]  /*6e90*/  IADD3 R232, P5, PT, R232, R4, RZ ;  /* 0x00000004e8e87210 */ /* 0x000fc60007fbe0ff */
[----:B------:R-:W-:Y:S01]  /*6ea0*/  VOTEU.ALL UP1, P2 ;  /* 0x0000000000ff7886 */ /* 0x000fe20001020000 */
[----:B------:R-:W-:Y:S02]  /*6eb0*/  LEA.HI.X.SX32 R233, R138, R5, 0x2, P5 ;  /* 0x000000058ae97211 */ /* 0x000fe400028f16ff */
[----:B------:R-:W-:Y:S02]  /*6ec0*/  IADD3 R236, P5, PT, R236, R4, RZ ;  /* 0x00000004ecec7210 */ /* 0x000fe40007fbe0ff */
[----:B------:R-:W-:-:S04]  /*6ed0*/  @!UP1 UIADD3 UR12, UPT, UPT, -UR6, 0x100000, URZ ;  /* 0x00100000060c9890 */ /* 0x000fc8000fffe1ff */
[----:B------:R-:W-:Y:S02]  /*6ee0*/  @!UP1 USHF.L.U32 UR13, UR12, 0xb, URZ ;  /* 0x0000000b0c0d9899 */ /* 0x000fe400080006ff */
[----:B------:R-:W-:Y:S01]  /*6ef0*/  @!UP1 USHF.L.U32 UR12, UR12, 0x1, URZ ;  /* 0x000000010c0c9899 */ /* 0x000fe200080006ff */
[----:B------:R-:W-:Y:S01]  /*6f00*/  LEA.HI.X.SX32 R237, R133, R5, 0x2, P5 ;  /* 0x0000000585ed7211 */ /* 0x000fe200028f16ff */
[----:B------:R-:W-:Y:S01]  /*6f10*/  IMAD R133, R6, 0x7b, RZ ;  /* 0x0000007b06857824 */ /* 0x000fe200078e02ff */
[----:B------:R-:W-:Y:S01]  /*6f20*/  IADD3 R240, P5, PT, R240, R4, RZ ;  /* 0x00000004f0f07210 */ /* 0x000fe20007fbe0ff */
[----:B------:R-:W-:-:S04]  /*6f30*/  @!UP1 UIADD3 UR6, UPT, UPT, -UR6, 0x100000, URZ ;  /* 0x0010000006069890 */ /* 0x000fc8000fffe1ff */
[----:B------:R-:W-:Y:S02]  /*6f40*/  @!UP1 USHF.L.U32 UR7, UR6, 0xb, URZ ;  /* 0x0000000b06079899 */ /* 0x000fe400080006ff */
[----:B------:R-:W-:Y:S01]  /*6f50*/  @!UP1 USHF.L.U32 UR6, UR6, 0x1, URZ ;  /* 0x0000000106069899 */ /* 0x000fe200080006ff */
[----:B------:R-:W-:Y:S01]  /*6f60*/  VOTEU.ALL UP1, P2 ;  /* 0x0000000000ff7886 */ /* 0x000fe20001020000 */
[-C--:B------:R-:W-:Y:S01]  /*6f70*/  LEA.HI.X.SX32 R241, R133, R5.reuse, 0x2, P5 ;  /* 0x0000000585f17211 */ /* 0x080fe200028f16ff */
[----:B------:R-:W-:Y:S01]  /*6f80*/  IMAD R133, R6, 0x7d, RZ ;  /* 0x0000007d06857824 */ /* 0x000fe200078e02ff */
[-C--:B------:R-:W-:Y:S01]  /*6f90*/  IADD3 R138, P5, PT, R132, R4.reuse, RZ ;  /* 0x00000004848a7210 */ /* 0x080fe20007fbe0ff */
[----:B------:R-:W-:Y:S01]  /*6fa0*/  IMAD R132, R6, 0x1f4, RZ ;  /* 0x000001f406847824 */ /* 0x000fe200078e02ff */
[----:B------:R-:W1:Y:S02]  /*6fb0*/  FENCE.VIEW.ASYNC.S ;  /* 0x00000000000073c6 */ /* 0x000e640000000000 */
[----:B-1----:R-:W1:Y:S01]  /*6fc0*/  @!UP1 SYNCS.EXCH.64 URZ, [UR4], UR12 ;  /* 0x0000000c04ff95b2 */ /* 0x002e620008000100 */
[----:B------:R-:W-:Y:S01]  /*6fd0*/  LEA.HI.X.SX32 R139, R252, R5, 0x2, P5 ;  /* 0x00000005fc8b7211 */ /* 0x000fe200028f16ff */
[----:B-1----:R-:W-:Y:S01]  /*6fe0*/  BAR.SYNC.DEFER_BLOCKING 0x0 ;  /* 0x0000000000007b1d */ /* 0x002fe20000010000 */
[----:B------:R-:W-:Y:S01]  /*6ff0*/  IADD3 R140, P5, PT, R132, R4, RZ ;  /* 0x00000004848c7210 */ /* 0x000fe20007fbe0ff */
[----:B------:R-:W-:-:S03]  /*7000*/  IMAD R132, R6, 0x1f8, RZ ;  /* 0x000001f806847824 */ /* 0x000fc600078e02ff */
[-C--:B------:R-:W-:Y:S01]  /*7010*/  LEA.HI.X.SX32 R141, R133, R5.reuse, 0x2, P5 ;  /* 0x00000005858d7211 */ /* 0x080fe200028f16ff */
[----:B------:R-:W-:Y:S01]  /*7020*/  IMAD R133, R6, 0x7e, RZ ;  /* 0x0000007e06857824 */ /* 0x000fe200078e02ff */
[-C--:B------:R-:W-:Y:S01]  /*7030*/  IADD3 R136, P5, PT, R132, R4.reuse, RZ ;  /* 0x0000000484887210 */ /* 0x080fe20007fbe0ff */
[----:B------:R-:W-:Y:S01]  /*7040*/  IMAD R132, R6, 0x1fc, RZ ;  /* 0x000001fc06847824 */ /* 0x000fe200078e02ff */
[----:B------:R-:W-:Y:S01]  /*7050*/  VOTEU.ALL UP2, P2 ;  /* 0x0000000000ff7886 */ /* 0x000fe20001040000 */
[----:B------:R-:W-:Y:S01]  /*7060*/  STL.64 [R1+0x228], R138 ;  /* 0x0002288a01007387 */ /* 0x000fe20000100a00 */
[-C--:B------:R-:W-:Y:S01]  /*7070*/  LEA.HI.X.SX32 R137, R133, R5.reuse, 0x2, P5 ;  /* 0x0000000585897211 */ /* 0x080fe200028f16ff */
[----:B------:R-:W-:Y:S01]  /*7080*/  VIADD R133, R3, 0xfffffffa ;  /* 0xfffffffa03857836 */ /* 0x000fe20000000000 */
[----:B------:R-:W-:Y:S01]  /*7090*/  IADD3 R134, P5, PT, R132, R4, RZ ;  /* 0x0000000484867210 */ /* 0x000fe20007fbe0ff */
[----:B------:R-:W-:Y:S01]  /*70a0*/  IMAD R132, R6, 0x7f, RZ ;  /* 0x0000007f06847824 */ /* 0x000fe200078e02ff */
[----:B------:R-:W-:Y:S04]  /*70b0*/  STL.64 [R1+0x230], R140 ;  /* 0x0002308c01007387 */ /* 0x000fe80000100a00 */
[----:B------:R-:W-:Y:S01]  /*70c0*/  LEA.HI.X.SX32 R135, R132, R5, 0x2, P5 ;  /* 0x0000000584877211 */ /* 0x000fe200028f16ff */
[----:B------:R-:W-:Y:S01]  /*70d0*/  STL.64 [R1+0x238], R136 ;  /* 0x0002388801007387 */ /* 0x000fe20000100a00 */
[----:B------:R-:W-:-:S02]  /*70e0*/  ISETP.GE.U32.AND P5, PT, R133, 0x7fffff7b, PT ;  /* 0x7fffff7b8500780c */ /* 0x000fc40003fa6070 */
[----:B------:R-:W-:Y:S01]  /*70f0*/  LEA R133, R0, UR9, 0x9 ;  /* 0x0000000900857c11 */ /* 0x000fe2000f8e48ff */
[----:B------:R1:W-:Y:S01]  /*7100*/  STL.64 [R1+0x240], R134 ;  /* 0x0002408601007387 */ /* 0x0003e20000100a00 */
[----:B------:R3:W4:Y:S03]  /*7110*/  @!UP2 SYNCS.EXCH.64 URZ, [UR9+0x38008], UR6 ;  /* 0x0380080609ffa5b2 */ /* 0x0007260008000100 */
[----:B------:R-:W-:Y:S01]  /*7120*/  @!PT LDS RZ, [RZ] ;  /* 0x00000000fffff984 */ /* 0x000fe20000000800 */
[----:B------:R-:W-:Y:S01]  /*7130*/  @!PT LDS RZ, [RZ] ;  /* 0x00000000fffff984 */ /* 0x000fe20000000800 */
[----:B------:R-:W-:Y:S01]  /*7140*/  @!PT LDS RZ, [RZ] ;  /* 0x00000000fffff984 */ /* 0x000fe20000000800 */
[----:B----4-:R-:W-:Y:S04]  /*7150*/  LDGSTS.E [R133], desc[UR22][R4.64], !P3 ;  /* 0x0000000004857fae */ /* 0x010fe8000d9a1016 */
[----:B-1----:R-:W4:Y:S01]  /*7160*/  LDL.64 R134, [R1] ;  /* 0x0000000001867983 */ /* 0x002f220000100a00 */
[C---:B------:R-:W-:Y:S01]  /*7170*/  VIADD R132, R3.reuse, 0xfffffff9 ;  /* 0xfffffff903847836 */ /* 0x040fe20000000000 */
[----:B---3--:R-:W1:Y:S02]  /*7180*/  LDCU UR6, c[0x0][0x3a0] ;  /* 0x00007400ff0677ac */ /* 0x008e640008000800 */
[----:B------:R3:W-:Y:S04]  /*7190*/  STL.64 [R1+0x7e0], R4 ;  /* 0x0007e00401007387 */ /* 0x0007e80000100a00 */
[----:B--2---:R-:W-:Y:S04]  /*71a0*/  LDGSTS.E [R133+0x4], desc[UR22][R250.64], !P0 ;  /* 0x00004000fa857fae */ /* 0x004fe8000c1a1016 */
[----:B---3--:R-:W2:Y:S01]  /*71b0*/  LDL.64 R4, [R1+0x8] ;  /* 0x0000080001047983 */ /* 0x008ea20000100a00 */
[----:B------:R-:W-:Y:S01]  /*71c0*/  ISETP.GE.U32.AND P3, PT, R132, 0x7fffff7a, PT ;  /* 0x7fffff7a8400780c */ /* 0x000fe20003f66070 */
[----:B------:R-:W-:-:S02]  /*71d0*/  VIADD R132, R3, 0xfffffff8 ;  /* 0xfffffff803847836 */ /* 0x000fc40000000000 */
[----:B------:R-:W3:Y:S03]  /*71e0*/  LDL.LU.64 R250, [R1+0x850] ;  /* 0x0008500001fa7983 */ /* 0x000ee60000300a00 */
[----:B------:R-:W-:Y:S01]  /*71f0*/  ISETP.GE.U32.AND P0, PT, R132, 0x7fffff79, PT ;  /* 0x7fffff798400780c */ /* 0x000fe20003f06070 */
[C---:B------:R-:W-:Y:S01]  /*7200*/  VIADD R132, R3.reuse, 0xfffffff7 ;  /* 0xfffffff703847836 */ /* 0x040fe20000000000 */
[----:B---3--:R-:W-:Y:S04]  /*7210*/  LDGSTS.E [R133+0x8], desc[UR22][R250.64], !P1 ;  /* 0x00008000fa857fae */ /* 0x008fe8000c9a1016 */
[----:B------:R-:W3:Y:S01]  /*7220*/  LDL.LU.64 R250, [R1+0x848] ;  /* 0x0008480001fa7983 */ /* 0x000ee20000300a00 */
[----:B------:R-:W-:Y:S01]  /*7230*/  ISETP.GE.U32.AND P1, PT, R132, 0x7fffff78, PT ;  /* 0x7fffff788400780c */ /* 0x000fe20003f26070 */
[----:B------:R-:W-:-:S02]  /*7240*/  VIADD R132, R3, 0xfffffff6 ;  /* 0xfffffff603847836 */ /* 0x000fc40000000000 */
[----:B---3--:R-:W-:Y:S04]  /*7250*/  LDGSTS.E [R133+0xc], desc[UR22][R250.64], !P4 ;  /* 0x0000c000fa857fae */ /* 0x008fe8000e1a1016 */
[----:B------:R-:W3:Y:S01]  /*7260*/  LDL.LU.64 R250, [R1+0x840] ;  /* 0x0008400001fa7983 */ /* 0x000ee20000300a00 */
[----:B------:R-:W-:Y:S01]  /*7270*/  ISETP.GE.U32.AND P4, PT, R132, 0x7fffff77, PT ;  /* 0x7fffff778400780c */ /* 0x000fe20003f86070 */
[C---:B------:R-:W-:Y:S02]  /*7280*/  VIADD R132, R3.reuse, 0xfffffff5 ;  /* 0xfffffff503847836 */ /* 0x040fe40000000000 */
[----:B---3--:R-:W-:Y:S04]  /*7290*/  LDGSTS.E [R133+0x10], desc[UR22][R250.64], !P6 ;  /* 0x00010000fa857fae */ /* 0x008fe8000f1a1016 */
[----:B------:R-:W3:Y:S01]  /*72a0*/  LDL.LU.64 R250, [R1+0x838] ;  /* 0x0008380001fa7983 */ /* 0x000ee20000300a00 */
[----:B------:R-:W-:Y:S01]  /*72b0*/  ISETP.GE.U32.AND P6, PT, R132, 0x7fffff76, PT ;  /* 0x7fffff768400780c */ /* 0x000fe20003fc6070 */
[----:B------:R-:W-:-:S02]  /*72c0*/  VIADD R132, R3, 0xfffffff4 ;  /* 0xfffffff403847836 */ /* 0x000fc40000000000 */
[----:B--2---:R-:W-:Y:S03]  /*72d0*/  LDGSTS.E [R133+0x14], desc[UR22][R4.64], !P5 ;  /* 0x0001400004857fae */ /* 0x004fe6000e9a1016 */
[----:B------:R-:W-:Y:S01]  /*72e0*/  ISETP.GE.U32.AND P5, PT, R132, 0x7fffff75, PT ;  /* 0x7fffff758400780c */ /* 0x000fe20003fa6070 */
[C---:B------:R-:W-:Y:S01]  /*72f0*/  VIADD R132, R3.reuse, 0xfffffff3 ;  /* 0xfffffff303847836 */ /* 0x040fe20000000000 */
[----:B----4-:R2:W-:Y:S04]  /*7300*/  LDGSTS.E [R133+0x18], desc[UR22][R134.64], !P3 ;  /* 0x0001800086857fae */ /* 0x0105e8000d9a1016 */
[----:B------:R-:W-:Y:S01]  /*7310*/  ISETP.GE.U32.AND P3, PT, R132, 0x7fffff74, PT ;  /* 0x7fffff748400780c */ /* 0x000fe20003f66070 */
[C---:B------:R-:W-:Y:S01]  /*7320*/  VIADD R132, R3.reuse, 0xfffffff2 ;  /* 0xfffffff203847836 */ /* 0x040fe20000000000 */
[----:B------:R-:W4:Y:S04]  /*7330*/  LDL.64 R4, [R1+0x240] ;  /* 0x0002400001047983 */ /* 0x000f280000100a00 */
[----:B------:R-:W5:Y:S01]  /*7340*/  LDL R135, [R1+0x2b4] ;  /* 0x0002b40001877983 */ /* 0x000f620000100800 */
[----:B--2---:R-:W-:-:S03]  /*7350*/  VIADD R134, R3, 0x7f ;  /* 0x0000007f03867836 */ /* 0x004fc60000000000 */
[----:B---3--:R-:W-:Y:S01]  /*7360*/  LDGSTS.E [R133+0x1c], desc[UR22][R250.64], !P0 ;  /* 0x0001c000fa857fae */ /* 0x008fe2000c1a1016 */
[----:B------:R-:W-:Y:S02]  /*7370*/  ISETP.GE.U32.AND P0, PT, R132, 0x7fffff73, PT ;  /* 0x7fffff738400780c */ /* 0x000fe40003f06070 */
[C---:B------:R-:W-:Y:S01]  /*7380*/  IADD3 R132, PT, PT, R3.reuse, -0xf, RZ ;  /* 0xfffffff103847810 */ /* 0x040fe20007ffe0ff */
[----:B------:R-:W-:Y:S03]  /*7390*/  LDGSTS.E [R133+0x20], desc[UR22][R248.64], !P1 ;  /* 0x00020000f8857fae */ /* 0x000fe6000c9a1016 */
[----:B------:R-:W-:Y:S01]  /*73a0*/  ISETP.GE.U32.AND P1, PT, R132, 0x7fffff72, PT ;  /* 0x7fffff728400780c */ /* 0x000fe20003f26070 */
[C---:B------:R-:W-:Y:S01]  /*73b0*/  VIADD R132, R3.reuse, 0xfffffff0 ;  /* 0xfffffff003847836 */ /* 0x040fe20000000000 */
[----:B------:R-:W-:Y:S04]  /*73c0*/  LDGSTS.E [R133+0x24], desc[UR22][R246.64], !P4 ;  /* 0x00024000f6857fae */ /* 0x000fe8000e1a1016 */
        /* <DEDUP_REMOVED lines=31> */
[----:B------:R-:W-:Y:S01]  /*75c0*/  LDGSTS.E [R133+0x50], desc[UR22][R24.64], !P1 ;  /* 0x0005000018857fae */ /* 0x000fe2000c9a1016 */
[----:B------:R-:W-:-:S03]  /*75d0*/  IADD3 R132, PT, PT, R3, -0x1b, RZ ;  /* 0xffffffe503847810 */ /* 0x000fc60007ffe0ff */
[----:B------:R-:W-:Y:S01]  /*75e0*/  LDGSTS.E [R133+0x54], desc[UR22][R26.64], !P4 ;  /* 0x000540001a857fae */ /* 0x000fe2000e1a1016 */
[----:B------:R-:W-:Y:S01]  /*75f0*/  ISETP.GE.U32.AND P1, PT, R132, 0x7fffff66, PT ;  /* 0x7fffff668400780c */ /* 0x000fe20003f26070 */
[C---:B------:R-:W-:Y:S02]  /*7600*/  VIADD R132, R3.reuse, 0xffffffe4 ;  /* 0xffffffe403847836 */ /* 0x040fe40000000000 */
        /* <DEDUP_REMOVED lines=108> */
[----:B------:R-:W-:Y:S01]  /*7cd0*/  STL.64 [R1+0x7a8], R250 ;  /* 0x0007a8fa01007387 */ /* 0x000fe20000100a00 */
        /* <DEDUP_REMOVED lines=36> */
[----:B------:R2:W-:Y:S01]  /*7f20*/  STL.64 [R1+0x7b0], R248 ;  /* 0x0007b0f801007387 */ /* 0x0005e20000100a00 */
        /* <DEDUP_REMOVED lines=8> */
[----:B------:R-:W-:Y:S04]  /*7fb0*/  STL.64 [R1+0x7b8], R246 ;  /* 0x0007b8f601007387 */ /* 0x000fe80000100a00 */
[----:B------:R-:W-:Y:S01]  /*7fc0*/  ISETP.GE.U32.AND P5, PT, R132, 0x7fffff33, PT ;  /* 0x7fffff338400780c */ /* 0x000fe20003fa6070 */
[C---:B------:R-:W-:Y:S01]  /*7fd0*/  VIADD R132, R3.reuse, 0xffffffb1 ;  /* 0xffffffb103847836 */ /* 0x040fe20000000000 */
[----:B------:R-:W-:Y:S04]  /*7fe0*/  STL.64 [R1+0x7c0], R244 ;  /* 0x0007c0f401007387 */ /* 0x000fe80000100a00 */
[----:B------:R-:W-:Y:S01]  /*7ff0*/  ISETP.GE.U32.AND P3, PT, R132, 0x7fffff32, PT ;  /* 0x7fffff328400780c */ /* 0x000fe20003f66070 */
[C---:B------:R-:W-:Y:S01]  /*8000*/  VIADD R132, R3.reuse, 0xffffffb0 ;  /* 0xffffffb003847836 */ /* 0x040fe20000000000 */
[----:B------:R-:W-:Y:S04]  /*8010*/  LDGSTS.E [R133+0x128], desc[UR22][R142.64], !P1 ;  /* 0x001280008e857fae */ /* 0x000fe8000c9a1016 */
[----:B------:R-:W-:Y:S01]  /*8020*/  ISETP.GE.U32.AND P0, PT, R132, 0x7fffff31, PT ;  /* 0x7fffff318400780c */ /* 0x000fe20003f06070 */
[C---:B------:R-:W-:Y:S01]  /*8030*/  VIADD R132, R3.reuse, 0xffffffaf ;  /* 0xffffffaf03847836 */ /* 0x040fe20000000000 */
[----:B------:R-:W-:Y:S04]  /*8040*/  STL.64 [R1+0x7c8], R242 ;  /* 0x0007c8f201007387 */ /* 0x000fe80000100a00 */
[----:B------:R-:W-:Y:S01]  /*8050*/  ISETP.GE.U32.AND P1, PT, R132, 0x7fffff30, PT ;  /* 0x7fffff308400780c */ /* 0x000fe20003f26070 */
[----:B------:R-:W-:Y:S01]  /*8060*/  STL.64 [R1+0x7d0], R8 ;  /* 0x0007d00801007387 */ /* 0x000fe20000100a00 */
[----:B------:R-:W-:-:S03]  /*8070*/  VIADD R132, R3, 0xffffffae ;  /* 0xffffffae03847836 */ /* 0x000fc60000000000 */
[----:B------:R-:W-:Y:S04]  /*8080*/  STL.64 [R1+0x7d8], R10 ;  /* 0x0007d80a01007387 */ /* 0x000fe80000100a00 */
[----:B------:R-:W-:Y:S04]  /*8090*/  STL.64 [R1+0x7e8], R12 ;  /* 0x0007e80c01007387 */ /* 0x000fe80000100a00 */
[----:B------:R-:W-:Y:S04]  /*80a0*/  STL.64 [R1+0x7f0], R14 ;  /* 0x0007f00e01007387 */ /* 0x000fe80000100a00 */
[----:B------:R3:W-:Y:S04]  /*80b0*/  STL.64 [R1+0x7f8], R16 ;  /* 0x0007f81001007387 */ /* 0x0007e80000100a00 */
[----:B------:R-:W-:Y:S01]  /*80c0*/  LDGSTS.E [R133+0x12c], desc[UR22][R144.64], !P4 ;  /* 0x0012c00090857fae */ /* 0x000fe2000e1a1016 */
[----:B------:R-:W-:Y:S01]  /*80d0*/  ISETP.GE.U32.AND P4, PT, R132, 0x7fffff2f, PT ;  /* 0x7fffff2f8400780c */ /* 0x000fe20003f86070 */
[----:B------:R-:W-:-:S02]  /*80e0*/  VIADD R132, R3, 0xffffffad ;  /* 0xffffffad03847836 */ /* 0x000fc40000000000 */
[----:B------:R-:W-:Y:S04]  /*80f0*/  STL.64 [R1+0x800], R18 ;  /* 0x0008001201007387 */ /* 0x000fe80000100a00 */
[----:B------:R-:W-:Y:S04]  /*8100*/  STL.64 [R1+0x808], R20 ;  /* 0x0008081401007387 */ /* 0x000fe80000100a00 */
[----:B------:R-:W-:Y:S04]  /*8110*/  STL.64 [R1+0x810], R22 ;  /* 0x0008101601007387 */ /* 0x000fe80000100a00 */
[----:B------:R-:W-:Y:S04]  /*8120*/  STL.64 [R1+0x818], R24 ;  /* 0x0008181801007387 */ /* 0x000fe80000100a00 */
[----:B------:R1:W-:Y:S04]  /*8130*/  STL.64 [R1+0x820], R26 ;  /* 0x0008201a01007387 */ /* 0x0003e80000100a00 */
[----:B------:R-:W-:Y:S04]  /*8140*/  STL.64 [R1+0x828], R28 ;  /* 0x0008281c01007387 */ /* 0x000fe80000100a00 */
[----:B------:R-:W-:Y:S01]  /*8150*/  LDGSTS.E [R133+0x130], desc[UR22][R146.64], !P6 ;  /* 0x0013000092857fae */ /* 0x000fe2000f1a1016 */
[----:B------:R-:W-:Y:S01]  /*8160*/  ISETP.GE.U32.AND P6, PT, R132, 0x7fffff2e, PT ;  /* 0x7fffff2e8400780c */ /* 0x000fe20003fc6070 */
[----:B------:R-:W-:-:S02]  /*8170*/  VIADD R132, R3, 0xffffffac ;  /* 0xffffffac03847836 */ /* 0x000fc40000000000 */
[----:B------:R1:W-:Y:S04]  /*8180*/  STL.64 [R1+0x830], R30 ;  /* 0x0008301e01007387 */ /* 0x0003e80000100a00 */
[----:B--2---:R-:W2:Y:S04]  /*8190*/  LDL.64 R248, [R1+0x110] ;  /* 0x0001100001f87983 */ /* 0x004ea80000100a00 */
[----:B------:R-:W-:Y:S01]  /*81a0*/  LDGSTS.E [R133+0x134], desc[UR22][R148.64], !P5 ;  /* 0x0013400094857fae */ /* 0x000fe2000e9a1016 */
[----:B------:R-:W-:Y:S01]  /*81b0*/  ISETP.GE.U32.AND P5, PT, R132, 0x7fffff2d, PT ;  /* 0x7fffff2d8400780c */ /* 0x000fe20003fa6070 */
[----:B------:R-:W-:-:S02]  /*81c0*/  VIADD R132, R3, 0xffffffab ;  /* 0xffffffab03847836 */ /* 0x000fc40000000000 */
[----:B------:R-:W-:Y:S03]  /*81d0*/  LDGSTS.E [R133+0x138], desc[UR22][R150.64], !P3 ;  /* 0x0013800096857fae */ /* 0x000fe6000d9a1016 */
        /* <DEDUP_REMOVED lines=9> */
[----:B------:R-:W2:Y:S03]  /*8270*/  LDL.64 R250, [R1+0xd0] ;  /* 0x0000d00001fa7983 */ /* 0x000ea60000100a00 */
        /* <DEDUP_REMOVED lines=112> */
[----:B------:R-:W-:Y:S01]  /*8980*/  VIADD R132, R3, 0xffffff83 ;  /* 0xffffff8303847836 */ /* 0x000fe20000000000 */
[----:B------:R-:W-:Y:S01]  /*8990*/  LDGSTS.E [R133+0x1e4], desc[UR22][R236.64], !P0 ;  /* 0x001e4000ec857fae */ /* 0x000fe2000c1a1016 */
[----:B------:R-:W-:-:S03]  /*89a0*/  ISETP.GT.AND P0, PT, R134, 0x7f, PT ;  /* 0x0000007f8600780c */ /* 0x000fc60003f04270 */
[----:B------:R-:W-:Y:S01]  /*89b0*/  ISETP.GE.U32.AND P6, PT, R132, 0x7fffff04, PT ;  /* 0x7fffff048400780c */ /* 0x000fe20003fc6070 */
[C---:B------:R-:W-:Y:S01]  /*89c0*/  VIADD R132, R3.reuse, 0xffffff82 ;  /* 0xffffff8203847836 */ /* 0x040fe20000000000 */
[----:B------:R-:W-:Y:S04]  /*89d0*/  LDGSTS.E [R133+0x1e8], desc[UR22][R238.64], !P1 ;  /* 0x001e8000ee857fae */ /* 0x000fe8000c9a1016 */
[----:B------:R-:W-:Y:S01]  /*89e0*/  ISETP.GE.U32.AND P5, PT, R132, 0x7fffff03, PT ;  /* 0x7fffff038400780c */ /* 0x000fe20003fa6070 */
[C---:B------:R-:W-:Y:S01]  /*89f0*/  VIADD R132, R3.reuse, 0xffffff81 ;  /* 0xffffff8103847836 */ /* 0x040fe20000000000 */
[----:B------:R-:W-:Y:S01]  /*8a00*/  LDGSTS.E [R133+0x1ec], desc[UR22][R240.64], !P4 ;  /* 0x001ec000f0857fae */ /* 0x000fe2000e1a1016 */
[----:B------:R-:W-:-:S03]  /*8a10*/  VIADD R134, R3, 0xffffff80 ;  /* 0xffffff8003867836 */ /* 0x000fc60000000000 */
[----:B------:R-:W-:Y:S01]  /*8a20*/  ISETP.GE.U32.AND P3, PT, R132, 0x7fffff02, PT ;  /* 0x7fffff028400780c */ /* 0x000fe20003f66070 */
[----:B---3--:R-:W3:Y:S01]  /*8a30*/  LDL.64 R16, [R1+0x90] ;  /* 0x0000900001107983 */ /* 0x008ee20000100a00 */
[----:B------:R-:W-:-:S03]  /*8a40*/  ISETP.GE.U32.AND P4, PT, R134, 0x7fffff01, PT ;  /* 0x7fffff018600780c */ /* 0x000fc60003f86070 */
[----:B------:R-:W-:Y:S04]  /*8a50*/  LDGSTS.E [R133+0x1f0], desc[UR22][R138.64], !P6 ;  /* 0x001f00008a857fae */ /* 0x000fe8000f1a1016 */
[----:B------:R-:W3:Y:S04]  /*8a60*/  LDL.64 R244, [R1+0x50] ;  /* 0x0000500001f47983 */ /* 0x000ee80000100a00 */
[----:B------:R-:W-:Y:S04]  /*8a70*/  LDGSTS.E [R133+0x1f4], desc[UR22][R140.64], !P5 ;  /* 0x001f40008c857fae */ /* 0x000fe8000e9a1016 */
[----:B------:R-:W3:Y:S04]  /*8a80*/  LDL.64 R246, [R1+0x160] ;  /* 0x0001600001f67983 */ /* 0x000ee80000100a00 */
[----:B------:R-:W3:Y:S04]  /*8a90*/  LDL.64 R138, [R1+0x1a8] ;  /* 0x0001a800018a7983 */ /* 0x000ee80000100a00 */
[----:B------:R-:W3:Y:S04]  /*8aa0*/  LDL.64 R140, [R1+0x118] ;  /* 0x00011800018c7983 */ /* 0x000ee80000100a00 */
[----:B------:R-:W-:Y:S04]  /*8ab0*/  LDGSTS.E [R133+0x1f8], desc[UR22][R136.64], !P3 ;  /* 0x001f800088857fae */ /* 0x000fe8000d9a1016 */
[----:B------:R-:W3:Y:S01]  /*8ac0*/  LDL.64 R12, [R1+0x108] ;  /* 0x00010800010c7983 */ /* 0x000ee20000100a00 */
[----:B------:R-:W-:-:S03]  /*8ad0*/  ISETP.GE.AND P1, PT, R0, R3, PT ;  /* 0x000000030000720c */ /* 0x000fc60003f26270 */
[----:B----4-:R-:W-:Y:S04]  /*8ae0*/  LDGSTS.E [R133+0x1fc], desc[UR22][R4.64], !P4 ;  /* 0x001fc00004857fae */ /* 0x010fe8000e1a1016 */
[----:B------:R-:W4:Y:S01]  /*8af0*/  LDL.64 R136, [R1+0x1f0] ;  /* 0x0001f00001887983 */ /* 0x000f220000100a00 */
[----:B------:R-:W-:-:S03]  /*8b00*/  SEL R132, RZ, 0x4, !P0 ;  /* 0x00000004ff847807 */ /* 0x000fc60004000000 */
[----:B------:R-:W4:Y:S04]  /*8b10*/  LDL.64 R10, [R1+0xc8] ;  /* 0x0000c800010a7983 */ /* 0x000f280000100a00 */
[----:B------:R-:W4:Y:S01]  /*8b20*/  LDL.64 R4, [R1+0x88] ;  /* 0x0000880001047983 */ /* 0x000f220000100a00 */
[----:B------:R-:W-:Y:S02]  /*8b30*/  SEL R132, R132, RZ, !P1 ;  /* 0x000000ff84847207 */ /* 0x000fe40004800000 */
[----:B-----5:R-:W-:Y:S01]  /*8b40*/  IADD3 R252, PT, PT, R135, UR9, RZ ;  /* 0x0000000987fc7c10 */ /* 0x020fe2000fffe0ff */
[----:B------:R-:W5:Y:S01]  /*8b50*/  LDL.64 R14, [R1+0x48] ;  /* 0x00004800010e7983 */ /* 0x000f620000100a00 */
[----:B------:R-:W-:-:S03]  /*8b60*/  ISETP.NE.U32.AND P6, PT, R132, RZ, PT ;  /* 0x000000ff8400720c */ /* 0x000fc60003fc5070 */
[----:B------:R-:W0:Y:S04]  /*8b70*/  LDGDEPBAR ;  /* 0x00000000000079af */ /* 0x000e280000000000 */
[----:B------:R-:W5:Y:S04]  /*8b80*/  LDL.64 R8, [R1+0x138] ;  /* 0x0001380001087983 */ /* 0x000f680000100a00 */
[----:B------:R-:W5:Y:S04]  /*8b90*/  LDL.64 R242, [R1+0x1b8] ;  /* 0x0001b80001f27983 */ /* 0x000f680000100a00 */
[----:B--2---:R-:W-:Y:S04]  /*8ba0*/  LDGSTS.E [R252+0x20000], desc[UR22][R248.64], P6 ;  /* 0x20000000f8fc7fae */ /* 0x004fe8000b1a1016 */
[----:B------:R-:W-:Y:S04]  /*8bb0*/  LDGSTS.E [R252+0x20400], desc[UR22][R250.64], P6 ;  /* 0x20400000fafc7fae */ /* 0x000fe8000b1a1016 */
[----:B-1----:R-:W2:Y:S04]  /*8bc0*/  LDL.64 R26, [R1+0xc0] ;  /* 0x0000c000011a7983 */ /* 0x002ea80000100a00 */
[----:B------:R-:W2:Y:S04]  /*8bd0*/  LDL.64 R248, [R1+0x178] ;  /* 0x0001780001f87983 */ /* 0x000ea80000100a00 */
[----:B------:R-:W2:Y:S01]  /*8be0*/  LDL.64 R250, [R1+0x1f8] ;  /* 0x0001f80001fa7983 */ /* 0x000ea20000100a00 */
[----:B------:R-:W-:-:S03]  /*8bf0*/  VIADD R132, R3, 0xffffff46 ;  /* 0xffffff4603847836 */ /* 0x000fc60000000000 */
[----:B------:R-:W2:Y:S02]  /*8c00*/  LDL.64 R24, [R1+0x80] ;  /* 0x0000800001187983 */ /* 0x000ea40000100a00 */
[----:B------:R-:W-:Y:S01]  /*8c10*/  ISETP.GE.U32.AND P5, PT, R132, 0x7ffffec7, PT ;  /* 0x7ffffec78400780c */ /* 0x000fe20003fa6070 */
[C---:B------:R-:W-:Y:S01]  /*8c20*/  VIADD R132, R3.reuse, 0xffffff7f ;  /* 0xffffff7f03847836 */ /* 0x040fe20000000000 */
[----:B------:R-:W2:Y:S04]  /*8c30*/  LDL.64 R22, [R1+0x40] ;  /* 0x0000400001167983 */ /* 0x000ea80000100a00 */
[----:B------:R-:W-:Y:S01]  /*8c40*/  ISETP.GE.U32.AND P3, PT, R132, 0x7fffff00, PT ;  /* 0x7fffff008400780c */ /* 0x000fe20003f66070 */
[C---:B------:R-:W-:Y:S01]  /*8c50*/  VIADD R132, R3.reuse, 0xffffff7e ;  /* 0xffffff7e03847836 */ /* 0x040fe20000000000 */
[----:B------:R-:W-:Y:S01]  /*8c60*/  ISETP.GE.AND P1, PT, R0, R134, PT ;  /* 0x000000860000720c */ /* 0x000fe20003f26270 */
[----:B------:R-:W2:Y:S03]  /*8c70*/  LDL.64 R20, [R1+0x180] ;  /* 0x0001800001147983 */ /* 0x000ea60000100a00 */
[----:B------:R-:W-:Y:S01]  /*8c80*/  ISETP.GE.U32.AND P4, PT, R132, 0x7ffffeff, PT ;  /* 0x7ffffeff8400780c */ /* 0x000fe20003f86070 */
[----:B------:R-:W-:Y:S01]  /*8c90*/  VIADD R132, R3, 0xffffff7d ;  /* 0xffffff7d03847836 */ /* 0x000fe20000000000 */
[----:B------:R-:W-:Y:S01]  /*8ca0*/  SEL R134, RZ, 0x4, P1 ;  /* 0x00000004ff867807 */ /* 0x000fe20000800000 */
[----:B------:R-:W2:Y:S03]  /*8cb0*/  LDL.64 R18, [R1+0xf8] ;  /* 0x0000f80001127983 */ /* 0x000ea60000100a00 */
[----:B------:R-:W-:Y:S01]  /*8cc0*/  ISETP.GE.U32.AND P1, PT, R132, 0x7ffffefe, PT ;  /* 0x7ffffefe8400780c */ /* 0x000fe20003f26070 */
[----:B------:R-:W-:Y:S01]  /*8cd0*/  IMAD.SHL.U32 R132, R6, 0x80, RZ ;  /* 0x0000008006847824 */ /* 0x000fe200078e00ff */
[----:B------:R-:W-:Y:S01]  /*8ce0*/  LOP3.LUT R6, R135, 0x10, RZ, 0x3c, !PT ;  /* 0x0000001087067812 */ /* 0x000fe200078e3cff */
[----:B---3--:R-:W-:Y:S04]  /*8cf0*/  LDGSTS.E [R252+0x20800], desc[UR22][R16.64], P6 ;  /* 0x2080000010fc7fae */ /* 0x008fe8000b1a1016 */
[----:B------:R-:W-:Y:S04]  /*8d00*/  LDGSTS.E [R252+0x20c00], desc[UR22][R244.64], P6 ;  /* 0x20c00000f4fc7fae */ /* 0x000fe8000b1a1016 */
[----:B------:R-:W3:Y:S04]  /*8d10*/  LDL.64 R16, [R1+0x188] ;  /* 0x0001880001107983 */ /* 0x000ee80000100a00 */
[----:B------:R-:W3:Y:S04]  /*8d20*/  LDL.64 R244, [R1+0x100] ;  /* 0x0001000001f47983 */ /* 0x000ee80000100a00 */
[----:B------:R1:W-:Y:S04]  /*8d30*/  LDGSTS.E [R252+0x21000], desc[UR22][R140.64], P6 ;  /* 0x210000008cfc7fae */ /* 0x0003e8000b1a1016 */
[----:B------:R-:W-:Y:S04]  /*8d40*/  LDGSTS.E [R252+0x21400], desc[UR22][R246.64], P6 ;  /* 0x21400000f6fc7fae */ /* 0x000fe8000b1a1016 */
[----:B------:R-:W-:Y:S01]  /*8d50*/  LDGSTS.E [R252+0x21800], desc[UR22][R138.64], P6 ;  /* 0x218000008afc7fae */ /* 0x000fe2000b1a1016 */
[----:B-1----:R-:W-:-:S03]  /*8d60*/  VIADD R141, R6, UR9 ;  /* 0x00000009068d7c36 */ /* 0x002fc60008000000 */
[----:B----4-:R-:W-:Y:S04]  /*8d70*/  LDGSTS.E [R252+0x21c00], desc[UR22][R136.64], P6 ;  /* 0x21c0000088fc7fae */ /* 0x010fe8000b1a1016 */
[----:B------:R-:W4:Y:S04]  /*8d80*/  LDL.64 R138, [R1+0x140] ;  /* 0x00014000018a7983 */ /* 0x000f280000100a00 */
[----:B------:R-:W4:Y:S04]  /*8d90*/  LDL.64 R246, [R1+0x1c0] ;  /* 0x0001c00001f67983 */ /* 0x000f280000100a00 */
[----:B------:R-:W4:Y:S04]  /*8da0*/  LDL.64 R136, [R1+0x200] ;  /* 0x0002000001887983 */ /* 0x000f280000100a00 */
[----:B------:R-:W-:Y:S04]  /*8db0*/  LDGSTS.E [R141+0x20080], desc[UR22][R12.64], P6 ;  /* 0x200800000c8d7fae */ /* 0x000fe8000b1a1016 */
[----:B------:R-:W-:Y:S04]  /*8dc0*/  LDGSTS.E [R141+0x20480], desc[UR22][R10.64], P6 ;  /* 0x204800000a8d7fae */ /* 0x000fe8000b1a1016 */
[----:B------:R-:W-:Y:S04]  /*8dd0*/  LDGSTS.E [R141+0x20880], desc[UR22][R4.64], P6 ;  /* 0x20880000048d7fae */ /* 0x000fe8000b1a1016 */
[----:B------:R-:W4:Y:S04]  /*8de0*/  LDL.64 R12, [R1+0xb8] ;  /* 0x0000b800010c7983 */ /* 0x000f280000100a00 */
[----:B------:R-:W4:Y:S04]  /*8df0*/  LDL.64 R10, [R1+0x38] ;  /* 0x00003800010a7983 */ /* 0x000f280000100a00 */
[----:B------:R-:W4:Y:S04]  /*8e00*/  LDL.64 R4, [R1+0x78] ;  /* 0x0000780001047983 */ /* 0x000f280000100a00 */
[----:B-----5:R-:W-:Y:S04]  /*8e10*/  LDGSTS.E [R141+0x20c80], desc[UR22][R14.64], P6 ;  /* 0x20c800000e8d7fae */ /* 0x020fe8000b1a1016 */
[----:B------:R-:W-:Y:S04]  /*8e20*/  LDGSTS.E [R141+0x21080], desc[UR22][R8.64], P6 ;  /* 0x21080000088d7fae */ /* 0x000fe8000b1a1016 */
[----:B--2---:R-:W-:Y:S04]  /*8e30*/  LDGSTS.E [R141+0x21480], desc[UR22][R248.64], P6 ;  /* 0x21480000f88d7fae */ /* 0x004fe8000b1a1016 */
[----:B------:R-:W-:Y:S04]  /*8e40*/  LDGSTS.E [R141+0x21880], desc[UR22][R242.64], P6 ;  /* 0x21880000f28d7fae */ /* 0x000fe8000b1a1016 */
[----:B------:R-:W-:Y:S04]  /*8e50*/  LDGSTS.E [R141+0x21c80], desc[UR22][R250.64], P6 ;  /* 0x21c80000fa8d7fae */ /* 0x000fe8000b1a1016 */
[----:B------:R-:W2:Y:S04]  /*8e60*/  LDL.64 R248, [R1+0x148] ;  /* 0x0001480001f87983 */ /* 0x000ea80000100a00 */
[----:B------:R-:W5:Y:S04]  /*8e70*/  LDL.64 R14, [R1+0x1c8] ;  /* 0x0001c800010e7983 */ /* 0x000f680000100a00 */
[----:B------:R-:W5:Y:S01]  /*8e80*/  LDL.64 R250, [R1+0x208] ;  /* 0x0002080001fa7983 */ /* 0x000f620000100a00 */
[----:B------:R-:W-:-:S03]  /*8e90*/  LOP3.LUT R6, R135, 0x20, RZ, 0x3c, !PT ;  /* 0x0000002087067812 */ /* 0x000fc600078e3cff */
[----:B------:R-:W5:Y:S02]  /*8ea0*/  LDL.64 R8, [R1+0xf0] ;  /* 0x0000f00001087983 */ /* 0x000f640000100a00 */
[----:B------:R-:W-:Y:S01]  /*8eb0*/  VIADD R140, R6, UR9 ;  /* 0x00000009068c7c36 */ /* 0x000fe20008000000 */
[----:B------:R-:W-:Y:S01]  /*8ec0*/  LOP3.LUT R6, R135, 0x30, RZ, 0x3c, !PT ;  /* 0x0000003087067812 */ /* 0x000fe200078e3cff */
[----:B------:R-:W5:Y:S04]  /*8ed0*/  LDL.64 R242, [R1+0xb0] ;  /* 0x0000b00001f27983 */ /* 0x000f680000100a00 */
[----:B---3--:R-:W-:Y:S04]  /*8ee0*/  LDGSTS.E [R140+0x20100], desc[UR22][R244.64], P6 ;  /* 0x20100000f48c7fae */ /* 0x008fe8000b1a1016 */
[----:B------:R-:W-:Y:S04]  /*8ef0*/  LDGSTS.E [R140+0x20500], desc[UR22][R26.64], P6 ;  /* 0x205000001a8c7fae */ /* 0x000fe8000b1a1016 */
[----:B------:R-:W-:Y:S04]  /*8f00*/  LDGSTS.E [R140+0x20900], desc[UR22][R24.64], P6 ;  /* 0x20900000188c7fae */ /* 0x000fe8000b1a1016 */
[----:B------:R-:W-:Y:S04]  /*8f10*/  LDGSTS.E [R140+0x20d00], desc[UR22][R22.64], P6 ;  /* 0x20d00000168c7fae */ /* 0x000fe8000b1a1016 */
[----:B------:R-:W3:Y:S04]  /*8f20*/  LDL.64 R244, [R1+0x70] ;  /* 0x0000700001f47983 */ /* 0x000ee80000100a00 */
[----:B----4-:R1:W-:Y:S04]  /*8f30*/  LDGSTS.E [R140+0x21100], desc[UR22][R138.64], P6 ;  /* 0x211000008a8c7fae */ /* 0x0103e8000b1a1016 */
[----:B------:R-:W-:Y:S04]  /*8f40*/  LDGSTS.E [R140+0x21500], desc[UR22][R20.64], P6 ;  /* 0x21500000148c7fae */ /* 0x000fe8000b1a1016 */
[----:B------:R-:W-:Y:S01]  /*8f50*/  LDGSTS.E [R140+0x21900], desc[UR22][R246.64], P6 ;  /* 0x21900000f68c7fae */ /* 0x000fe2000b1a1016 */
[----:B-1----:R-:W-:-:S03]  /*8f60*/  VIADD R139, R6, UR9 ;  /* 0x00000009068b7c36 */ /* 0x002fc60008000000 */
[----:B------:R-:W-:Y:S04]  /*8f70*/  LDGSTS.E [R140+0x21d00], desc[UR22][R136.64], P6 ;  /* 0x21d00000888c7fae */ /* 0x000fe8000b1a1016 */
[----:B------:R-:W-:Y:S04]  /*8f80*/  LDGSTS.E [R139+0x20180], desc[UR22][R18.64], P6 ;  /* 0x20180000128b7fae */ /* 0x000fe8000b1a1016 */
[----:B------:R-:W4:Y:S04]  /*8f90*/  LDL.64 R246, [R1+0x30] ;  /* 0x0000300001f67983 */ /* 0x000f280000100a00 */
[----:B------:R-:W4:Y:S04]  /*8fa0*/  LDL.64 R136, [R1+0x150] ;  /* 0x0001500001887983 */ /* 0x000f280000100a00 */
[----:B------:R1:W-:Y:S04]  /*8fb0*/  STL.64 [R1+0x788], R140 ;  /* 0x0007888c01007387 */ /* 0x0003e80000100a00 */
[----:B------:R-:W-:Y:S04]  /*8fc0*/  LDGSTS.E [R139+0x20580], desc[UR22][R12.64], P6 ;  /* 0x205800000c8b7fae */ /* 0x000fe8000b1a1016 */
[----:B------:R1:W-:Y:S04]  /*8fd0*/  LDGSTS.E [R139+0x20980], desc[UR22][R4.64], P6 ;  /* 0x20980000048b7fae */ /* 0x0003e8000b1a1016 */
[----:B------:R-:W4:Y:S04]  /*8fe0*/  LDL.64 R30, [R1+0x190] ;  /* 0x00019000011e7983 */ /* 0x000f280000100a00 */
[----:B------:R-:W-:Y:S04]  /*8ff0*/  LDGSTS.E [R139+0x20d80], desc[UR22][R10.64], P6 ;  /* 0x20d800000a8b7fae */ /* 0x000fe8000b1a1016 */
[----:B------:R-:W4:Y:S01]  /*9000*/  LDL.64 R12, [R1+0x1d0] ;  /* 0x0001d000010c7983 */ /* 0x000f220000100a00 */
[----:B-1----:R-:W-:-:S03]  /*9010*/  LOP3.LUT R4, R135, 0x40, RZ, 0x3c, !PT ;  /* 0x0000004087047812 */ /* 0x002fc600078e3cff */
[----:B------:R-:W4:Y:S04]  /*9020*/  LDL.64 R28, [R1+0x130] ;  /* 0x00013000011c7983 */ /* 0x000f280000100a00 */
[----:B------:R-:W4:Y:S01]  /*9030*/  LDL.64 R10, [R1+0x210] ;  /* 0x00021000010a7983 */ /* 0x000f220000100a00 */
[----:B------:R-:W-:-:S03]  /*9040*/  VIADD R138, R4, UR9 ;  /* 0x00000009048a7c36 */ /* 0x000fc60008000000 */
[----:B--2---:R-:W-:Y:S04]  /*9050*/  LDGSTS.E [R139+0x21180], desc[UR22][R248.64], P6 ;  /* 0x21180000f88b7fae */ /* 0x004fe8000b1a1016 */
[----:B------:R-:W2:Y:S04]  /*9060*/  LDL.64 R4, [R1+0xa8] ;  /* 0x0000a80001047983 */ /* 0x000ea80000100a00 */
[----:B------:R-:W-:Y:S04]  /*9070*/  LDGSTS.E [R139+0x21580], desc[UR22][R16.64], P6 ;  /* 0x21580000108b7fae */ /* 0x000fe8000b1a1016 */
[----:B------:R-:W2:Y:S04]  /*9080*/  LDL.64 R248, [R1+0xe8] ;  /* 0x0000e80001f87983 */ /* 0x000ea80000100a00 */
[----:B-----5:R-:W-:Y:S04]  /*9090*/  LDGSTS.E [R139+0x21980], desc[UR22][R14.64], P6 ;  /* 0x219800000e8b7fae */ /* 0x020fe8000b1a1016 */
[----:B------:R-:W-:Y:S04]  /*90a0*/  LDGSTS.E [R139+0x21d80], desc[UR22][R250.64], P6 ;  /* 0x21d80000fa8b7fae */ /* 0x000fe8000b1a1016 */
[----:B------:R-:W5:Y:S04]  /*90b0*/  LDL.64 R26, [R1+0x158] ;  /* 0x00015800011a7983 */ /* 0x000f680000100a00 */
[----:B------:R-:W5:Y:S04]  /*90c0*/  LDL.64 R24, [R1+0x198] ;  /* 0x0001980001187983 */ /* 0x000f680000100a00 */
[----:B------:R-:W5:Y:S04]  /*90d0*/  LDL.64 R250, [R1+0x68] ;  /* 0x0000680001fa7983 */ /* 0x000f680000100a00 */
[----:B------:R-:W5:Y:S04]  /*90e0*/  LDL.64 R22, [R1+0x1d8] ;  /* 0x0001d80001167983 */ /* 0x000f680000100a00 */
[----:B------:R-:W5:Y:S04]  /*90f0*/  LDL.64 R20, [R1+0x218] ;  /* 0x0002180001147983 */ /* 0x000f680000100a00 */
[----:B------:R-:W-:Y:S04]  /*9100*/  LDGSTS.E [R138+0x20200], desc[UR22][R8.64], P6 ;  /* 0x20200000088a7fae */ /* 0x000fe8000b1a1016 */
[----:B------:R-:W5:Y:S04]  /*9110*/  LDL.64 R18, [R1+0xe0] ;  /* 0x0000e00001127983 */ /* 0x000f680000100a00 */
[----:B------:R-:W-:Y:S04]  /*9120*/  LDGSTS.E [R138+0x20600], desc[UR22][R242.64], P6 ;  /* 0x20600000f28a7fae */ /* 0x000fe8000b1a1016 */
[----:B------:R-:W5:Y:S04]  /*9130*/  LDL.64 R16, [R1+0xa0] ;  /* 0x0000a00001107983 */ /* 0x000f680000100a00 */
[----:B------:R-:W5:Y:S04]  /*9140*/  LDL.64 R14, [R1+0x60] ;  /* 0x00006000010e7983 */ /* 0x000f680000100a00 */
[----:B------:R-:W5:Y:S04]  /*9150*/  LDL.64 R8, [R1+0x128] ;  /* 0x0001280001087983 */ /* 0x000f680000100a00 */
[----:B------:R-:W5:Y:S01]  /*9160*/  LDL.64 R242, [R1+0x170] ;  /* 0x0001700001f27983 */ /* 0x000f620000100a00 */
[----:B------:R-:W-:-:S03]  /*9170*/  LOP3.LUT R6, R135, 0x50, RZ, 0x3c, !PT ;  /* 0x0000005087067812 */ /* 0x000fc600078e3cff */
[----:B---3--:R-:W-:Y:S04]  /*9180*/  LDGSTS.E [R138+0x20a00], desc[UR22][R244.64], P6 ;  /* 0x20a00000f48a7fae */ /* 0x008fe8000b1a1016 */
[----:B------:R-:W3:Y:S04]  /*9190*/  LDL.64 R244, [R1+0x1a0] ;  /* 0x0001a00001f47983 */ /* 0x000ee80000100a00 */
[----:B----4-:R-:W-:Y:S04]  /*91a0*/  LDGSTS.E [R138+0x20e00], desc[UR22][R246.64], P6 ;  /* 0x20e00000f68a7fae */ /* 0x010fe8000b1a1016 */
[----:B------:R1:W-:Y:S04]  /*91b0*/  LDGSTS.E [R138+0x21200], desc[UR22][R136.64], P6 ;  /* 0x21200000888a7fae */ /* 0x0003e8000b1a1016 */
[----:B------:R-:W4:Y:S04]  /*91c0*/  LDL.64 R246, [R1+0x1e0] ;  /* 0x0001e00001f67983 */ /* 0x000f280000100a00 */
[----:B------:R-:W4:Y:S04]  /*91d0*/  LDL.LU.64 R140, [R1+0x248] ;  /* 0x00024800018c7983 */ /* 0x000f280000300a00 */
[----:B------:R-:W-:Y:S04]  /*91e0*/  LDGSTS.E [R138+0x21600], desc[UR22][R30.64], P6 ;  /* 0x216000001e8a7fae */ /* 0x000fe8000b1a1016 */
[----:B------:R-:W-:Y:S04]  /*91f0*/  LDGSTS.E [R138+0x21a00], desc[UR22][R12.64], P6 ;  /* 0x21a000000c8a7fae */ /* 0x000fe8000b1a1016 */
[----:B------:R-:W4:Y:S04]  /*9200*/  LDL.LU.64 R30, [R1+0x830] ;  /* 0x00083000011e7983 */ /* 0x000f280000300a00 */
[----:B------:R-:W-:Y:S04]  /*9210*/  LDGSTS.E [R138+0x21e00], desc[UR22][R10.64], P6 ;  /* 0x21e000000a8a7fae */ /* 0x000fe8000b1a1016 */
[----:B------:R1:W-:Y:S04]  /*9220*/  STL.64 [R1+0x790], R138 ;  /* 0x0007908a01007387 */ /* 0x0003e80000100a00 */
[----:B-1----:R-:W4:Y:S01]  /*9230*/  LDL.LU.64 R138, [R1+0x220] ;  /* 0x00022000018a7983 */ /* 0x002f220000300a00 */
[----:B------:R-:W-:-:S03]  /*9240*/  VIADD R137, R6, UR9 ;  /* 0x0000000906897c36 */ /* 0x000fc60008000000 */
[----:B------:R-:W4:Y:S04]  /*9250*/  LDL.64 R12, [R1+0xd8] ;  /* 0x0000d800010c7983 */ /* 0x000f280000100a00 */
[----:B--2---:R-:W-:Y:S04]  /*9260*/  LDGSTS.E [R137+0x20280], desc[UR22][R248.64], P6 ;  /* 0x20280000f8897fae */ /* 0x004fe8000b1a1016 */
[----:B------:R-:W-:Y:S04]  /*9270*/  LDGSTS.E [R137+0x20680], desc[UR22][R4.64], P6 ;  /* 0x2068000004897fae */ /* 0x000fe8000b1a1016 */
[----:B------:R-:W2:Y:S04]  /*9280*/  LDL.64 R10, [R1+0x120] ;  /* 0x00012000010a7983 */ /* 0x000ea80000100a00 */
[----:B------:R-:W2:Y:S04]  /*9290*/  LDL.64 R248, [R1+0x58] ;  /* 0x0000580001f87983 */ /* 0x000ea80000100a00 */
[----:B------:R-:W2:Y:S04]  /*92a0*/  LDL.64 R4, [R1+0x98] ;  /* 0x0000980001047983 */ /* 0x000ea80000100a00 */
[----:B-----5:R-:W-:Y:S01]  /*92b0*/  LDGSTS.E [R137+0x20a80], desc[UR22][R250.64], P6 ;  /* 0x20a80000fa897fae */ /* 0x020fe2000b1a1016 */
[----:B------:R-:W-:-:S03]  /*92c0*/  LOP3.LUT R6, R135, 0x60, RZ, 0x3c, !PT ;  /* 0x0000006087067812 */ /* 0x000fc600078e3cff */
[----:B------:R-:W-:Y:S04]  /*92d0*/  LDGSTS.E [R137+0x20e80], desc[UR22][R28.64], P6 ;  /* 0x20e800001c897fae */ /* 0x000fe8000b1a1016 */
[----:B------:R-:W5:Y:S01]  /*92e0*/  LDL.64 R250, [R1+0x168] ;  /* 0x0001680001fa7983 */ /* 0x000f620000100a00 */
[----:B------:R-:W-:-:S03]  /*92f0*/  VIADD R136, R6, UR9 ;  /* 0x0000000906887c36 */ /* 0x000fc60008000000 */
[----:B------:R-:W5:Y:S04]  /*9300*/  LDL.LU.64 R28, [R1+0x828] ;  /* 0x00082800011c7983 */ /* 0x000f680000300a00 */
[----:B------:R-:W-:Y:S04]  /*9310*/  LDGSTS.E [R137+0x21280], desc[UR22][R26.64], P6 ;  /* 0x212800001a897fae */ /* 0x000fe8000b1a1016 */
[----:B------:R-:W-:Y:S04]  /*9320*/  LDGSTS.E [R137+0x21680], desc[UR22][R24.64], P6 ;  /* 0x2168000018897fae */ /* 0x000fe8000b1a1016 */
[----:B------:R-:W-:Y:S04]  /*9330*/  LDGSTS.E [R137+0x21a80], desc[UR22][R22.64], P6 ;  /* 0x21a8000016897fae */ /* 0x000fe8000b1a1016 */
[----:B------:R-:W5:Y:S04]  /*9340*/  LDL.LU.64 R26, [R1+0x820] ;  /* 0x00082000011a7983 */ /* 0x000f680000300a00 */
[----:B------:R-:W5:Y:S04]  /*9350*/  LDL.LU.64 R24, [R1+0x818] ;  /* 0x0008180001187983 */ /* 0x000f680000300a00 */
        /* <DEDUP_REMOVED lines=8> */
[----:B------:R1:W-:Y:S04]  /*93e0*/  LDGSTS.E [R136+0x20f00], desc[UR22][R8.64], P6 ;  /* 0x20f0000008887fae */ /* 0x0003e8000b1a1016 */
[----:B------:R1:W-:Y:S04]  /*93f0*/  LDGSTS.E [R136+0x21300], desc[UR22][R242.64], P6 ;  /* 0x21300000f2887fae */ /* 0x0003e8000b1a1016 */
[----:B------:R-:W5:Y:S04]  /*9400*/  LDL.LU.64 R14, [R1+0x7f0] ;  /* 0x0007f000010e7983 */ /* 0x000f680000300a00 */
[----:B------:R-:W1:Y:S04]  /*9410*/  LDL.LU.64 R8, [R1+0x28] ;  /* 0x0000280001087983 */ /* 0x000e680000300a00 */
[----:B------:R-:W5:Y:S01]  /*9420*/  LDL.LU.64 R242, [R1+0x20] ;  /* 0x0000200001f27983 */ /* 0x000f620000300a00 */
[----:B------:R-:W-:-:S05]  /*9430*/  LOP3.LUT R6, R135, 0x70, RZ, 0x3c, !PT ;  /* 0x0000007087067812 */ /* 0x000fca00078e3cff */
[----:B------:R-:W-:Y:S01]  /*9440*/  VIADD R135, R6, UR9 ;  /* 0x0000000906877c36 */ /* 0x000fe20008000000 */
[----:B---3--:R3:W-:Y:S04]  /*9450*/  LDGSTS.E [R136+0x21700], desc[UR22][R244.64], P6 ;  /* 0x21700000f4887fae */ /* 0x0087e8000b1a1016 */
[----:B------:R-:W3:Y:S04]  /*9460*/  LDL.LU.64 R244, [R1+0x18] ;  /* 0x0000180001f47983 */ /* 0x000ee80000300a00 */
[----:B----4-:R-:W-:Y:S04]  /*9470*/  LDGSTS.E [R136+0x21b00], desc[UR22][R246.64], P6 ;  /* 0x21b00000f6887fae */ /* 0x010fe8000b1a1016 */
[----:B------:R-:W4:Y:S04]  /*9480*/  LDL.LU.64 R246, [R1+0x10] ;  /* 0x0000100001f67983 */ /* 0x000f280000300a00 */
[----:B------:R-:W-:Y:S04]  /*9490*/  LDGSTS.E [R136+0x21f00], desc[UR22][R138.64], P6 ;  /* 0x21f000008a887fae */ /* 0x000fe8000b1a1016 */
[----:B------:R2:W-:Y:S04]  /*94a0*/  STL.64 [R1+0x7a0], R138 ;  /* 0x0007a08a01007387 */ /* 0x0005e80000100a00 */
[----:B------:R-:W-:Y:S04]  /*94b0*/  LDGSTS.E [R135+0x20380], desc[UR22][R12.64], P6 ;  /* 0x203800000c877fae */ /* 0x000fe8000b1a1016 */
[----:B--2---:R-:W2:Y:S04]  /*94c0*/  LDL.LU.64 R138, [R1+0x1b0] ;  /* 0x0001b000018a7983 */ /* 0x004ea80000300a00 */
[----:B------:R5:W-:Y:S04]  /*94d0*/  STL.64 [R1+0x798], R136 ;  /* 0x0007988801007387 */ /* 0x000be80000100a00 */
[----:B------:R-:W-:Y:S04]  /*94e0*/  LDGSTS.E [R135+0x20780], desc[UR22][R4.64], P6 ;  /* 0x2078000004877fae */ /* 0x000fe8000b1a1016 */
[----:B------:R-:W-:Y:S04]  /*94f0*/  LDGSTS.E [R135+0x20b80], desc[UR22][R248.64], P6 ;  /* 0x20b80000f8877fae */ /* 0x000fe8000b1a1016 */
[----:B-----5:R-:W5:Y:S04]  /*9500*/  LDL.LU.64 R136, [R1+0x1e8] ;  /* 0x0001e80001887983 */ /* 0x020f680000300a00 */
[----:B------:R-:W4:Y:S04]  /*9510*/  LDL.LU.64 R12, [R1+0x7e8] ;  /* 0x0007e800010c7983 */ /* 0x000f280000300a00 */
[----:B------:R-:W4:Y:S04]  /*9520*/  LDL.LU.64 R4, [R1+0x7e0] ;  /* 0x0007e00001047983 */ /* 0x000f280000300a00 */
[----:B------:R-:W4:Y:S04]  /*9530*/  LDL.LU.64 R248, [R1+0x8] ;  /* 0x0000080001f87983 */ /* 0x000f280000300a00 */
[----:B------:R4:W-:Y:S04]  /*9540*/  LDGSTS.E [R135+0x20f80], desc[UR22][R10.64], P6 ;  /* 0x20f800000a877fae */ /* 0x0009e8000b1a1016 */
[----:B------:R1:W-:Y:S04]  /*9550*/  LDGSTS.E [R135+0x21380], desc[UR22][R250.64], P6 ;  /* 0x21380000fa877fae */ /* 0x0003e8000b1a1016 */
[----:B------:R-:W4:Y:S01]  /*9560*/  LDL.LU.64 R250, [R1] ;  /* 0x0000000001fa7983 */ /* 0x000f220000300a00 */
[----:B------:R-:W-:-:S02]  /*9570*/  VIADD R6, R3, 0xffffff7c ;  /* 0xffffff7c03067836 */ /* 0x000fc40000000000 */
[----:B-1----:R-:W-:-:S04]  /*9580*/  IMAD.WIDE R8, R132, 0x4, R8 ;  /* 0x0000000484087825 */ /* 0x002fc800078e0208 */
[----:B------:R-:W-:-:S04]  /*9590*/  IMAD.WIDE R242, R132, 0x4, R242 ;  /* 0x0000000484f27825 */ /* 0x000fc800078e02f2 */
[C---:B---3--:R-:W-:Y:S01]  /*95a0*/  IMAD.WIDE R244, R132.reuse, 0x4, R244 ;  /* 0x0000000484f47825 */ /* 0x048fe200078e02f4 */
[----:B--2---:R-:W-:Y:S04]  /*95b0*/  LDGSTS.E [R135+0x21780], desc[UR22][R138.64], P6 ;  /* 0x217800008a877fae */ /* 0x004fe8000b1a1016 */
[----:B-----5:R-:W-:Y:S04]  /*95c0*/  LDGSTS.E [R135+0x21b80], desc[UR22][R136.64], P6 ;  /* 0x21b8000088877fae */ /* 0x020fe8000b1a1016 */
[----:B------:R-:W-:Y:S04]  /*95d0*/  LDGSTS.E [R135+0x21f80], desc[UR22][R140.64], P6 ;  /* 0x21f800008c877fae */ /* 0x000fe8000b1a1016 */
[----:B------:R-:W0:Y:S01]  /*95e0*/  LDGDEPBAR ;  /* 0x00000000000079af */ /* 0x000e220000000000 */
[----:B----4-:R-:W-:Y:S01]  /*95f0*/  IMAD.WIDE R10, R132, 0x4, R4 ;  /* 0x00000004840a7825 */ /* 0x010fe200078e0204 */
[----:B------:R-:W-:Y:S01]  /*9600*/  ISETP.GE.U32.AND P6, PT, R6, 0x7ffffefd, PT ;  /* 0x7ffffefd0600780c */ /* 0x000fe20003fc6070 */
[----:B------:R-:W1:Y:S08]  /*9610*/  LDC R5, c[0x0][0x3a0] ;  /* 0x0000e800ff057b82 */ /* 0x000e700000000800 */
[----:B------:R-:W-:Y:S01]  /*9620*/  BAR.SYNC.DEFER_BLOCKING 0x0 ;  /* 0x0000000000007b1d */ /* 0x000fe20000010000 */
[----:B------:R-:W-:-:S02]  /*9630*/  VIADD R4, R3, 0xffffff7b ;  /* 0xffffff7b03047836 */ /* 0x000fc40000000000 */
[----:B------:R-:W-:-:S03]  /*9640*/  IMAD.WIDE R246, R132, 0x4, R246 ;  /* 0x0000000484f67825 */ /* 0x000fc600078e02f6 */
[----:B------:R2:W-:Y:S04]  /*9650*/  STL.64 [R1+0x5c0], R10 ;  /* 0x0005c00a01007387 */ /* 0x0005e80000100a00 */
[----:B------:R-:W-:Y:S01]  /*9660*/  @!PT LDS RZ, [RZ] ;  /* 0x00000000fffff984 */ /* 0x000fe20000000800 */
[----:B------:R-:W-:Y:S01]  /*9670*/  @!PT LDS RZ, [RZ] ;  /* 0x00000000fffff984 */ /* 0x000fe20000000800 */
[----:B------:R-:W-:Y:S01]  /*9680*/  @!PT LDS RZ, [RZ] ;  /* 0x00000000fffff984 */ /* 0x000fe20000000800 */
[----:B------:R-:W-:Y:S01]  /*9690*/  LDGSTS.E [R133+0x10000], desc[UR22][R10.64], !P3 ;  /* 0x100000000a857fae */ /* 0x000fe2000d9a1016 */
[----:B------:R-:W-:Y:S01]  /*96a0*/  ISETP.GE.U32.AND P3, PT, R4, 0x7ffffefc, PT ;  /* 0x7ffffefc0400780c */ /* 0x000fe20003f66070 */
[C---:B------:R-:W-:Y:S02]  /*96b0*/  VIADD R4, R3.reuse, 0xffffff7a ;  /* 0xffffff7a03047836 */ /* 0x040fe40000000000 */
[----:B------:R3:W-:Y:S03]  /*96c0*/  LDGSTS.E [R133+0x10004], desc[UR22][R8.64], !P4 ;  /* 0x1000400008857fae */ /* 0x0007e6000e1a1016 */
[----:B------:R-:W-:Y:S01]  /*96d0*/  ISETP.GE.U32.AND P4, PT, R4, 0x7ffffefb, PT ;  /* 0x7ffffefb0400780c */ /* 0x000fe20003f86070 */
[----:B------:R-:W-:Y:S01]  /*96e0*/  VIADD R4, R3, 0xffffff79 ;  /* 0xffffff7903047836 */ /* 0x000fe20000000000 */
[----:B------:R4:W-:Y:S04]  /*96f0*/  LDGSTS.E [R133+0x10008], desc[UR22][R242.64], !P1 ;  /* 0x10008000f2857fae */ /* 0x0009e8000c9a1016 */
[----:B------:R-:W-:Y:S01]  /*9700*/  ISETP.GE.U32.AND P1, PT, R4, 0x7ffffefa, PT ;  /* 0x7ffffefa0400780c */ /* 0x000fe20003f26070 */
[----:B--2---:R-:W2:Y:S01]  /*9710*/  LDL.LU.64 R10, [R1+0x7d8] ;  /* 0x0007d800010a7983 */ /* 0x004ea20000300a00 */
[----:B------:R-:W-:-:S03]  /*9720*/  IMAD.WIDE R248, R132, 0x4, R248 ;  /* 0x0000000484f87825 */ /* 0x000fc600078e02f8 */
[----:B------:R5:W-:Y:S01]  /*9730*/  STL.64 [R1+0x5b8], R8 ;  /* 0x0005b80801007387 */ /* 0x000be20000100a00 */
[----:B------:R-:W-:-:S03]  /*9740*/  IMAD.WIDE R250, R132, 0x4, R250 ;  /* 0x0000000484fa7825 */ /* 0x000fc600078e02fa */
[----:B------:R1:W-:Y:S04]  /*9750*/  LDGSTS.E [R133+0x1000c], desc[UR22][R244.64], !P6 ;  /* 0x1000c000f4857fae */ /* 0x0003e8000f1a1016 */
[----:B------:R1:W-:Y:S04]  /*9760*/  LDGSTS.E [R133+0x10010], desc[UR22][R246.64], !P3 ;  /* 0x10010000f6857fae */ /* 0x0003e8000d9a1016 */
[----:B-----5:R-:W3:Y:S04]  /*9770*/  LDL.LU.64 R8, [R1+0x7d0] ;  /* 0x0007d00001087983 */ /* 0x020ee80000300a00 */
[----:B------:R5:W-:Y:S04]  /*9780*/  STL.64 [R1+0x5b0], R242 ;  /* 0x0005b0f201007387 */ /* 0x000be80000100a00 */
[----:B------:R1:W-:Y:S04]  /*9790*/  LDGSTS.E [R133+0x10014], desc[UR22][R248.64], !P4 ;  /* 0x10014000f8857fae */ /* 0x0003e8000e1a1016 */
[----:B------:R1:W-:Y:S04]  /*97a0*/  LDGSTS.E [R133+0x10018], desc[UR22][R250.64], !P1 ;  /* 0x10018000fa857fae */ /* 0x0003e8000c9a1016 */
[----:B-----5:R-:W4:Y:S04]  /*97b0*/  LDL.LU.64 R242, [R1+0x7c8] ;  /* 0x0007c80001f27983 */ /* 0x020f280000300a00 */
[----:B------:R5:W-:Y:S04]  /*97c0*/  STL.64 [R1+0x5a8], R244 ;  /* 0x0005a8f401007387 */ /* 0x000be80000100a00 */
[----:B-----5:R-:W1:Y:S04]  /*97d0*/  LDL.LU.64 R244, [R1+0x7c0] ;  /* 0x0007c00001f47983 */ /* 0x020e680000300a00 */
[----:B------:R5:W-:Y:S04]  /*97e0*/  STL.64 [R1+0x5a0], R246 ;  /* 0x0005a0f601007387 */ /* 0x000be80000100a00 */
[----:B-----5:R-:W5:Y:S04]  /*97f0*/  LDL.LU.64 R246, [R1+0x7b8] ;  /* 0x0007b80001f67983 */ /* 0x020f680000300a00 */
[----:B------:R2:W-:Y:S04]  /*9800*/  STL.64 [R1+0x598], R248 ;  /* 0x000598f801007387 */ /* 0x0005e80000100a00 */
[----:B--2---:R-:W2:Y:S04]  /*9810*/  LDL.LU.64 R248, [R1+0x7b0] ;  /* 0x0007b00001f87983 */ /* 0x004ea80000300a00 */
[----:B------:R3:W-:Y:S04]  /*9820*/  STL.64 [R1+0x590], R250 ;  /* 0x000590fa01007387 */ /* 0x0007e80000100a00 */
[----:B---3--:R-:W3:Y:S01]  /*9830*/  LDL.LU.64 R250, [R1+0x7a8] ;  /* 0x0007a80001fa7983 */ /* 0x008ee20000300a00 */
[----:B------:R-:W-:-:S04]  /*9840*/  IADD3 R4, PT, PT, R3, -0x88, RZ ;  /* 0xffffff7803047810 */ /* 0x000fc80007ffe0ff */
[----:B------:R-:W-:Y:S01]  /*9850*/  ISETP.GE.U32.AND P6, PT, R4, 0x7ffffef9, PT ;  /* 0x7ffffef90400780c */ /* 0x000fe20003fc6070 */
[----:B------:R-:W-:-:S05]  /*9860*/  VIADD R4, R3, 0xffffff77 ;  /* 0xffffff7703047836 */ /* 0x000fca0000000000 */
[----:B------:R-:W-:Y:S01]  /*9870*/  ISETP.GE.U32.AND P3, PT, R4, 0x7ffffef8, PT ;  /* 0x7ffffef80400780c */ /* 0x000fe20003f66070 */
[----:B------:R-:W-:-:S05]  /*9880*/  VIADD R4, R3, 0xffffff76 ;  /* 0xffffff7603047836 */ /* 0x000fca0000000000 */
[----:B------:R-:W-:Y:S01]  /*9890*/  ISETP.GE.U32.AND P4, PT, R4, 0x7ffffef7, PT ;  /* 0x7ffffef70400780c */ /* 0x000fe20003f86070 */
[----:B------:R-:W-:-:S05]  /*98a0*/  VIADD R4, R3, 0xffffff75 ;  /* 0xffffff7503047836 */ /* 0x000fca0000000000 */
[----:B------:R-:W-:Y:S01]  /*98b0*/  ISETP.GE.U32.AND P1, PT, R4, 0x7ffffef6, PT ;  /* 0x7ffffef60400780c */ /* 0x000fe20003f26070 */
[----:B------:R-:W-:Y:S02]  /*98c0*/  VIADD R4, R3, 0xffffff74 ;  /* 0xffffff7403047836 */ /* 0x000fe40000000000 */
[----:B------:R-:W-:-:S04]  /*98d0*/  IMAD.WIDE R8, R132, 0x4, R8 ;  /* 0x0000000484087825 */ /* 0x000fc800078e0208 */
[----:B----4-:R-:W-:-:S04]  /*98e0*/  IMAD.WIDE R242, R132, 0x4, R242 ;  /* 0x0000000484f27825 */ /* 0x010fc800078e02f2 */
[----:B-1----:R-:W-:-:S04]  /*98f0*/  IMAD.WIDE R244, R132, 0x4, R244 ;  /* 0x0000000484f47825 */ /* 0x002fc800078e02f4 */
[----:B-----5:R-:W-:-:S04]  /*9900*/  IMAD.WIDE R246, R132, 0x4, R246 ;  /* 0x0000000484f67825 */ /* 0x020fc800078e02f6 */
[----:B--2---:R-:W-:-:S04]  /*9910*/  IMAD.WIDE R248, R132, 0x4, R248 ;  /* 0x0000000484f87825 */ /* 0x004fc800078e02f8 */
[----:B---3--:R-:W-:-:S05]  /*9920*/  IMAD.WIDE R250, R132, 0x4, R250 ;  /* 0x0000000484fa7825 */ /* 0x008fca00078e02fa */
        /* <DEDUP_REMOVED lines=12> */
[----:B------:R-:W-:Y:S04]  /*99f0*/  STL.64 [R1+0x588], R250 ;  /* 0x000588fa01007387 */ /* 0x000fe80000100a00 */
[----:B------:R-:W-:Y:S04]  /*9a00*/  STL.64 [R1+0x580], R248 ;  /* 0x000580f801007387 */ /* 0x000fe80000100a00 */
[----:B------:R-:W-:Y:S04]  /*9a10*/  STL.64 [R1+0x578], R246 ;  /* 0x000578f601007387 */ /* 0x000fe80000100a00 */
[----:B------:R-:W-:Y:S04]  /*9a20*/  STL.64 [R1+0x570], R244 ;  /* 0x000570f401007387 */ /* 0x000fe80000100a00 */
[----:B------:R-:W-:Y:S01]  /*9a30*/  LDGSTS.E [R133+0x1002c], desc[UR22][R242.64], !P6 ;  /* 0x1002c000f2857fae */ /* 0x000fe2000f1a1016 */
[----:B------:R-:W-:Y:S01]  /*9a40*/  ISETP.GE.U32.AND P6, PT, R4, 0x7ffffef1, PT ;  /* 0x7ffffef10400780c */ /* 0x000fe20003fc6070 */
[----:B------:R-:W-:-:S02]  /*9a50*/  VIADD R4, R3, 0xffffff6f ;  /* 0xffffff6f03047836 */ /* 0x000fc40000000000 */
[----:B------:R-:W-:Y:S04]  /*9a60*/  STL.64 [R1+0x568], R242 ;  /* 0x000568f201007387 */ /* 0x000fe80000100a00 */
[----:B------:R1:W-:Y:S04]  /*9a70*/  STL.64 [R1+0x560], R8 ;  /* 0x0005600801007387 */ /* 0x0003e80000100a00 */
[----:B------:R1:W-:Y:S01]  /*9a80*/  LDGSTS.E [R133+0x10030], desc[UR22][R8.64], !P3 ;  /* 0x1003000008857fae */ /* 0x0003e2000d9a1016 */
[----:B------:R-:W-:Y:S01]  /*9a90*/  ISETP.GE.U32.AND P3, PT, R4, 0x7ffffef0, PT ;  /* 0x7ffffef00400780c */ /* 0x000fe20003f66070 */
[----:B------:R-:W-:-:S02]  /*9aa0*/  VIADD R4, R3, 0xffffff6e ;  /* 0xffffff6e03047836 */ /* 0x000fc40000000000 */
[----:B-1----:R-:W-:-:S05]  /*9ab0*/  IMAD.WIDE R8, R132, 0x4, R10 ;  /* 0x0000000484087825 */ /* 0x002fca00078e020a */
[----:B------:R1:W-:Y:S04]  /*9ac0*/  STL.64 [R1+0x558], R8 ;  /* 0x0005580801007387 */ /* 0x0003e80000100a00 */
[----:B------:R1:W-:Y:S01]  /*9ad0*/  LDGSTS.E [R133+0x10034], desc[UR22][R8.64], !P4 ;  /* 0x1003400008857fae */ /* 0x0003e2000e1a1016 */
[----:B------:R-:W-:Y:S01]  /*9ae0*/  ISETP.GE.U32.AND P4, PT, R4, 0x7ffffeef, PT ;  /* 0x7ffffeef0400780c */ /* 0x000fe20003f86070 */
[----:B------:R-:W-:Y:S02]  /*9af0*/  VIADD R4, R3, 0xffffff6d ;  /* 0xffffff6d03047836 */ /* 0x000fe40000000000 */
[----:B-1----:R-:W-:-:S05]  /*9b00*/  IMAD.WIDE R8, R132, 0x4, R12 ;  /* 0x0000000484087825 */ /* 0x002fca00078e020c */
[----:B------:R1:W-:Y:S04]  /*9b10*/  STL.64 [R1+0x550], R8 ;  /* 0x0005500801007387 */ /* 0x0003e80000100a00 */
[----:B------:R1:W-:Y:S01]  /*9b20*/  LDGSTS.E [R133+0x10038], desc[UR22][R8.64], !P1 ;  /* 0x1003800008857fae */ /* 0x0003e2000c9a1016 */
[----:B------:R-:W-:Y:S02]  /*9b30*/  ISETP.GE.U32.AND P1, PT, R4, 0x7ffffeee, PT ;  /* 0x7ffffeee0400780c */ /* 0x000fe40003f26070 */
[----:B------:R-:W-:Y:S01]  /*9b40*/  IADD3 R4, PT, PT, R3, -0x94, RZ ;  /* 0xffffff6c03047810 */ /* 0x000fe20007ffe0ff */
        /* <DEDUP_REMOVED lines=175> */
[----:B------:R-:W-:-:S04]  /*a640*/  IMAD.WIDE R10, R132, 0x4, R86 ;  /* 0x00000004840a7825 */ /* 0x000fc800078e0256 */
[----:B-1----:R-:W-:-:S05]  /*a650*/  IMAD.WIDE R8, R132, 0x4, R84 ;  /* 0x0000000484087825 */ /* 0x002fca00078e0254 */
[----:B------:R1:W-:Y:S01]  /*a660*/  STL.64 [R1+0x430], R8 ;  /* 0x0004300801007387 */ /* 0x0003e20000100a00 */
[----:B------:R-:W-:-:S03]  /*a670*/  VIADD R6, R3, 0x7f ;  /* 0x0000007f03067836 */ /* 0x000fc60000000000 */
[----:B------:R1:W-:Y:S01]  /*a680*/  LDGSTS.E [R133+0x100c8], desc[UR22][R8.64], !P1 ;  /* 0x100c800008857fae */ /* 0x0003e2000c9a1016 */
[----:B------:R-:W-:Y:S02]  /*a690*/  ISETP.GE.U32.AND P1, PT, R4, 0x7ffffeca, PT ;  /* 0x7ffffeca0400780c */ /* 0x000fe40003f26070 */
[----:B------:R-:W-:Y:S01]  /*a6a0*/  IADD3 R4, PT, PT, R3, -0xb8, RZ ;  /* 0xffffff4803047810 */ /* 0x000fe20007ffe0ff */
[----:B------:R-:W-:Y:S04]  /*a6b0*/  STL.64 [R1+0x428], R10 ;  /* 0x0004280a01007387 */ /* 0x000fe80000100a00 */
[----:B------:R-:W-:Y:S01]  /*a6c0*/  LDGSTS.E [R133+0x100cc], desc[UR22][R10.64], !P6 ;  /* 0x100cc0000a857fae */ /* 0x000fe2000f1a1016 */
[----:B-1----:R-:W-:Y:S01]  /*a6d0*/  IMAD.WIDE R8, R132, 0x4, R88 ;  /* 0x0000000484087825 */ /* 0x002fe200078e0258 */
[----:B------:R-:W-:-:S04]  /*a6e0*/  ISETP.GE.U32.AND P6, PT, R4, 0x7ffffec9, PT ;  /* 0x7ffffec90400780c */ /* 0x000fc80003fc6070 */
[----:B------:R1:W-:Y:S01]  /*a6f0*/  STL.64 [R1+0x420], R8 ;  /* 0x0004200801007387 */ /* 0x0003e20000100a00 */
[----:B------:R-:W-:-:S03]  /*a700*/  VIADD R4, R3, 0xffffff47 ;  /* 0xffffff4703047836 */ /* 0x000fc60000000000 */
[----:B------:R1:W-:Y:S01]  /*a710*/  LDGSTS.E [R133+0x100d0], desc[UR22][R8.64], !P3 ;  /* 0x100d000008857fae */ /* 0x0003e2000d9a1016 */
[----:B------:R-:W-:Y:S02]  /*a720*/  ISETP.GT.AND P3, PT, R6, 0xff, PT ;  /* 0x000000ff0600780c */ /* 0x000fe40003f64270 */
[----:B------:R-:W2:Y:S01]  /*a730*/  LDC R6, c[0x0][0x3a0] ;  /* 0x0000e800ff067b82 */ /* 0x000ea20000000800 */
[----:B-1----:R-:W-:Y:S01]  /*a740*/  IMAD.WIDE R8, R132, 0x4, R90 ;  /* 0x0000000484087825 */ /* 0x002fe200078e025a */
[----:B------:R-:W-:-:S04]  /*a750*/  SEL R3, R134, RZ, P3 ;  /* 0x000000ff86037207 */ /* 0x000fc80001800000 */
[----:B------:R1:W-:Y:S01]  /*a760*/  LDGSTS.E [R133+0x100d4], desc[UR22][R8.64], !P4 ;  /* 0x100d400008857fae */ /* 0x0003e2000e1a1016 */
[----:B------:R-:W-:Y:S02]  /*a770*/  ISETP.GE.U32.AND P4, PT, R4, 0x7ffffec8, PT ;  /* 0x7ffffec80400780c */ /* 0x000fe40003f86070 */
[----:B------:R-:W3:Y:S01]  /*a780*/  LDC R4, c[0x0][0x3a0] ;  /* 0x0000e800ff047b82 */ /* 0x000ee20000000800 */
[----:B------:R-:W-:Y:S01]  /*a790*/  ISETP.NE.U32.AND P3, PT, R3, RZ, PT ;  /* 0x000000ff0300720c */ /* 0x000fe20003f65070 */
[----:B------:R-:W-:Y:S01]  /*a7a0*/  VIADD R3, R5, 0xffffff45 ;  /* 0xffffff4505037836 */ /* 0x000fe20000000000 */
[----:B------:R1:W-:Y:S05]  /*a7b0*/  STL.64 [R1+0x418], R8 ;  /* 0x0004180801007387 */ /* 0x0003ea0000100a00 */
[----:B------:R-:W4:Y:S01]  /*a7c0*/  LDC R5, c[0x0][0x3a0] ;  /* 0x0000e800ff057b82 */ /* 0x000f220000000800 */
[----:B-1----:R-:W-:-:S05]  /*a7d0*/  IMAD.WIDE R8, R132, 0x4, R92 ;  /* 0x0000000484087825 */ /* 0x002fca00078e025c */
[----:B------:R1:W-:Y:S04]  /*a7e0*/  STL.64 [R1+0x410], R8 ;  /* 0x0004100801007387 */ /* 0x0003e80000100a00 */
[----:B------:R1:W-:Y:S01]  /*a7f0*/  LDGSTS.E [R133+0x100d8], desc[UR22][R8.64], !P1 ;  /* 0x100d800008857fae */ /* 0x0003e2000c9a1016 */
[----:B------:R-:W-:Y:S01]  /*a800*/  ISETP.GE.U32.AND P1, PT, R3, 0x7ffffec6, PT ;  /* 0x7ffffec60300780c */ /* 0x000fe20003f26070 */
[----:B--2---:R-:W-:Y:S02]  /*a810*/  VIADD R3, R6, 0xffffff44 ;  /* 0xffffff4406037836 */ /* 0x004fe40000000000 */
[----:B------:R-:W2:Y:S01]  /*a820*/  LDC R6, c[0x0][0x3a0] ;  /* 0x0000e800ff067b82 */ /* 0x000ea20000000800 */
[----:B-1----:R-:W-:-:S05]  /*a830*/  IMAD.WIDE R8, R132, 0x4, R94 ;  /* 0x0000000484087825 */ /* 0x002fca00078e025e */
[----:B------:R1:W-:Y:S01]  /*a840*/  LDGSTS.E [R133+0x100dc], desc[UR22][R8.64], !P6 ;  /* 0x100dc00008857fae */ /* 0x0003e2000f1a1016 */
[----:B------:R-:W-:Y:S01]  /*a850*/  ISETP.GE.U32.AND P6, PT, R3, 0x7ffffec5, PT ;  /* 0x7ffffec50300780c */ /* 0x000fe20003fc6070 */
[----:B---3--:R-:W-:Y:S02]  /*a860*/  VIADD R3, R4, 0xffffff43 ;  /* 0xffffff4304037836 */ /* 0x008fe40000000000 */
[----:B------:R1:W-:Y:S01]  /*a870*/  STL.64 [R1+0x408], R8 ;  /* 0x0004080801007387 */ /* 0x0003e20000100a00 */
[----:B------:R-:W3:Y:S01]  /*a880*/  LDC R4, c[0x0][0x3a0] ;  /* 0x0000e800ff047b82 */ /* 0x000ee20000000800 */
[----:B-1----:R-:W-:-:S05]  /*a890*/  IMAD.WIDE R8, R132, 0x4, R96 ;  /* 0x0000000484087825 */ /* 0x002fca00078e0260 */
[----:B------:R1:W-:Y:S01]  /*a8a0*/  LDGSTS.E [R133+0x100e0], desc[UR22][R8.64], !P4 ;  /* 0x100e000008857fae */ /* 0x0003e2000e1a1016 */
[----:B------:R-:W-:Y:S01]  /*a8b0*/  ISETP.GE.U32.AND P4, PT, R3, 0x7ffffec4, PT ;  /* 0x7ffffec40300780c */ /* 0x000fe20003f86070 */
[----:B----4-:R-:W-:Y:S02]  /*a8c0*/  VIADD R3, R5, 0xffffff42 ;  /* 0xffffff4205037836 */ /* 0x010fe40000000000 */
[----:B------:R-:W4:Y:S01]  /*a8d0*/  LDC R5, c[0x0][0x3a0] ;  /* 0x0000e800ff057b82 */ /* 0x000f220000000800 */
[----:B------:R1:W-:Y:S02]  /*a8e0*/  STL.64 [R1+0x400], R8 ;  /* 0x0004000801007387 */ /* 0x0003e40000100a00 */
        /* <DEDUP_REMOVED lines=32> */
[----:B------:R-:W-:Y:S02]  /*aaf0*/  ISETP.GE.U32.AND P1, PT, R3, 0x7ffffebe, PT ;  /* 0x7ffffebe0300780c */ /* 0x000fe40003f26070 */
[----:B----4-:R-:W-:Y:S02]  /*ab00*/  IADD3 R3, PT, PT, R5, -0xc4, RZ ;  /* 0xffffff3c05037810 */ /* 0x010fe40007ffe0ff */
        /* <DEDUP_REMOVED lines=234> */
[----:B------:R1:W-:Y:S01]  /*b9b0*/  STL.64 [R1+0x290], R8 ;  /* 0x0002900801007387 */ /* 0x0003e20000100a00 */
        /* <DEDUP_REMOVED lines=8> */
[----:B------:R1:W-:Y:S04]  /*ba40*/  STL.64 [R1+0x280], R8 ;  /* 0x0002800801007387 */ /* 0x0003e80000100a00 */
[----:B------:R1:W-:Y:S01]  /*ba50*/  LDGSTS.E [R133+0x1019c], desc[UR22][R8.64], !P6 ;  /* 0x1019c00008857fae */ /* 0x0003e2000f1a1016 */
[----:B------:R-:W-:Y:S01]  /*ba60*/  ISETP.GE.U32.AND P6, PT, R3, 0x7ffffe95, PT ;  /* 0x7ffffe950300780c */ /* 0x000fe20003fc6070 */
[----:B---3--:R-:W-:Y:S02]  /*ba70*/  VIADD R3, R4, 0xffffff13 ;  /* 0xffffff1304037836 */ /* 0x008fe40000000000 */
[----:B------:R-:W3:Y:S01]  /*ba80*/  LDC R4, c[0x0][0x3a0] ;  /* 0x0000e800ff047b82 */ /* 0x000ee20000000800 */
[----:B-1----:R-:W-:-:S05]  /*ba90*/  IMAD.WIDE R8, R132, 0x4, R202 ;  /* 0x0000000484087825 */ /* 0x002fca00078e02ca */
[----:B------:R1:W-:Y:S04]  /*baa0*/  STL.64 [R1+0x278], R8 ;  /* 0x0002780801007387 */ /* 0x0003e80000100a00 */
[----:B------:R1:W-:Y:S01]  /*bab0*/  LDGSTS.E [R133+0x101a0], desc[UR22][R8.64], !P4 ;  /* 0x101a000008857fae */ /* 0x0003e2000e1a1016 */
[----:B------:R-:W-:Y:S01]  /*bac0*/  ISETP.GE.U32.AND P4, PT, R3, 0x7ffffe94, PT ;  /* 0x7ffffe940300780c */ /* 0x000fe20003f86070 */
[----:B----4-:R-:W-:Y:S02]  /*bad0*/  VIADD R3, R5, 0xffffff12 ;  /* 0xffffff1205037836 */ /* 0x010fe40000000000 */
[----:B------:R-:W4:Y:S01]  /*bae0*/  LDC R5, c[0x0][0x3a0] ;  /* 0x0000e800ff057b82 */ /* 0x000f220000000800 */
[----:B-1----:R-:W-:-:S05]  /*baf0*/  IMAD.WIDE R8, R132, 0x4, R204 ;  /* 0x0000000484087825 */ /* 0x002fca00078e02cc */
[----:B------:R1:W-:Y:S04]  /*bb00*/  STL.64 [R1+0x270], R8 ;  /* 0x0002700801007387 */ /* 0x0003e80000100a00 */
[----:B------:R1:W-:Y:S01]  /*bb10*/  LDGSTS.E [R133+0x101a4], desc[UR22][R8.64], !P5 ;  /* 0x101a400008857fae */ /* 0x0003e2000e9a1016 */
[----:B------:R-:W-:Y:S01]  /*bb20*/  ISETP.GE.U32.AND P5, PT, R3, 0x7ffffe93, PT ;  /* 0x7ffffe930300780c */ /* 0x000fe20003fa6070 */
[----:B-1----:R-:W-:-:S05]  /*bb30*/  IMAD.WIDE R8, R132, 0x4, R206 ;  /* 0x0000000484087825 */ /* 0x002fca00078e02ce */
[----:B------:R1:W-:Y:S04]  /*bb40*/  STL.64 [R1+0x268], R8 ;  /* 0x0002680801007387 */ /* 0x0003e80000100a00 */
[----:B------:R1:W-:Y:S01]  /*bb50*/  LDGSTS.E [R133+0x101a8], desc[UR22][R8.64], !P1 ;  /* 0x101a800008857fae */ /* 0x0003e2000c9a1016 */
[----:B--2---:R-:W-:Y:S02]  /*bb60*/  VIADD R3, R6, 0xffffff11 ;  /* 0xffffff1106037836 */ /* 0x004fe40000000000 */
[----:B------:R-:W-:Y:S01]  /*bb70*/  IMAD.WIDE R10, R132, 0x4, R208 ;  /* 0x00000004840a7825 */ /* 0x000fe200078e02d0 */
[----:B------:R-:W2:Y:S08]  /*bb80*/  LDC R6, c[0x0][0x3a0] ;  /* 0x0000e800ff067b82 */ /* 0x000eb00000000800 */
[----:B-1----:R-:W1:Y:S01]  /*bb90*/  LDC R8, c[0x0][0x3a0] ;  /* 0x0000e800ff087b82 */ /* 0x002e620000000800 */
[----:B------:R-:W-:Y:S01]  /*bba0*/  ISETP.GE.U32.AND P1, PT, R3, 0x7ffffe92, PT ;  /* 0x7ffffe920300780c */ /* 0x000fe20003f26070 */
[----:B---3--:R-:W-:Y:S01]  /*bbb0*/  VIADD R3, R4, 0xffffff10 ;  /* 0xffffff1004037836 */ /* 0x008fe20000000000 */
[----:B------:R3:W-:Y:S04]  /*bbc0*/  STL.64 [R1+0x260], R10 ;  /* 0x0002600a01007387 */ /* 0x0007e80000100a00 */
[----:B------:R3:W-:Y:S01]  /*bbd0*/  LDGSTS.E [R133+0x101ac], desc[UR22][R10.64], !P6 ;  /* 0x101ac0000a857fae */ /* 0x0007e2000f1a1016 */
[----:B------:R-:W5:Y:S01]  /*bbe0*/  LDC R4, c[0x0][0x3a0] ;  /* 0x0000e800ff047b82 */ /* 0x000f620000000800 */
[----:B------:R-:W-:Y:S01]  /*bbf0*/  ISETP.GE.U32.AND P6, PT, R3, 0x7ffffe91, PT ;  /* 0x7ffffe910300780c */ /* 0x000fe20003fc6070 */
[----:B----4-:R-:W-:-:S06]  /*bc00*/  VIADD R3, R5, 0xffffff0f ;  /* 0xffffff0f05037836 */ /* 0x010fcc0000000000 */
[----:B------:R-:W4:Y:S01]  /*bc10*/  LDC R5, c[0x0][0x3a0] ;  /* 0x0000e800ff057b82 */ /* 0x000f220000000800 */
[----:B---3--:R-:W-:-:S05]  /*bc20*/  IMAD.WIDE R10, R132, 0x4, R210 ;  /* 0x00000004840a7825 */ /* 0x008fca00078e02d2 */
[----:B------:R3:W-:Y:S01]  /*bc30*/  LDGSTS.E [R133+0x101b0], desc[UR22][R10.64], !P4 ;  /* 0x101b00000a857fae */ /* 0x0007e2000e1a1016 */
[----:B------:R-:W-:Y:S01]  /*bc40*/  ISETP.GE.U32.AND P4, PT, R3, 0x7ffffe90, PT ;  /* 0x7ffffe900300780c */ /* 0x000fe20003f86070 */
[----:B-1----:R-:W-:Y:S01]  /*bc50*/  VIADD R3, R8, 0xffffff0e ;  /* 0xffffff0e08037836 */ /* 0x002fe20000000000 */
[----:B------:R-:W-:Y:S01]  /*bc60*/  SHF.L.U32 R134, R7, 0x7, RZ ;  /* 0x0000000707867819 */ /* 0x000fe200000006ff */
[----:B------:R-:W1:Y:S01]  /*bc70*/  LDC R8, c[0x0][0x3a0] ;  /* 0x0000e800ff087b82 */ /* 0x000e620000000800 */
[----:B------:R3:W-:Y:S01]  /*bc80*/  STL.64 [R1+0x258], R10 ;  /* 0x0002580a01007387 */ /* 0x0007e20000100a00 */
[----:B------:R-:W-:-:S04]  /*bc90*/  IMAD.WIDE R242, R132, 0x4, R234 ;  /* 0x0000000484f27825 */ /* 0x000fc800078e02ea */
[C---:B------:R-:W-:Y:S02]  /*bca0*/  IMAD.WIDE R244, R132.reuse, 0x4, R232 ;  /* 0x0000000484f47825 */ /* 0x040fe400078e02e8 */
[----:B------:R-:W1:Y:S02]  /*bcb0*/  LDC R9, c[0x0][0x3a0] ;  /* 0x0000e800ff097b82 */ /* 0x000e640000000800 */
[----:B---3--:R-:W-:-:S05]  /*bcc0*/  IMAD.WIDE R10, R132, 0x4, R212 ;  /* 0x00000004840a7825 */ /* 0x008fca00078e02d4 */
[----:B------:R3:W-:Y:S01]  /*bcd0*/  LDGSTS.E [R133+0x101b4], desc[UR22][R10.64], !P5 ;  /* 0x101b40000a857fae */ /* 0x0007e2000e9a1016 */
[----:B------:R-:W-:Y:S01]  /*bce0*/  ISETP.GE.U32.AND P5, PT, R3, 0x7ffffe8f, PT ;  /* 0x7ffffe8f0300780c */ /* 0x000fe20003fa6070 */
[----:B-----5:R-:W-:Y:S02]  /*bcf0*/  VIADD R3, R4, 0xffffff0d ;  /* 0xffffff0d04037836 */ /* 0x020fe40000000000 */
[----:B------:R3:W-:Y:S01]  /*bd00*/  STL.64 [R1+0x250], R10 ;  /* 0x0002500a01007387 */ /* 0x0007e20000100a00 */
[----:B------:R-:W5:Y:S01]  /*bd10*/  LDC R4, c[0x0][0x3a0] ;  /* 0x0000e800ff047b82 */ /* 0x000f620000000800 */
[----:B---3--:R-:W-:-:S05]  /*bd20*/  IMAD.WIDE R10, R132, 0x4, R214 ;  /* 0x00000004840a7825 */ /* 0x008fca00078e02d6 */
[----:B------:R3:W-:Y:S04]  /*bd30*/  STL.64 [R1+0x28], R10 ;  /* 0x0000280a01007387 */ /* 0x0007e80000100a00 */
[----:B------:R3:W-:Y:S01]  /*bd40*/  LDGSTS.E [R133+0x101b8], desc[UR22][R10.64], !P1 ;  /* 0x101b80000a857fae */ /* 0x0007e2000c9a1016 */
[----:B------:R-:W-:Y:S02]  /*bd50*/  ISETP.GE.U32.AND P1, PT, R3, 0x7ffffe8e, PT ;  /* 0x7ffffe8e0300780c */ /* 0x000fe40003f26070 */
[----:B--2---:R-:W-:Y:S01]  /*bd60*/  IADD3 R3, PT, PT, R6, -0xf4, RZ ;  /* 0xffffff0c06037810 */ /* 0x004fe20007ffe0ff */
[C---:B------:R-:W-:Y:S01]  /*bd70*/  IMAD.WIDE R246, R132.reuse, 0x4, R230 ;  /* 0x0000000484f67825 */ /* 0x040fe200078e02e6 */
[----:B------:R-:W2:Y:S03]  /*bd80*/  LDC R6, c[0x0][0x3a0] ;  /* 0x0000e800ff067b82 */ /* 0x000ea60000000800 */
[----:B---3--:R-:W-:-:S05]  /*bd90*/  IMAD.WIDE R10, R132, 0x4, R216 ;  /* 0x00000004840a7825 */ /* 0x008fca00078e02d8 */
[----:B------:R3:W-:Y:S04]  /*bda0*/  STL.64 [R1+0x20], R10 ;  /* 0x0000200a01007387 */ /* 0x0007e80000100a00 */
[----:B------:R3:W-:Y:S01]  /*bdb0*/  LDGSTS.E [R133+0x101bc], desc[UR22][R10.64], !P6 ;  /* 0x101bc0000a857fae */ /* 0x0007e2000f1a1016 */
[----:B------:R-:W-:Y:S01]  /*bdc0*/  ISETP.GE.U32.AND P6, PT, R3, 0x7ffffe8d, PT ;  /* 0x7ffffe8d0300780c */ /* 0x000fe20003fc6070 */
[----:B-1----:R-:W-:Y:S02]  /*bdd0*/  VIADD R3, R8, 0xffffff0b ;  /* 0xffffff0b08037836 */ /* 0x002fe40000000000 */
[C---:B------:R-:W-:Y:S01]  /*bde0*/  IMAD.WIDE R248, R132.reuse, 0x4, R228 ;  /* 0x0000000484f87825 */ /* 0x040fe200078e02e4 */
[----:B------:R-:W1:Y:S03]  /*bdf0*/  LDC R8, c[0x0][0x3a0] ;  /* 0x0000e800ff087b82 */ /* 0x000e660000000800 */
[----:B---3--:R-:W-:-:S05]  /*be00*/  IMAD.WIDE R10, R132, 0x4, R218 ;  /* 0x00000004840a7825 */ /* 0x008fca00078e02da */
[----:B------:R3:W-:Y:S04]  /*be10*/  STL.64 [R1+0x18], R10 ;  /* 0x0000180a01007387 */ /* 0x0007e80000100a00 */
[----:B------:R3:W-:Y:S01]  /*be20*/  LDGSTS.E [R133+0x101c0], desc[UR22][R10.64], !P4 ;  /* 0x101c00000a857fae */ /* 0x0007e2000e1a1016 */
[----:B------:R-:W-:Y:S01]  /*be30*/  ISETP.GE.U32.AND P4, PT, R3, 0x7ffffe8c, PT ;  /* 0x7ffffe8c0300780c */ /* 0x000fe20003f86070 */
[----:B----4-:R-:W-:Y:S02]  /*be40*/  VIADD R3, R5, 0xffffff0a ;  /* 0xffffff0a05037836 */ /* 0x010fe40000000000 */
[----:B---3--:R-:W-:-:S05]  /*be50*/  IMAD.WIDE R10, R132, 0x4, R220 ;  /* 0x00000004840a7825 */ /* 0x008fca00078e02dc */
[----:B------:R3:W-:Y:S01]  /*be60*/  LDGSTS.E [R133+0x101c4], desc[UR22][R10.64], !P5 ;  /* 0x101c40000a857fae */ /* 0x0007e2000e9a1016 */
[----:B------:R-:W-:Y:S01]  /*be70*/  ISETP.GE.U32.AND P5, PT, R3, 0x7ffffe8b, PT ;  /* 0x7ffffe8b0300780c */ /* 0x000fe20003fa6070 */
[----:B-----5:R-:W-:Y:S02]  /*be80*/  VIADD R3, R4, 0xffffff09 ;  /* 0xffffff0904037836 */ /* 0x020fe40000000000 */
[----:B------:R3:W-:Y:S01]  /*be90*/  STL.64 [R1+0x10], R10 ;  /* 0x0000100a01007387 */ /* 0x0007e20000100a00 */
[----:B------:R-:W-:-:S04]  /*bea0*/  IMAD.WIDE R4, R132, 0x4, R224 ;  /* 0x0000000484047825 */ /* 0x000fc800078e02e0 */
[----:B---3--:R-:W-:-:S05]  /*beb0*/  IMAD.WIDE R10, R132, 0x4, R222 ;  /* 0x00000004840a7825 */ /* 0x008fca00078e02de */
[----:B------:R3:W-:Y:S04]  /*bec0*/  STL.64 [R1+0x8], R10 ;  /* 0x0000080a01007387 */ /* 0x0007e80000100a00 */
[----:B------:R4:W-:Y:S04]  /*bed0*/  STL.64 [R1], R4 ;  /* 0x0000000401007387 */ /* 0x0009e80000100a00 */
[----:B------:R-:W5:Y:S04]  /*bee0*/  LDL.LU.64 R12, [R1+0x110] ;  /* 0x00011000010c7983 */ /* 0x000f680000300a00 */
[----:B------:R-:W2:Y:S04]  /*bef0*/  LDL.LU.64 R22, [R1+0x108] ;  /* 0x0001080001167983 */ /* 0x000ea80000300a00 */
[----:B------:R-:W2:Y:S04]  /*bf00*/  LDL.LU.64 R18, [R1+0x100] ;  /* 0x0001000001127983 */ /* 0x000ea80000300a00 */
[----:B------:R-:W2:Y:S04]  /*bf10*/  LDL.LU.64 R14, [R1+0xf8] ;  /* 0x0000f800010e7983 */ /* 0x000ea80000300a00 */
[----:B------:R-:W-:Y:S01]  /*bf20*/  LDGSTS.E [R133+0x101c8], desc[UR22][R10.64], !P1 ;  /* 0x101c80000a857fae */ /* 0x000fe2000c9a1016 */
[----:B------:R-:W-:-:S03]  /*bf30*/  IMAD.WIDE R250, R132, 0x4, R226 ;  /* 0x0000000484fa7825 */ /* 0x000fc600078e02e2 */
[----:B------:R4:W-:Y:S04]  /*bf40*/  LDGSTS.E [R133+0x101cc], desc[UR22][R4.64], !P6 ;  /* 0x101cc00004857fae */ /* 0x0009e8000f1a1016 */
[----:B---3--:R-:W3:Y:S04]  /*bf50*/  LDL.LU.64 R10, [R1+0xf0] ;  /* 0x0000f000010a7983 */ /* 0x008ee80000300a00 */
[----:B------:R-:W3:Y:S01]  /*bf60*/  LDL.LU.64 R30, [R1+0xe8] ;  /* 0x0000e800011e7983 */ /* 0x000ee20000300a00 */
[----:B----4-:R-:W4:Y:S03]  /*bf70*/  LDC R5, c[0x0][0x3a0] ;  /* 0x0000e800ff057b82 */ /* 0x010f260000000800 */
[----:B------:R-:W4:Y:S04]  /*bf80*/  LDL.LU.64 R24, [R1+0xe0] ;  /* 0x0000e00001187983 */ /* 0x000f280000300a00 */
[----:B------:R-:W4:Y:S01]  /*bf90*/  LDL.LU.64 R16, [R1+0xd8] ;  /* 0x0000d80001107983 */ /* 0x000f220000300a00 */
[----:B-----5:R-:W-:-:S03]  /*bfa0*/  IMAD.WIDE R54, R134, 0x4, R12 ;  /* 0x0000000486367825 */ /* 0x020fc600078e020c */
[----:B------:R-:W5:Y:S01]  /*bfb0*/  LDL.LU.64 R28, [R1+0xd0] ;  /* 0x0000d000011c7983 */ /* 0x000f620000300a00 */
[----:B--2---:R-:W-:-:S03]  /*bfc0*/  IMAD.WIDE R52, R134, 0x4, R22 ;  /* 0x0000000486347825 */ /* 0x004fc600078e0216 */
[----:B------:R-:W2:Y:S01]  /*bfd0*/  LDL.LU.64 R26, [R1+0xc8] ;  /* 0x0000c800011a7983 */ /* 0x000ea20000300a00 */
[----:B------:R-:W-:-:S03]  /*bfe0*/  IMAD.WIDE R48, R134, 0x4, R18 ;  /* 0x0000000486307825 */ /* 0x000fc600078e0212 */
[----:B------:R-:W2:Y:S01]  /*bff0*/  LDL.LU.64 R20, [R1+0xc0] ;  /* 0x0000c00001147983 */ /* 0x000ea20000300a00 */
[----:B------:R-:W-:-:S03]  /*c000*/  IMAD.WIDE R44, R134, 0x4, R14 ;  /* 0x00000004862c7825 */ /* 0x000fc600078e020e */
[----:B------:R-:W2:Y:S01]  /*c010*/  LDL.LU.64 R12, [R1+0xb8] ;  /* 0x0000b800010c7983 */ /* 0x000ea20000300a00 */
[----:B------:R-:W-:Y:S01]  /*c020*/  ISETP.GE.U32.AND P1, PT, R3, 0x7ffffe8a, PT ;  /* 0x7ffffe8a0300780c */ /* 0x000fe20003f26070 */
[----:B------:R-:W1:Y:S02]  /*c030*/  LDC R4, c[0x0][0x3a0] ;  /* 0x0000e800ff047b82 */ /* 0x000e640000000800 */
[----:B------:R-:W2:Y:S04]  /*c040*/  LDL.LU.64 R22, [R1+0xb0] ;  /* 0x0000b00001167983 */ /* 0x000ea80000300a00 */
[----:B------:R-:W2:Y:S04]  /*c050*/  LDL.LU.64 R18, [R1+0xa8] ;  /* 0x0000a80001127983 */ /* 0x000ea80000300a00 */
[----:B------:R-:W2:Y:S01]  /*c060*/  LDL.LU.64 R14, [R1+0xa0] ;  /* 0x0000a000010e7983 */ /* 0x000ea20000300a00 */
[----:B---3--:R-:W-:-:S03]  /*c070*/  IMAD.WIDE R38, R134, 0x4, R10 ;  /* 0x0000000486267825 */ /* 0x008fc600078e020a */
[----:B------:R-:W-:Y:S01]  /*c080*/  STL.64 [R1+0x5d8], R54 ;  /* 0x0005d83601007387 */ /* 0x000fe20000100a00 */
[----:B------:R-:W-:-:S03]  /*c090*/  IMAD.WIDE R32, R134, 0x4, R30 ;  /* 0x0000000486207825 */ /* 0x000fc600078e021e */
[----:B------:R-:W3:Y:S04]  /*c0a0*/  LDL.LU.64 R10, [R1+0x98] ;  /* 0x00009800010a7983 */ /* 0x000ee80000300a00 */
[----:B------:R-:W-:Y:S01]  /*c0b0*/  STL.64 [R1+0x5e8], R52 ;  /* 0x0005e83401007387 */ /* 0x000fe20000100a00 */
[----:B----4-:R-:W-:-:S03]  /*c0c0*/  IMAD.WIDE R24, R134, 0x4, R24 ;  /* 0x0000000486187825 */ /* 0x010fc600078e0218 */
[----:B------:R-:W-:Y:S04]  /*c0d0*/  STL.64 [R1+0x600], R48 ;  /* 0x0006003001007387 */ /* 0x000fe80000100a00 */
[----:B------:R-:W-:Y:S04]  /*c0e0*/  STL.64 [R1+0x618], R44 ;  /* 0x0006182c01007387 */ /* 0x000fe80000100a00 */
[----:B------:R-:W-:Y:S04]  /*c0f0*/  STL.64 [R1+0x630], R38 ;  /* 0x0006302601007387 */ /* 0x000fe80000100a00 */
[----:B------:R-:W4:Y:S01]  /*c100*/  LDL.LU.64 R66, [R1+0x90] ;  /* 0x0000900001427983 */ /* 0x000f220000300a00 */
[----:B------:R-:W-:-:S03]  /*c110*/  IMAD.WIDE R16, R134, 0x4, R16 ;  /* 0x0000000486107825 */ /* 0x000fc600078e0210 */
[----:B------:R-:W-:Y:S04]  /*c120*/  STL.64 [R1+0x648], R32 ;  /* 0x0006482001007387 */ /* 0x000fe80000100a00 */
[----:B------:R-:W3:Y:S04]  /*c130*/  LDL.LU.64 R64, [R1+0x88] ;  /* 0x0000880001407983 */ /* 0x000ee80000300a00 */
[----:B------:R-:W3:Y:S04]  /*c140*/  LDL.LU.64 R62, [R1+0x80] ;  /* 0x00008000013e7983 */ /* 0x000ee80000300a00 */
[----:B------:R-:W-:Y:S04]  /*c150*/  STL.64 [R1+0x658], R24 ;  /* 0x0006581801007387 */ /* 0x000fe80000100a00 */
[----:B------:R-:W3:Y:S04]  /*c160*/  LDL.LU.64 R40, [R1+0x78] ;  /* 0x0000780001287983 */ /* 0x000ee80000300a00 */
[----:B------:R-:W4:Y:S04]  /*c170*/  LDL.LU.64 R34, [R1+0x70] ;  /* 0x0000700001227983 */ /* 0x000f280000300a00 */
[----:B------:R-:W-:Y:S01]  /*c180*/  LDGSTS.E [R133+0x101d0], desc[UR22][R250.64], !P4 ;  /* 0x101d0000fa857fae */ /* 0x000fe2000e1a1016 */
[----:B-----5:R-:W-:-:S03]  /*c190*/  IMAD.WIDE R234, R134, 0x4, R28 ;  /* 0x0000000486ea7825 */ /* 0x020fc600078e021c */
[----:B------:R-:W-:Y:S01]  /*c1a0*/  LDGSTS.E [R133+0x101d4], desc[UR22][R248.64], !P5 ;  /* 0x101d4000f8857fae */ /* 0x000fe2000e9a1016 */
[----:B--2---:R-:W-:-:S03]  /*c1b0*/  IMAD.WIDE R50, R134, 0x4, R26 ;  /* 0x0000000486327825 */ /* 0x004fc600078e021a */
[----:B------:R-:W2:Y:S01]  /*c1c0*/  LDL.LU.64 R28, [R1+0x68] ;  /* 0x00006800011c7983 */ /* 0x000ea20000300a00 */
[----:B------:R-:W-:-:S03]  /*c1d0*/  IMAD.WIDE R46, R134, 0x4, R20 ;  /* 0x00000004862e7825 */ /* 0x000fc600078e0214 */
[----:B------:R-:W-:Y:S04]  /*c1e0*/  LDGSTS.E [R133+0x101d8], desc[UR22][R246.64], !P1 ;  /* 0x101d8000f6857fae */ /* 0x000fe8000c9a1016 */
[----:B------:R-:W5:Y:S01]  /*c1f0*/  LDL.LU.64 R20, [R1+0x60] ;  /* 0x0000600001147983 */ /* 0x000f620000300a00 */
[----:B------:R-:W-:-:S03]  /*c200*/  IMAD.WIDE R42, R134, 0x4, R12 ;  /* 0x00000004862a7825 */ /* 0x000fc600078e020c */
[----:B------:R-:W-:Y:S04]  /*c210*/  STL.64 [R1+0x660], R16 ;  /* 0x0006601001007387 */ /* 0x000fe80000100a00 */
[----:B------:R-:W-:Y:S04]  /*c220*/  STL.64 [R1+0x5c8], R50 ;  /* 0x0005c83201007387 */ /* 0x000fe80000100a00 */
[----:B------:R-:W5:Y:S04]  /*c230*/  LDL.LU.64 R12, [R1+0x58] ;  /* 0x00005800010c7983 */ /* 0x000f680000300a00 */
[----:B------:R-:W5:Y:S04]  /*c240*/  LDL.LU.64 R60, [R1+0x50] ;  /* 0x00005000013c7983 */ /* 0x000f680000300a00 */
[----:B------:R-:W-:Y:S04]  /*c250*/  STL.64 [R1+0x5e0], R46 ;  /* 0x0005e02e01007387 */ /* 0x000fe80000100a00 */
[----:B------:R-:W5:Y:S04]  /*c260*/  LDL.LU.64 R72, [R1+0x48] ;  /* 0x0000480001487983 */ /* 0x000f680000300a00 */
[----:B------:R-:W5:Y:S04]  /*c270*/  LDL.LU.64 R58, [R1+0x40] ;  /* 0x00004000013a7983 */ /* 0x000f680000300a00 */
[----:B------:R-:W-:Y:S04]  /*c280*/  STL.64 [R1+0x5f8], R42 ;  /* 0x0005f82a01007387 */ /* 0x000fe80000100a00 */
[----:B------:R-:W5:Y:S04]  /*c290*/  LDL.LU.64 R70, [R1+0x38] ;  /* 0x0000380001467983 */ /* 0x000f680000300a00 */
[----:B------:R-:W5:Y:S04]  /*c2a0*/  LDL.LU.64 R56, [R1+0x30] ;  /* 0x0000300001387983 */ /* 0x000f680000300a00 */
[----:B------:R-:W5:Y:S01]  /*c2b0*/  LDL.LU.64 R26, [R1+0x130] ;  /* 0x00013000011a7983 */ /* 0x000f620000300a00 */
[----:B------:R-:W-:-:S03]  /*c2c0*/  IMAD.WIDE R30, R134, 0x4, R18 ;  /* 0x00000004861e7825 */ /* 0x000fc600078e0212 */
[----:B------:R-:W5:Y:S01]  /*c2d0*/  LDL.LU.64 R18, [R1+0x128] ;  /* 0x0001280001127983 */ /* 0x000f620000300a00 */
[----:B------:R-:W-:-:S04]  /*c2e0*/  IMAD.WIDE R36, R134, 0x4, R22 ;  /* 0x0000000486247825 */ /* 0x000fc800078e0216 */
[----:B------:R-:W-:-:S04]  /*c2f0*/  IMAD.WIDE R22, R134, 0x4, R14 ;  /* 0x0000000486167825 */ /* 0x000fc800078e020e */
[C---:B---3--:R-:W-:Y:S02]  /*c300*/  IMAD.WIDE R14, R134.reuse, 0x4, R10 ;  /* 0x00000004860e7825 */ /* 0x048fe400078e020a */
[----:B------:R-:W3:Y:S02]  /*c310*/  LDL.LU.64 R10, [R1+0x120] ;  /* 0x00012000010a7983 */ /* 0x000ee40000300a00 */
[C---:B----4-:R-:W-:Y:S02]  /*c320*/  IMAD.WIDE R232, R134.reuse, 0x4, R66 ;  /* 0x0000000486e87825 */ /* 0x050fe400078e0242 */
[----:B------:R-:W4:Y:S02]  /*c330*/  LDL.LU.64 R68, [R1+0x118] ;  /* 0x0001180001447983 */ /* 0x000f240000300a00 */
[C---:B------:R-:W-:Y:S02]  /*c340*/  IMAD.WIDE R40, R134.reuse, 0x4, R40 ;  /* 0x0000000486287825 */ /* 0x040fe400078e0228 */
[----:B------:R-:W-:Y:S02]  /*c350*/  STL.64 [R1+0x610], R36 ;  /* 0x0006102401007387 */ /* 0x000fe40000100a00 */
[----:B------:R-:W-:-:S02]  /*c360*/  IMAD.WIDE R230, R134, 0x4, R64 ;  /* 0x0000000486e67825 */ /* 0x000fc400078e0240 */
[----:B------:R-:W3:Y:S02]  /*c370*/  LDL.LU.64 R66, [R1+0x138] ;  /* 0x0001380001427983 */ /* 0x000ee40000300a00 */
[C---:B------:R-:W-:Y:S02]  /*c380*/  IMAD.WIDE R34, R134.reuse, 0x4, R34 ;  /* 0x0000000486227825 */ /* 0x040fe400078e0222 */
[----:B------:R-:W-:Y:S02]  /*c390*/  STL.64 [R1+0x628], R30 ;  /* 0x0006281e01007387 */ /* 0x000fe40000100a00 */
[C---:B------:R-:W-:Y:S02]  /*c3a0*/  IMAD.WIDE R228, R134.reuse, 0x4, R62 ;  /* 0x0000000486e47825 */ /* 0x040fe400078e023e */
[----:B------:R-:W-:Y:S04]  /*c3b0*/  STL.64 [R1+0x640], R22 ;  /* 0x0006401601007387 */ /* 0x000fe80000100a00 */
[----:B------:R-:W4:Y:S04]  /*c3c0*/  LDL.LU.64 R64, [R1+0x140] ;  /* 0x0001400001407983 */ /* 0x000f280000300a00 */
[----:B------:R-:W-:Y:S04]  /*c3d0*/  STL.64 [R1+0x650], R14 ;  /* 0x0006500e01007387 */ /* 0x000fe80000100a00 */
[----:B------:R-:W4:Y:S04]  /*c3e0*/  LDL.LU.64 R62, [R1+0x148] ;  /* 0x00014800013e7983 */ /* 0x000f280000300a00 */
[----:B------:R-:W-:Y:S04]  /*c3f0*/  STL.64 [R1+0x5d0], R40 ;  /* 0x0005d02801007387 */ /* 0x000fe80000100a00 */
[----:B------:R-:W-:Y:S01]  /*c400*/  STL.64 [R1+0x5f0], R34 ;  /* 0x0005f02201007387 */ /* 0x000fe20000100a00 */
[----:B--2---:R-:W-:-:S04]  /*c410*/  IMAD.WIDE R28, R134, 0x4, R28 ;  /* 0x00000004861c7825 */ /* 0x004fc800078e021c */
[----:B-----5:R-:W-:-:S04]  /*c420*/  IMAD.WIDE R20, R134, 0x4, R20 ;  /* 0x0000000486147825 */ /* 0x020fc800078e0214 */
[----:B------:R-:W-:-:S04]  /*c430*/  IMAD.WIDE R12, R134, 0x4, R12 ;  /* 0x00000004860c7825 */ /* 0x000fc800078e020c */
[C---:B------:R-:W-:Y:S02]  /*c440*/  IMAD.WIDE R226, R134.reuse, 0x4, R60 ;  /* 0x0000000486e27825 */ /* 0x040fe400078e023c */
[----:B------:R-:W2:Y:S04]  /*c450*/  LDL.LU.64 R60, [R1+0x150] ;  /* 0x00015000013c7983 */ /* 0x000ea80000300a00 */
[----:B------:R-:W-:Y:S04]  /*c460*/  STL.64 [R1+0x608], R28 ;  /* 0x0006081c01007387 */ /* 0x000fe80000100a00 */
[----:B------:R-:W-:Y:S01]  /*c470*/  STL.64 [R1+0x620], R20 ;  /* 0x0006201401007387 */ /* 0x000fe20000100a00 */
[----:B------:R-:W-:-:S03]  /*c480*/  IMAD.WIDE R222, R134, 0x4, R58 ;  /* 0x0000000486de7825 */ /* 0x000fc600078e023a */
[----:B------:R-:W5:Y:S04]  /*c490*/  LDL.LU.64 R58, [R1+0x158] ;  /* 0x00015800013a7983 */ /* 0x000f680000300a00 */
[----:B------:R-:W-:Y:S01]  /*c4a0*/  STL.64 [R1+0x638], R12 ;  /* 0x0006380c01007387 */ /* 0x000fe20000100a00 */
[----:B------:R-:W-:-:S03]  /*c4b0*/  IMAD.WIDE R208, R134, 0x4, R56 ;  /* 0x0000000486d07825 */ /* 0x000fc600078e0238 */
[----:B------:R-:W5:Y:S01]  /*c4c0*/  LDL.LU.64 R56, [R1+0x170] ;  /* 0x0001700001387983 */ /* 0x000f620000300a00 */
[----:B------:R-:W-:-:S05]  /*c4d0*/  IMAD.WIDE R26, R134, 0x4, R26 ;  /* 0x00000004861a7825 */ /* 0x000fca00078e021a */
[----:B------:R-:W-:Y:S04]  /*c4e0*/  STL.64 [R1+0x40], R26 ;  /* 0x0000401a01007387 */ /* 0x000fe80000100a00 */
[----:B------:R-:W5:Y:S01]  /*c4f0*/  LDL.LU.64 R104, [R1+0x168] ;  /* 0x0001680001687983 */ /* 0x000f620000300a00 */
[----:B------:R-:W-:Y:S02]  /*c500*/  VIADD R3, R9, 0xffffff08 ;  /* 0xffffff0809037836 */ /* 0x000fe40000000000 */
[----:B------:R-:W-:Y:S01]  /*c510*/  IMAD.WIDE R18, R134, 0x4, R18 ;  /* 0x0000000486127825 */ /* 0x000fe200078e0212 */
[----:B------:R-:W5:Y:S02]  /*c520*/  LDL.LU.64 R102, [R1+0x160] ;  /* 0x0001600001667983 */ /* 0x000f640000300a00 */
[----:B------:R-:W-:Y:S01]  /*c530*/  ISETP.GE.U32.AND P6, PT, R3, 0x7ffffe89, PT ;  /* 0x7ffffe890300780c */ /* 0x000fe20003fc6070 */
[----:B-1----:R-:W-:Y:S01]  /*c540*/  VIADD R3, R8, 0xffffff07 ;  /* 0xffffff0708037836 */ /* 0x002fe20000000000 */
[----:B------:R-:W5:Y:S01]  /*c550*/  LDL.LU.64 R100, [R1+0x178] ;  /* 0x0001780001647983 */ /* 0x000f620000300a00 */
[----:B------:R-:W1:Y:S03]  /*c560*/  LDC R8, c[0x0][0x3a0] ;  /* 0x0000e800ff087b82 */ /* 0x000e660000000800 */
[----:B------:R-:W-:Y:S01]  /*c570*/  ISETP.GE.U32.AND P4, PT, R3, 0x7ffffe88, PT ;  /* 0x7ffffe880300780c */ /* 0x000fe20003f86070 */
[----:B------:R-:W-:-:S04]  /*c580*/  VIADD R3, R6, 0xffffff06 ;  /* 0xffffff0606037836 */ /* 0x000fc80000000000 */
[----:B------:R-:W4:Y:S01]  /*c590*/  LDC R6, c[0x0][0x3a0] ;  /* 0x0000e800ff067b82 */ /* 0x000f220000000800 */
[----:B------:R-:W-:Y:S01]  /*c5a0*/  ISETP.GE.U32.AND P5, PT, R3, 0x7ffffe87, PT ;  /* 0x7ffffe870300780c */ /* 0x000fe20003fa6070 */
[----:B------:R-:W-:Y:S01]  /*c5b0*/  VIADD R3, R5, 0xffffff05 ;  /* 0xffffff0505037836 */ /* 0x000fe20000000000 */
[----:B------:R-:W-:Y:S05]  /*c5c0*/  LDGSTS.E [R133+0x101dc], desc[UR22][R244.64], !P6 ;  /* 0x101dc000f4857fae */ /* 0x000fea000f1a1016 */
[----:B------:R-:W4:Y:S01]  /*c5d0*/  LDC R5, c[0x0][0x3a0] ;  /* 0x0000e800ff057b82 */ /* 0x000f220000000800 */
[----:B------:R-:W-:Y:S01]  /*c5e0*/  ISETP.GE.U32.AND P1, PT, R3, 0x7ffffe86, PT ;  /* 0x7ffffe860300780c */ /* 0x000fe20003f26070 */
[----:B------:R-:W-:Y:S01]  /*c5f0*/  VIADD R3, R4, 0xffffff04 ;  /* 0xffffff0404037836 */ /* 0x000fe20000000000 */
[----:B------:R-:W-:Y:S01]  /*c600*/  STL.64 [R1+0x50], R18 ;  /* 0x0000501201007387 */ /* 0x000fe20000100a00 */
[----:B---3--:R-:W-:-:S03]  /*c610*/  IMAD.WIDE R10, R134, 0x4, R10 ;  /* 0x00000004860a7825 */ /* 0x008fc600078e020a */
[----:B------:R-:W3:Y:S01]  /*c620*/  LDL.LU.64 R98, [R1+0x180] ;  /* 0x0001800001627983 */ /* 0x000ee20000300a00 */
[----:B------:R-:W-:-:S03]  /*c630*/  ISETP.GE.U32.AND P6, PT, R3, 0x7ffffe85, PT ;  /* 0x7ffffe850300780c */ /* 0x000fc60003fc6070 */
[----:B------:R-:W3:Y:S01]  /*c640*/  LDL.LU.64 R96, [R1+0x188] ;  /* 0x0001880001607983 */ /* 0x000ee20000300a00 */
[----:B-1----:R-:W-:-:S03]  /*c650*/  VIADD R3, R8, 0xffffff03 ;  /* 0xffffff0308037836 */ /* 0x002fc60000000000 */
[----:B------:R-:W3:Y:S04]  /*c660*/  LDL.LU.64 R94, [R1+0x190] ;  /* 0x00019000015e7983 */ /* 0x000ee80000300a00 */
[----:B------:R-:W3:Y:S04]  /*c670*/  LDL.LU.64 R92, [R1+0x198] ;  /* 0x00019800015c7983 */ /* 0x000ee80000300a00 */
[----:B------:R-:W3:Y:S04]  /*c680*/  LDL.LU.64 R90, [R1+0x1a0] ;  /* 0x0001a000015a7983 */ /* 0x000ee80000300a00 */
[----:B------:R-:W-:Y:S04]  /*c690*/  STL.64 [R1+0x58], R10 ;  /* 0x0000580a01007387 */ /* 0x000fe80000100a00 */
[----:B------:R-:W3:Y:S01]  /*c6a0*/  LDL.LU.64 R88, [R1+0x1a8] ;  /* 0x0001a80001587983 */ /* 0x000ee20000300a00 */
[----:B------:R-:W-:-:S03]  /*c6b0*/  IMAD.WIDE R236, R132, 0x4, R236 ;  /* 0x0000000484ec7825 */ /* 0x000fc600078e02ec */
[----:B------:R-:W3:Y:S04]  /*c6c0*/  LDL.LU.64 R86, [R1+0x1b8] ;  /* 0x0001b80001567983 */ /* 0x000ee80000300a00 */
[----:B------:R-:W3:Y:S04]  /*c6d0*/  LDL.LU.64 R84, [R1+0x1c0] ;  /* 0x0001c00001547983 */ /* 0x000ee80000300a00 */
[----:B------:R-:W-:Y:S01]  /*c6e0*/  LDGSTS.E [R133+0x101e0], desc[UR22][R242.64], !P4 ;  /* 0x101e0000f2857fae */ /* 0x000fe2000e1a1016 */
[----:B------:R-:W-:Y:S01]  /*c6f0*/  ISETP.GE.U32.AND P4, PT, R3, 0x7ffffe84, PT ;  /* 0x7ffffe840300780c */ /* 0x000fe20003f86070 */
[----:B----4-:R-:W-:-:S02]  /*c700*/  VIADD R3, R6, 0xffffff02 ;  /* 0xffffff0206037836 */ /* 0x010fc40000000000 */
[----:B------:R-:W4:Y:S01]  /*c710*/  LDL.LU.64 R82, [R1+0x1c8] ;  /* 0x0001c80001527983 */ /* 0x000f220000300a00 */
[----:B------:R-:W-:-:S03]  /*c720*/  IMAD.WIDE R224, R134, 0x4, R72 ;  /* 0x0000000486e07825 */ /* 0x000fc600078e0248 */
[----:B------:R-:W3:Y:S01]  /*c730*/  LDL.LU.64 R80, [R1+0x1d0] ;  /* 0x0001d00001507983 */ /* 0x000ee20000300a00 */
        /* <DEDUP_REMOVED lines=9> */
[----:B------:R-:W-:Y:S01]  /*c7d0*/  LDGSTS.E [R133+0x101e4], desc[UR22][R236.64], !P5 ;  /* 0x101e4000ec857fae */ /* 0x000fe2000e9a1016 */
[----:B------:R-:W-:Y:S01]  /*c7e0*/  ISETP.GE.U32.AND P5, PT, R3, 0x7ffffe83, PT ;  /* 0x7ffffe830300780c */ /* 0x000fe20003fa6070 */
[----:B------:R-:W-:Y:S02]  /*c7f0*/  VIADD R3, R5, 0xffffff01 ;  /* 0xffffff0105037836 */ /* 0x000fe40000000000 */
[----:B------:R-:W3:Y:S04]  /*c800*/  LDL.LU.64 R70, [R1+0x200] ;  /* 0x0002000001467983 */ /* 0x000ee80000300a00 */
[----:B------:R-:W3:Y:S04]  /*c810*/  LDL.LU.64 R68, [R1+0x208] ;  /* 0x0002080001447983 */ /* 0x000ee80000300a00 */
[----:B------:R-:W3:Y:S04]  /*c820*/  LDL.LU.64 R66, [R1+0x210] ;  /* 0x0002100001427983 */ /* 0x000ee80000300a00 */
[----:B------:R-:W3:Y:S04]  /*c830*/  LDL.LU.64 R64, [R1+0x218] ;  /* 0x0002180001407983 */ /* 0x000ee80000300a00 */
[----:B------:R-:W3:Y:S01]  /*c840*/  LDL.LU.64 R62, [R1+0x228] ;  /* 0x00022800013e7983 */ /* 0x000ee20000300a00 */
[----:B------:R-:W-:-:S04]  /*c850*/  IMAD.WIDE R6, R134, 0x4, R138 ;  /* 0x0000000486067825 */ /* 0x000fc800078e028a */
[C---:B--2---:R-:W-:Y:S02]  /*c860*/  IMAD.WIDE R188, R134.reuse, 0x4, R60 ;  /* 0x0000000486bc7825 */ /* 0x044fe400078e023c */
[----:B------:R-:W2:Y:S02]  /*c870*/  LDL.LU.64 R60, [R1+0x230] ;  /* 0x00023000013c7983 */ /* 0x000ea40000300a00 */
[C---:B-----5:R-:W-:Y:S02]  /*c880*/  IMAD.WIDE R186, R134.reuse, 0x4, R58 ;  /* 0x0000000486ba7825 */ /* 0x060fe400078e023a */
[----:B------:R-:W5:Y:S02]  /*c890*/  LDL.LU.64 R58, [R1+0x238] ;  /* 0x00023800013a7983 */ /* 0x000f640000300a00 */
[C---:B------:R-:W-:Y:S02]  /*c8a0*/  IMAD.WIDE R4, R134.reuse, 0x4, R56 ;  /* 0x0000000486047825 */ /* 0x040fe400078e0238 */
[----:B------:R-:W2:Y:S04]  /*c8b0*/  LDL.LU.64 R56, [R1+0x240] ;  /* 0x0002400001387983 */ /* 0x000ea80000300a00 */
[----:B------:R1:W-:Y:S01]  /*c8c0*/  STL.64 [R1+0x38], R4 ;  /* 0x0000380401007387 */ /* 0x0003e20000100a00 */
[----:B------:R-:W-:-:S05]  /*c8d0*/  IMAD.WIDE R8, R134, 0x4, R104 ;  /* 0x0000000486087825 */ /* 0x000fca00078e0268 */
[----:B------:R1:W-:Y:S04]  /*c8e0*/  STL.64 [R1+0x48], R8 ;  /* 0x0000480801007387 */ /* 0x0003e80000100a00 */
[----:B------:R-:W2:Y:S01]  /*c8f0*/  LDL.LU.64 R138, [R1+0x7a0] ;  /* 0x0007a000018a7983 */ /* 0x000ea20000300a00 */
[----:B------:R-:W-:-:S03]  /*c900*/  IMAD.WIDE R156, R134, 0x4, R136 ;  /* 0x00000004869c7825 */ /* 0x000fc600078e0288 */
[----:B------:R1:W-:Y:S01]  /*c910*/  STL.64 [R1+0x30], R6 ;  /* 0x0000300601007387 */ /* 0x0003e20000100a00 */
[----:B------:R-:W-:-:S03]  /*c920*/  IMAD.WIDE R194, R134, 0x4, R140 ;  /* 0x0000000486c27825 */ /* 0x000fc600078e028c */
[----:B------:R-:W4:Y:S01]  /*c930*/  LDL.LU.64 R136, [R1+0x798] ;  /* 0x0007980001887983 */ /* 0x000f220000300a00 */
[----:B------:R-:W-:Y:S01]  /*c940*/  UIADD3 UR5, UPT, UPT, UR6, -0x100, URZ ;  /* 0xffffff0006057890 */ /* 0x000fe2000fffe0ff */
[----:B------:R-:W-:-:S03]  /*c950*/  IMAD.WIDE R238, R132, 0x4, R238 ;  /* 0x0000000484ee7825 */ /* 0x000fc600078e02ee */
[----:B------:R-:W-:Y:S01]  /*c960*/  UISETP.GE.U32.AND UP1, UPT, UR5, 0x7ffffe81, UPT ;  /* 0x7ffffe810500788c */ /* 0x000fe2000bf26070 */
[----:B------:R-:W-:Y:S01]  /*c970*/  IMAD.WIDE R240, R132, 0x4, R240 ;  /* 0x0000000484f07825 */ /* 0x000fe200078e02f0 */
[----:B------:R-:W-:Y:S01]  /*c980*/  LDGSTS.E [R133+0x101e8], desc[UR22][R238.64], !P1 ;  /* 0x101e8000ee857fae */ /* 0x000fe2000c9a1016 */
[----:B------:R-:W-:Y:S02]  /*c990*/  ISETP.GE.U32.AND P1, PT, R3, 0x7ffffe82, PT ;  /* 0x7ffffe820300780c */ /* 0x000fe40003f26070 */
[C---:B------:R-:W-:Y:S01]  /*c9a0*/  IMAD.WIDE R184, R134.reuse, 0x4, R102 ;  /* 0x0000000486b87825 */ /* 0x040fe200078e0266 */
[----:B------:R-:W-:Y:S01]  /*c9b0*/  LDGSTS.E [R133+0x101ec], desc[UR22][R240.64], !P6 ;  /* 0x101ec000f0857fae */ /* 0x000fe2000f1a1016 */
[----:B------:R-:W-:Y:S01]  /*c9c0*/  PLOP3.LUT P6, PT, PT, PT, UP1, 0x80, 0x8 ;  /* 0x000000000008781c */ /* 0x000fe20003fcf018 */
[----:B------:R-:W1:Y:S01]  /*c9d0*/  LDC R3, c[0x0][0x3a0] ;  /* 0x0000e800ff037b82 */ /* 0x000e620000000800 */
[----:B--2---:R-:W-:Y:S02]  /*c9e0*/  IMAD.WIDE R142, R134, 0x4, R138 ;  /* 0x00000004868e7825 */ /* 0x004fe400078e028a */
[----:B------:R-:W2:Y:S04]  /*c9f0*/  LDL.LU.64 R138, [R1+0x790] ;  /* 0x00079000018a7983 */ /* 0x000ea80000300a00 */
[----:B------:R-:W2:Y:S01]  /*ca00*/  LDL.LU.64 R140, [R1+0x788] ;  /* 0x00078800018c7983 */ /* 0x000ea20000300a00 */
[----:B---3--:R-:W-:-:S04]  /*ca10*/  IMAD.WIDE R202, R132, 0x4, R62 ;  /* 0x0000000484ca7825 */ /* 0x008fc800078e023e */
[C---:B------:R-:W-:Y:S01]  /*ca20*/  IMAD.WIDE R200, R132.reuse, 0x4, R60 ;  /* 0x0000000484c87825 */ /* 0x040fe200078e023c */
[----:B------:R-:W-:Y:S03]  /*ca30*/  LDGSTS.E [R133+0x101f0], desc[UR22][R202.64], !P4 ;  /* 0x101f0000ca857fae */ /* 0x000fe6000e1a1016 */
[C---:B-----5:R-:W-:Y:S01]  /*ca40*/  IMAD.WIDE R198, R132.reuse, 0x4, R58 ;  /* 0x0000000484c67825 */ /* 0x060fe200078e023a */
[----:B------:R-:W-:Y:S03]  /*ca50*/  LDGSTS.E [R133+0x101f4], desc[UR22][R200.64], !P5 ;  /* 0x101f4000c8857fae */ /* 0x000fe6000e9a1016 */
[----:B------:R-:W-:Y:S01]  /*ca60*/  IMAD.WIDE R196, R132, 0x4, R56 ;  /* 0x0000000484c47825 */ /* 0x000fe200078e0238 */
[----:B------:R-:W-:Y:S04]  /*ca70*/  LDGSTS.E [R133+0x101f8], desc[UR22][R198.64], !P1 ;  /* 0x101f8000c6857fae */ /* 0x000fe8000c9a1016 */
[----:B------:R-:W-:Y:S01]  /*ca80*/  LDGSTS.E [R133+0x101fc], desc[UR22][R196.64], !P6 ;  /* 0x101fc000c4857fae */ /* 0x000fe2000f1a1016 */
[----:B------:R-:W-:-:S03]  /*ca90*/  IMAD.WIDE R170, R134, 0x4, R88 ;  /* 0x0000000486aa7825 */ /* 0x000fc600078e0258 */
[----:B------:R-:W0:Y:S01]  /*caa0*/  LDGDEPBAR ;  /* 0x00000000000079af */ /* 0x000e220000000000 */
[----:B------:R-:W-:-:S03]  /*cab0*/  IMAD.WIDE R154, R134, 0x4, R74 ;  /* 0x00000004869a7825 */ /* 0x000fc600078e024a */
[----:B------:R-:W-:Y:S04]  /*cac0*/  LDGSTS.E [R252+0x28000], desc[UR22][R54.64], P3 ;  /* 0x2800000036fc7fae */ /* 0x000fe800099a1016 */
[----:B------:R-:W-:Y:S04]  /*cad0*/  LDGSTS.E [R252+0x28400], desc[UR22][R234.64], P3 ;  /* 0x28400000eafc7fae */ /* 0x000fe800099a1016 */
[----:B------:R-:W-:Y:S04]  /*cae0*/  LDGSTS.E [R252+0x28800], desc[UR22][R232.64], P3 ;  /* 0x28800000e8fc7fae */ /* 0x000fe800099a1016 */
[----:B------:R-:W-:Y:S04]  /*caf0*/  LDGSTS.E [R252+0x28c00], desc[UR22][R226.64], P3 ;  /* 0x28c00000e2fc7fae */ /* 0x000fe800099a1016 */
[----:B------:R-:W-:Y:S01]  /*cb00*/  LDGSTS.E [R252+0x29000], desc[UR22][R206.64], P3 ;  /* 0x29000000cefc7fae */ /* 0x000fe200099a1016 */
[----:B------:R-:W-:-:S03]  /*cb10*/  IMAD.WIDE R182, R134, 0x4, R100 ;  /* 0x0000000486b67825 */ /* 0x000fc600078e0264 */
[----:B------:R-:W-:Y:S01]  /*cb20*/  LDGSTS.E [R252+0x29400], desc[UR22][R184.64], P3 ;  /* 0x29400000b8fc7fae */ /* 0x000fe200099a1016 */
[----:B------:R-:W-:-:S03]  /*cb30*/  IMAD.WIDE R168, R134, 0x4, R86 ;  /* 0x0000000486a87825 */ /* 0x000fc600078e0256 */
[----:B------:R-:W-:Y:S01]  /*cb40*/  LDGSTS.E [R252+0x29800], desc[UR22][R170.64], P3 ;  /* 0x29800000aafc7fae */ /* 0x000fe200099a1016 */
[----:B------:R-:W-:-:S03]  /*cb50*/  IMAD.WIDE R152, R134, 0x4, R72 ;  /* 0x0000000486987825 */ /* 0x000fc600078e0248 */
[----:B------:R-:W-:Y:S01]  /*cb60*/  LDGSTS.E [R252+0x29c00], desc[UR22][R154.64], P3 ;  /* 0x29c000009afc7fae */ /* 0x000fe200099a1016 */
[----:B------:R-:W-:-:S04]  /*cb70*/  IMAD.WIDE R180, R134, 0x4, R98 ;  /* 0x0000000486b47825 */ /* 0x000fc800078e0262 */
[----:B------:R-:W-:-:S04]  /*cb80*/  IMAD.WIDE R166, R134, 0x4, R84 ;  /* 0x0000000486a67825 */ /* 0x000fc800078e0254 */
[----:B------:R-:W-:-:S04]  /*cb90*/  IMAD.WIDE R150, R134, 0x4, R70 ;  /* 0x0000000486967825 */ /* 0x000fc800078e0246 */
[----:B------:R-:W-:-:S04]  /*cba0*/  IMAD.WIDE R178, R134, 0x4, R96 ;  /* 0x0000000486b27825 */ /* 0x000fc800078e0260 */
[----:B----4-:R-:W-:-:S04]  /*cbb0*/  IMAD.WIDE R164, R134, 0x4, R82 ;  /* 0x0000000486a47825 */ /* 0x010fc800078e0252 */
[----:B------:R-:W-:-:S04]  /*cbc0*/  IMAD.WIDE R148, R134, 0x4, R68 ;  /* 0x0000000486947825 */ /* 0x000fc800078e0244 */
        /* <DEDUP_REMOVED lines=8> */
[----:B-1----:R-:W-:Y:S01]  /*cc50*/  VIADD R3, R3, 0xfffffefd ;  /* 0xfffffefd03037836 */ /* 0x002fe20000000000 */
[----:B--2---:R-:W-:Y:S04]  /*cc60*/  LDGSTS.E [R141+0x28080], desc[UR22][R52.64], P3 ;  /* 0x28080000348d7fae */ /* 0x004fe800099a1016 */
[----:B------:R-:W-:Y:S04]  /*cc70*/  LDGSTS.E [R141+0x28480], desc[UR22][R50.64], P3 ;  /* 0x28480000328d7fae */ /* 0x000fe800099a1016 */
        /* <DEDUP_REMOVED lines=42> */
[----:B------:R1:W-:Y:S04]  /*cf20*/  LDGSTS.E [R136+0x29300], desc[UR22][R4.64], P3 ;  /* 0x2930000004887fae */ /* 0x0003e800099a1016 */
[----:B------:R2:W-:Y:S04]  /*cf30*/  LDGSTS.E [R136+0x29700], desc[UR22][R172.64], P3 ;  /* 0x29700000ac887fae */ /* 0x0005e800099a1016 */
[----:B------:R2:W-:Y:S04]  /*cf40*/  LDGSTS.E [R136+0x29b00], desc[UR22][R158.64], P3 ;  /* 0x29b000009e887fae */ /* 0x0005e800099a1016 */
[----:B------:R2:W-:Y:S01]  /*cf50*/  LDGSTS.E [R136+0x29f00], desc[UR22][R142.64], P3 ;  /* 0x29f000008e887fae */ /* 0x0005e200099a1016 */
[----:B-1----:R-:W1:Y:S03]  /*cf60*/  LDC R4, c[0x0][0x3a0] ;  /* 0x0000e800ff047b82 */ /* 0x002e660000000800 */
[----:B------:R2:W-:Y:S04]  /*cf70*/  LDGSTS.E [R135+0x28380], desc[UR22][R16.64], P3 ;  /* 0x2838000010877fae */ /* 0x0005e800099a1016 */
[----:B------:R2:W-:Y:S04]  /*cf80*/  LDGSTS.E [R135+0x28780], desc[UR22][R14.64], P3 ;  /* 0x287800000e877fae */ /* 0x0005e800099a1016 */
[----:B------:R2:W-:Y:S04]  /*cf90*/  LDGSTS.E [R135+0x28b80], desc[UR22][R12.64], P3 ;  /* 0x28b800000c877fae */ /* 0x0005e800099a1016 */
[----:B------:R2:W-:Y:S04]  /*cfa0*/  LDGSTS.E [R135+0x28f80], desc[UR22][R10.64], P3 ;  /* 0x28f800000a877fae */ /* 0x0005e800099a1016 */
[----:B------:R2:W-:Y:S04]  /*cfb0*/  LDGSTS.E [R135+0x29380], desc[UR22][R8.64], P3 ;  /* 0x2938000008877fae */ /* 0x0005e800099a1016 */
[----:B------:R2:W-:Y:S04]  /*cfc0*/  LDGSTS.E [R135+0x29780], desc[UR22][R6.64], P3 ;  /* 0x2978000006877fae */ /* 0x0005e800099a1016 */
[----:B------:R2:W-:Y:S04]  /*cfd0*/  LDGSTS.E [R135+0x29b80], desc[UR22][R156.64], P3 ;  /* 0x29b800009c877fae */ /* 0x0005e800099a1016 */
[----:B------:R2:W-:Y:S04]  /*cfe0*/  LDGSTS.E [R135+0x29f80], desc[UR22][R194.64], P3 ;  /* 0x29f80000c2877fae */ /* 0x0005e800099a1016 */
[----:B------:R-:W0:Y:S01]  /*cff0*/  LDGDEPBAR ;  /* 0x00000000000079af */ /* 0x000e220000000000 */
[----:B-1----:R-:W-:Y:S01]  /*d000*/  VIADD R4, R4, 0xfffffefe ;  /* 0xfffffefe04047836 */ /* 0x002fe20000000000 */
[----:B------:R-:W-:-:S04]  /*d010*/  ISETP.GE.U32.AND P3, PT, R3, 0x7ffffe7e, PT ;  /* 0x7ffffe7e0300780c */ /* 0x000fc80003f66070 */
[----:B------:R-:W-:Y:S01]  /*d020*/  ISETP.GE.U32.AND P1, PT, R4, 0x7ffffe7f, PT ;  /* 0x7ffffe7f0400780c */ /* 0x000fe20003f26070 */
[----:B------:R-:W-:-:S04]  /*d030*/  DEPBAR.LE SB0, 0x2 ;  /* 0x000080800000791a */ /* 0x000fc80000000000 */
[----:B------:R-:W-:Y:S06]  /*d040*/  BAR.SYNC.DEFER_BLOCKING 0x0 ;  /* 0x0000000000007b1d */ /* 0x000fec0000010000 */
[----:B--2---:R-:W-:Y:S05]  /*d050*/  @!P0 BRA `(.L_x_6) ;  /* 0x0000000000848947 */ /* 0x004fea0003800000 */
[----:B------:R-:W-:Y:S04]  /*d060*/  LDS.128 R4, [R133] ;  /* 0x0000000085047984 */ /* 0x000fe80000000c00 */
[----:B------:R-:W-:Y:S04]  /*d070*/  LDS.128 R8, [R133+0x10] ;  /* 0x0000100085087984 */ /* 0x000fe80000000c00 */
        /* <DEDUP_REMOVED lines=29> */
[----:B------:R-:W1:Y:S02]  /*d250*/  LDS.128 R128, [R133+0x1f0] ;  /* 0x0001f00085807984 */ /* 0x000e640000000c00 */
[----:B-1----:R1:W-:Y:S02]  /*d260*/  STTM.x128 tmem[UR11+0x40], R4 ;  /* 0x00004004000079ed */ /* 0x0023e400083c000b */
.L_x_6:
[----:B-1----:R-:W2:Y:S01]  /*d270*/  LDL.LU.64 R10, [R1+0x5c0] ;  /* 0x0005c000010a7983 */ /* 0x002ea20000300a00 */
[----:B------:R-:W1:Y:S03]  /*d280*/  LDC R5, c[0x0][0x3a0] ;  /* 0x0000e800ff057b82 */ /* 0x000e660000000800 */
[----:B------:R-:W3:Y:S04]  /*d290*/  LDL.LU.64 R8, [R1+0x5b8] ;  /* 0x0005b80001087983 */ /* 0x000ee80000300a00 */
[----:B------:R-:W4:Y:S01]  /*d2a0*/  LDL.LU.64 R6, [R1+0x5b0] ;  /* 0x0005b00001067983 */ /* 0x000f220000300a00 */
[C---:B------:R-:W-:Y:S01]  /*d2b0*/  IMAD.SHL.U32 R3, R132.reuse, 0x4, RZ ;  /* 0x0000000484037824 */ /* 0x040fe200078e00ff */
[----:B------:R-:W-:Y:S01]  /*d2c0*/  SHF.R.S32.HI R4, RZ, 0x1f, R132 ;  /* 0x0000001fff047819 */ /* 0x000fe20000011484 */
[----:B------:R-:W-:Y:S01]  /*d2d0*/  UIADD3 UR6, UPT, UPT, UR6, -0x101, URZ ;  /* 0xfffffeff06067890 */ /* 0x000fe2000fffe0ff */
[----:B------:R-:W5:Y:S01]  /*d2e0*/  FENCE.VIEW.ASYNC.T ;  /* 0x00000000000073c6 */ /* 0x000f620000000200 */
[----:B------:R-:W-:Y:S01]  /*d2f0*/  UIADD3 UR12, UPT, UPT, UR10, 0x40, URZ ;  /* 0x000000400a0c7890 */ /* 0x000fe2000fffe0ff */
[----:B------:R-:W-:Y:S01]  /*d300*/  SHF.L.U64.HI R132, R132, 0x2, R4 ;  /* 0x0000000284847819 */ /* 0x000fe20000010204 */
[----:B------:R-:W-:Y:S01]  /*d310*/  UISETP.GE.U32.AND UP1, UPT, UR6, 0x7ffffe80, UPT ;  /* 0x7ffffe800600788c */ /* 0x000fe2000bf26070 */
[----:B-----5:R-:W-:Y:S05]  /*d320*/  BAR.SYNC.DEFER_BLOCKING 0x0 ;  /* 0x0000000000007b1d */ /* 0x020fea0000010000 */
[----:B------:R-:W-:Y:S01]  /*d330*/  PLOP3.LUT P6, PT, PT, PT, UP1, 0x80, 0x8 ;  /* 0x000000000008781c */ /* 0x000fe20003fcf018 */
[----:B-1----:R-:W-:Y:S01]  /*d340*/  VIADD R5, R5, 0x7f ;  /* 0x0000007f05057836 */ /* 0x002fe20000000000 */
[----:B--2---:R-:W-:-:S02]  /*d350*/  IADD3 R218, P0, PT, R10, R3, RZ ;  /* 0x000000030ada7210 */ /* 0x004fc40007f1e0ff */
[----:B---3--:R-:W-:-:S03]  /*d360*/  IADD3 R216, P4, PT, R8, R3, RZ ;  /* 0x0000000308d87210 */ /* 0x008fc60007f9e0ff */
[--C-:B------:R-:W-:Y:S01]  /*d370*/  IMAD.X R219, R11, 0x1, R132.reuse, P0 ;  /* 0x000000010bdb7824 */ /* 0x100fe200000e0684 */
[----:B------:R-:W-:Y:S02]  /*d380*/  ISETP.NE.U32.AND P0, PT, RZ, UR8, PT ;  /* 0x00000008ff007c0c */ /* 0x000fe4000bf05070 */
[----:B----4-:R-:W-:Y:S01]  /*d390*/  IADD3 R214, P5, PT, R6, R3, RZ ;  /* 0x0000000306d67210 */ /* 0x010fe20007fbe0ff */
[----:B------:R-:W-:Y:S01]  /*d3a0*/  IMAD.X R217, R9, 0x1, R132, P4 ;  /* 0x0000000109d97824 */ /* 0x000fe200020e0684 */
[----:B------:R-:W-:-:S03]  /*d3b0*/  ISETP.LT.OR P4, PT, R5, 0x80, P0 ;  /* 0x000000800500780c */ /* 0x000fc60000781670 */
[----:B------:R-:W-:-:S10]  /*d3c0*/  IMAD.X R215, R7, 0x1, R132, P5 ;  /* 0x0000000107d77824 */ /* 0x000fd400028e0684 */
[----:B------:R-:W-:Y:S05]  /*d3d0*/  @P4 BRA `(.L_x_7) ;  /* 0x0000000400444947 */ /* 0x000fea0003800000 */
[----:B------:R-:W-:Y:S01]  /*d3e0*/  UIADD3 UR18, UPT, UPT, UR9, 0x20000, URZ ;  /* 0x0002000009127890 */ /* 0x000fe2000fffe0ff */
[----:B------:R-:W-:Y:S01]  /*d3f0*/  UMOV UR20, URZ ;  /* 0x000000ff00147c82 */ /* 0x000fe20008000000 */
[----:B------:R-:W-:Y:S02]  /*d400*/  UIADD3 UR38, UPT, UPT, UR10, 0x48, URZ ;  /* 0x000000480a267890 */ /* 0x000fe4000fffe0ff */
[----:B------:R-:W-:Y:S02]  /*d410*/  USHF.R.U32.HI UR70, URZ, 0x4, UR18 ;  /* 0x00000004ff467899 */ /* 0x000fe40008011612 */
[----:B------:R-:W-:Y:S02]  /*d420*/  UIADD3 UR60, UPT, UPT, UR10, 0x50, URZ ;  /* 0x000000500a3c7890 */ /* 0x000fe4000fffe0ff */
[----:B------:R-:W-:Y:S02]  /*d430*/  USGXT.U32 UR70, UR70, 0xe ;  /* 0x0000000e4646789a */ /* 0x000fe40008000000 */
[----:B------:R-:W-:-:S02]  /*d440*/  UIADD3 UR75, UPT, UPT, UR10, 0x58, URZ ;  /* 0x000000580a4b7890 */ /* 0x000fc4000fffe0ff */
[----:B------:R-:W-:Y:S02]  /*d450*/  UIADD3 UR24, UP1, UPT, UR70, 0x2, URZ ;  /* 0x0000000246187890 */ /* 0x000fe4000ff3e0ff */
[----:B------:R-:W-:Y:S02]  /*d460*/  UIADD3 UR13, UPT, UPT, UR10, 0x60, URZ ;  /* 0x000000600a0d7890 */ /* 0x000fe4000fffe0ff */
[----:B------:R-:W-:Y:S02]  /*d470*/  UIADD3.X UR25, UPT, UPT, UR20, 0x40004040, URZ, UP1, !UPT ;  /* 0x4000404014197890 */ /* 0x000fe40008ffe4ff */
[----:B------:R-:W-:Y:S02]  /*d480*/  UIADD3 UR6, UPT, UPT, UR10, 0x68, URZ ;  /* 0x000000680a067890 */ /* 0x000fe4000fffe0ff */
[----:B------:R-:W-:Y:S02]  /*d490*/  UIADD3.64 UR58, UPT, UPT, UR24, 0x2, URZ ;  /* 0x00000002183a7897 */ /* 0x000fe4000fffe0ff */
[----:B------:R-:W-:-:S02]  /*d4a0*/  UIADD3.64 UR54, UPT, UPT, UR24, 0x4, URZ ;  /* 0x0000000418367897 */ /* 0x000fc4000fffe0ff */
[----:B------:R-:W-:Y:S02]  /*d4b0*/  UIADD3.64 UR52, UPT, UPT, UR24, 0x1fe, URZ ;  /* 0x000001fe18347897 */ /* 0x000fe4000fffe0ff */
[----:B------:R-:W-:Y:S01]  /*d4c0*/  UIADD3.64 UR50, UPT, UPT, UR24, 0x200, URZ ;  /* 0x0000020018327897 */ /* 0x000fe2000fffe0ff */
[----:B------:R-:W-:Y:S01]  /*d4d0*/  UMOV UR72, 0x0 ;  /* 0x0000000000487882 */ /* 0x000fe20000000000 */
[----:B------:R-:W-:Y:S01]  /*d4e0*/  UMOV UR73, 0x8100910 ;  /* 0x0810091000497882 */ /* 0x000fe20000000000 */
[----:B------:R-:W-:Y:S02]  /*d4f0*/  UIADD3 UR7, UPT, UPT, UR10, 0x70, URZ ;  /* 0x000000700a077890 */ /* 0x000fe4000fffe0ff */
[----:B------:R-:W-:Y:S01]  /*d500*/  UIADD3.64 UR48, UPT, UPT, UR24, 0x202, URZ ;  /* 0x0000020218307897 */ /* 0x000fe2000fffe0ff */
[----:B------:R-:W-:Y:S01]  /*d510*/  UMOV UR71, 0x40004040 ;  /* 0x4000404000477882 */ /* 0x000fe20000000000 */
[----:B------:R-:W-:Y:S01]  /*d520*/  UMOV UR66, 0x0 ;  /* 0x0000000000427882 */ /* 0x000fe20000000000 */
[----:B------:R-:W-:Y:S01]  /*d530*/  UMOV UR67, 0x8100910 ;  /* 0x0810091000437882 */ /* 0x000fe20000000000 */
[----:B------:R-:W-:-:S02]  /*d540*/  UIADD3 UR8, UPT, UPT, UR10, 0x78, URZ ;  /* 0x000000780a087890 */ /* 0x000fc4000fffe0ff */
[----:B------:R-:W-:Y:S01]  /*d550*/  UTCHMMA tmem[UR12], gdesc[UR70], tmem[UR10], tmem[UR72], idesc[UR73], !UPT ;  /* 0x00ff48460c0079ea */ /* 0x000fe2000f80000a */
[----:B------:R-:W-:Y:S02]  /*d560*/  UIADD3.64 UR46, UPT, UPT, UR24, 0x204, URZ ;  /* 0x00000204182e7897 */ /* 0x000fe4000fffe0ff */
[----:B------:R1:W-:Y:S01]  /*d570*/  UTCHMMA tmem[UR38], gdesc[UR24], tmem[UR10], tmem[UR66], idesc[UR67], UPT ;  /* 0x00ff4218260079ea */ /* 0x0003e2000b80000a */
[----:B------:R-:W-:Y:S01]  /*d580*/  UIADD3 UR14, UPT, UPT, UR10, 0x80, URZ ;  /* 0x000000800a0e7890 */ /* 0x000fe2000fffe0ff */
[----:B------:R-:W-:Y:S01]  /*d590*/  UMOV UR34, UR4 ;  /* 0x0000000400227c82 */ /* 0x000fe20008000000 */
[----:B------:R-:W-:Y:S01]  /*d5a0*/  UMOV UR35, URZ ;  /* 0x000000ff00237c82 */ /* 0x000fe20008000000 */
[----:B------:R-:W-:Y:S01]  /*d5b0*/  UIADD3.64 UR44, UPT, UPT, UR24, 0x3fe, URZ ;  /* 0x000003fe182c7897 */ /* 0x000fe2000fffe0ff */
[----:B------:R-:W-:Y:S01]  /*d5c0*/  UMOV UR56, 0x0 ;  /* 0x0000000000387882 */ /* 0x000fe20000000000 */
[----:B------:R-:W-:Y:S01]  /*d5d0*/  UMOV UR57, 0x8100910 ;  /* 0x0810091000397882 */ /* 0x000fe20000000000 */
[----:B------:R-:W-:-:S02]  /*d5e0*/  UIADD3 UR15, UPT, UPT, UR10, 0x88, URZ ;  /* 0x000000880a0f7890 */ /* 0x000fc4000fffe0ff */
[----:B------:R2:W-:Y:S01]  /*d5f0*/  UTCHMMA tmem[UR60], gdesc[UR58], tmem[UR10], tmem[UR56], idesc[UR57], UPT ;  /* 0x00ff383a3c0079ea */ /* 0x0005e2000b80000a */
[----:B------:R-:W-:Y:S01]  /*d600*/  UIADD3.64 UR42, UPT, UPT, UR24, 0x400, URZ ;  /* 0x00000400182a7897 */ /* 0x000fe2000fffe0ff */
[----:B------:R-:W-:Y:S01]  /*d610*/  UMOV UR28, 0x0 ;  /* 0x00000000001c7882 */ /* 0x000fe20000000000 */
[----:B------:R-:W-:Y:S01]  /*d620*/  UMOV UR29, 0x8100910 ;  /* 0x08100910001d7882 */ /* 0x000fe20000000000 */
[----:B------:R-:W-:Y:S02]  /*d630*/  UIADD3 UR16, UPT, UPT, UR10, 0x90, URZ ;  /* 0x000000900a107890 */ /* 0x000fe4000fffe0ff */
[----:B------:R3:W-:Y:S01]  /*d640*/  UTCHMMA tmem[UR75], gdesc[UR54], tmem[UR10], tmem[UR28], idesc[UR29], UPT ;  /* 0x00ff1c364b0079ea */ /* 0x0007e2000b80000a */
[----:B------:R-:W-:Y:S01]  /*d650*/  UMOV UR74, UR34 ;  /* 0x00000022004a7c82 */ /* 0x000fe20008000000 */
[----:B-1----:R-:W-:Y:S01]  /*d660*/  UIADD3.64 UR38, UPT, UPT, UR24, 0x402, URZ ;  /* 0x0000040218267897 */ /* 0x002fe2000fffe0ff */
[----:B------:R3:W-:Y:S01]  /*d670*/  UTCHMMA tmem[UR13], gdesc[UR52], tmem[UR10], tmem[UR72], idesc[UR73], UPT ;  /* 0x00ff48340d0079ea */ /* 0x0007e2000b80000a */
[----:B------:R-:W-:-:S02]  /*d680*/  UIADD3 UR17, UPT, UPT, UR10, 0x98, URZ ;  /* 0x000000980a117890 */ /* 0x000fc4000fffe0ff */
[----:B------:R-:W-:Y:S02]  /*d690*/  UIADD3.64 UR34, UPT, UPT, UR24, 0x404, URZ ;  /* 0x0000040418227897 */ /* 0x000fe4000fffe0ff */
[----:B------:R-:W-:Y:S02]  /*d6a0*/  UIADD3 UR18, UPT, UPT, UR10, 0xa0, URZ ;  /* 0x000000a00a127890 */ /* 0x000fe4000fffe0ff */
[----:B--2---:R-:W-:Y:S01]  /*d6b0*/  UIADD3.64 UR60, UPT, UPT, UR24, 0x5fe, URZ ;  /* 0x000005fe183c7897 */ /* 0x004fe2000fffe0ff */
[----:B------:R-:W-:Y:S01]  /*d6c0*/  UMOV UR58, 0x0 ;  /* 0x00000000003a7882 */ /* 0x000fe20000000000 */
[----:B------:R-:W-:Y:S01]  /*d6d0*/  UMOV UR59, 0x8100910 ;  /* 0x08100910003b7882 */ /* 0x000fe20000000000 */
[----:B------:R-:W-:Y:S02]  /*d6e0*/  UIADD3 UR19, UPT, UPT, UR10, 0xa8, URZ ;  /* 0x000000a80a137890 */ /* 0x000fe4000fffe0ff */
[----:B------:R3:W-:Y:S01]  /*d6f0*/  UTCHMMA tmem[UR6], gdesc[UR50], tmem[UR10], tmem[UR58], idesc[UR59], UPT ;  /* 0x00ff3a32060079ea */ /* 0x0007e2000b80000a */
[----:B------:R-:W-:Y:S01]  /*d700*/  UIADD3.64 UR62, UPT, UPT, UR24, 0x600, URZ ;  /* 0x00000600183e7897 */ /* 0x000fe2000fffe0ff */
[----:B------:R3:W-:Y:S01]  /*d710*/  UTCHMMA tmem[UR7], gdesc[UR48], tmem[UR10], tmem[UR56], idesc[UR57], UPT ;  /* 0x00ff3830070079ea */ /* 0x0007e2000b80000a */
[----:B------:R-:W-:-:S02]  /*d720*/  UIADD3 UR64, UPT, UPT, UR10, 0xb0, URZ ;  /* 0x000000b00a407890 */ /* 0x000fc4000fffe0ff */
[----:B------:R3:W-:Y:S01]  /*d730*/  UTCHMMA tmem[UR8], gdesc[UR46], tmem[UR10], tmem[UR66], idesc[UR67], UPT ;  /* 0x00ff422e080079ea */ /* 0x0007e2000b80000a */
[----:B------:R-:W-:Y:S01]  /*d740*/  UIADD3.64 UR68, UPT, UPT, UR24, 0x602, URZ ;  /* 0x0000060218447897 */ /* 0x000fe2000fffe0ff */
[----:B------:R3:W-:Y:S01]  /*d750*/  UTCHMMA tmem[UR14], gdesc[UR44], tmem[UR10], tmem[UR72], idesc[UR73], UPT ;  /* 0x00ff482c0e0079ea */ /* 0x0007e2000b80000a */
[----:B------:R-:W-:Y:S02]  /*d760*/  UIADD3 UR65, UPT, UPT, UR10, 0xb8, URZ ;  /* 0x000000b80a417890 */ /* 0x000fe4000fffe0ff */
[----:B------:R-:W-:Y:S01]  /*d770*/  UIADD3.64 UR70, UPT, UPT, UR24, 0x604, URZ ;  /* 0x0000060418467897 */ /* 0x000fe2000fffe0ff */
[----:B------:R-:W-:Y:S01]  /*d780*/  UMOV UR76, 0x0 ;  /* 0x00000000004c7882 */ /* 0x000fe20000000000 */
[----:B------:R-:W-:Y:S01]  /*d790*/  UMOV UR77, 0x8100910 ;  /* 0x08100910004d7882 */ /* 0x000fe20000000000 */
[----:B------:R-:W-:Y:S01]  /*d7a0*/  UMOV UR40, 0x0 ;  /* 0x0000000000287882 */ /* 0x000fe20000000000 */
[----:B------:R-:W-:Y:S01]  /*d7b0*/  UMOV UR41, 0x8100910 ;  /* 0x0810091000297882 */ /* 0x000fe20000000000 */
[----:B------:R-:W-:Y:S01]  /*d7c0*/  UMOV UR36, 0x0 ;  /* 0x0000000000247882 */ /* 0x000fe20000000000 */
[----:B------:R-:W-:Y:S01]  /*d7d0*/  UMOV UR37, 0x8100910 ;  /* 0x0810091000257882 */ /* 0x000fe20000000000 */
[----:B------:R3:W-:Y:S01]  /*d7e0*/  UTCHMMA tmem[UR15], gdesc[UR42], tmem[UR10], tmem[UR76], idesc[UR77], UPT ;  /* 0x00ff4c2a0f0079ea */ /* 0x0007e2000b80000a */
        /* <DEDUP_REMOVED lines=12> */
[----:B------:R3:W-:Y:S01]  /*d8b0*/  UTCHMMA tmem[UR64], gdesc[UR68], tmem[UR10], tmem[UR26], idesc[UR27], UPT ;  /* 0x00ff1a44400079ea */ /* 0x0007e2000b80000a */
[----:B------:R3:W-:Y:S01]  /*d8c0*/  UTCHMMA tmem[UR65], gdesc[UR70], tmem[UR10], tmem[UR20], idesc[UR21], UPT ;  /* 0x00ff1446410079ea */ /* 0x0007e2000b80000a */
[----:B------:R3:W-:Y:S01]  /*d8d0*/  UTCBAR [UR74], URZ ;  /* 0x000000ff4a0073e9 */ /* 0x0007e200080000ff */
[----:B------:R-:W-:Y:S01]  /*d8e0*/  NOP ;  /* 0x0000000000007918 */ /* 0x000fe20000000000 */
.L_x_7:
[----:B------:R-:W2:Y:S01]  /*d8f0*/  LDL.LU.64 R18, [R1+0x5a8] ;  /* 0x0005a80001127983 */ /* 0x000ea20000300a00 */
[----:B------:R-:W1:Y:S03]  /*d900*/  LDC R4, c[0x0][0x3a0] ;  /* 0x0000e800ff047b82 */ /* 0x000e660000000800 */
[----:B------:R-:W4:Y:S04]  /*d910*/  LDL.LU.64 R16, [R1+0x5a0] ;  /* 0x0005a00001107983 */ /* 0x000f280000300a00 */
[----:B------:R-:W5:Y:S01]  /*d920*/  LDL.LU.64 R14, [R1+0x598] ;  /* 0x00059800010e7983 */ /* 0x000f620000300a00 */
[----:B------:R-:W3:Y:S03]  /*d930*/  LDC R6, c[0x0][0x3a0] ;  /* 0x0000e800ff067b82 */ /* 0x000ee60000000800 */
[----:B------:R-:W5:Y:S04]  /*d940*/  LDL.LU.64 R12, [R1+0x590] ;  /* 0x00059000010c7983 */ /* 0x000f680000300a00 */
[----:B------:R-:W5:Y:S01]  /*d950*/  LDL.LU.64 R10, [R1+0x588] ;  /* 0x00058800010a7983 */ /* 0x000f620000300a00 */
[----:B------:R-:W3:Y:S03]  /*d960*/  LDC R5, c[0x0][0x3a0] ;  /* 0x0000e800ff057b82 */ /* 0x000ee60000000800 */
[----:B------:R-:W5:Y:S04]  /*d970*/  LDL.LU.64 R8, [R1+0x580] ;  /* 0x0005800001087983 */ /* 0x000f680000300a00 */
[----:B------:R-:W-:Y:S01]  /*d980*/  STL.64 [R1+0x7b8], R160 ;  /* 0x0007b8a001007387 */ /* 0x000fe20000100a00 */
[----:B-1----:R-:W-:Y:S01]  /*d990*/  VIADD R4, R4, 0xfffffefc ;  /* 0xfffffefc04047836 */ /* 0x002fe20000000000 */
[----:B------:R-:W1:Y:S02]  /*d9a0*/  LDC R0, c[0x0][0x3a0] ;  /* 0x0000e800ff007b82 */ /* 0x000e640000000800 */
[----:B------:R-:W-:Y:S06]  /*d9b0*/  STL.64 [R1+0x7b0], R144 ;  /* 0x0007b09001007387 */ /* 0x000fec0000100a00 */
[----:B------:R-:W-:Y:S01]  /*d9c0*/  BAR.SYNC.DEFER_BLOCKING 0x0 ;  /* 0x0000000000007b1d */ /* 0x000fe20000010000 */
[----:B------:R-:W-:Y:S01]  /*d9d0*/  ISETP.GE.U32.AND P4, PT, R4, 0x7ffffe7d, PT ;  /* 0x7ffffe7d0400780c */ /* 0x000fe20003f86070 */
[----:B---3--:R-:W-:-:S06]  /*d9e0*/  VIADD R4, R6, 0xfffffefa ;  /* 0xfffffefa06047836 */ /* 0x008fcc0000000000 */
[----:B------:R-:W3:Y:S01]  /*d9f0*/  LDC R6, c[0x0][0x3a0] ;  /* 0x0000e800ff067b82 */ /* 0x000ee20000000800 */
[----:B------:R-:W-:Y:S01]  /*da00*/  STL.64 [R1+0x7a8], R172 ;  /* 0x0007a8ac01007387 */ /* 0x000fe20000100a00 */
[----:B------:R-:W-:-:S03]  /*da10*/  VIADD R5, R5, 0xfffffefb ;  /* 0xfffffefb05057836 */ /* 0x000fc60000000000 */
[----:B------:R1:W-:Y:S04]  /*da20*/  STL.64 [R1+0x7a0], R158 ;  /* 0x0007a09e01007387 */ /* 0x0003e80000100a00 */
[----:B------:R1:W-:Y:S04]  /*da30*/  STL.64 [R1+0x798], R142 ;  /* 0x0007988e01007387 */ /* 0x0003e80000100a00 */
[----:B------:R1:W-:Y:S04]  /*da40*/  STL.64 [R1+0x790], R156 ;  /* 0x0007909c01007387 */ /* 0x0003e80000100a00 */
[----:B------:R1:W-:Y:S04]  /*da50*/  STL.64 [R1+0x788], R194 ;  /* 0x000788c201007387 */ /* 0x0003e80000100a00 */
[----:B------:R-:W-:Y:S01]  /*da60*/  @!PT LDS RZ, [RZ] ;  /* 0x00000000fffff984 */ /* 0x000fe20000000800 */
[----:B------:R-:W-:Y:S01]  /*da70*/  @!PT LDS RZ, [RZ] ;  /* 0x00000000fffff984 */ /* 0x000fe20000000800 */
[----:B------:R-:W-:Y:S01]  /*da80*/  @!PT LDS RZ, [RZ] ;  /* 0x00000000fffff984 */ /* 0x000fe20000000800 */
[----:B------:R-:W-:Y:S04]  /*da90*/  LDGSTS.E [R133], desc[UR22][R218.64], !P6 ;  /* 0x00000000da857fae */ /* 0x000fe8000f1a1016 */
[----:B------:R-:W-:Y:S01]  /*daa0*/  LDGSTS.E [R133+0x4], desc[UR22][R216.64], !P1 ;  /* 0x00004000d8857fae */ /* 0x000fe2000c9a1016 */
[----:B------:R-:W-:-:S02]  /*dab0*/  ISETP.GE.U32.AND P1, PT, R4, 0x7ffffe7b, PT ;  /* 0x7ffffe7b0400780c */ /* 0x000fc40003f26070 */
[----:B------:R-:W1:Y:S01]  /*dac0*/  LDC R4, c[0x0][0x3a0] ;  /* 0x0000e800ff047b82 */ /* 0x000e620000000800 */
[----:B------:R-:W-:Y:S01]  /*dad0*/  LDGSTS.E [R133+0x8], desc[UR22][R214.64], !P3 ;  /* 0x00008000d6857fae */ /* 0x000fe2000d9a1016 */
[----:B------:R-:W-:-:S06]  /*dae0*/  ISETP.GE.U32.AND P3, PT, R5, 0x7ffffe7c, PT ;  /* 0x7ffffe7c0500780c */ /* 0x000fcc0003f66070 */
[----:B------:R-:W1:Y:S01]  /*daf0*/  LDC R5, c[0x0][0x3a0] ;  /* 0x0000e800ff057b82 */ /* 0x000e620000000800 */
[----:B--2---:R-:W-:-:S05]  /*db00*/  IADD3 R212, P5, PT, R18, R3, RZ ;  /* 0x0000000312d47210 */ /* 0x004fca0007fbe0ff */
[--C-:B------:R-:W-:Y:S01]  /*db10*/  IMAD.X R213, R19, 0x1, R132.reuse, P5 ;  /* 0x0000000113d57824 */ /* 0x100fe200028e0684 */
[-C--:B----4-:R-:W-:Y:S01]  /*db20*/  IADD3 R210, P5, PT, R16, R3.reuse, RZ ;  /* 0x0000000310d27210 */ /* 0x090fe20007fbe0ff */
[----:B------:R-:W2:Y:S03]  /*db30*/  LDL.LU.64 R18, [R1+0x578] ;  /* 0x0005780001127983 */ /* 0x000ea60000300a00 */
[----:B------:R-:W-:Y:S01]  /*db40*/  IADD3.X R211, PT, PT, R17, R132, RZ, P5, !PT ;  /* 0x0000008411d37210 */ /* 0x000fe20002ffe4ff */
[----:B-1----:R-:W-:Y:S01]  /*db50*/  VIADD R4, R4, 0xfffffef9 ;  /* 0xfffffef904047836 */ /* 0x002fe20000000000 */
[-C--:B-----5:R-:W-:Y:S01]  /*db60*/  IADD3 R130, P5, PT, R14, R3.reuse, RZ ;  /* 0x000000030e827210 */ /* 0x0a0fe20007fbe0ff */
[----:B------:R-:W4:Y:S04]  /*db70*/  LDL.LU.64 R16, [R1+0x570] ;  /* 0x0005700001107983 */ /* 0x000f280000300a00 */
[--C-:B------:R-:W-:Y:S01]  /*db80*/  IMAD.X R131, R15, 0x1, R132.reuse, P5 ;  /* 0x000000010f837824 */ /* 0x100fe200028e0684 */
[-C--:B------:R-:W-:Y:S01]  /*db90*/  IADD3 R126, P5, PT, R12, R3.reuse, RZ ;  /* 0x000000030c7e7210 */ /* 0x080fe20007fbe0ff */
[----:B------:R-:W5:Y:S04]  /*dba0*/  LDL.LU.64 R14, [R1+0x568] ;  /* 0x00056800010e7983 */ /* 0x000f680000300a00 */
[--C-:B------:R-:W-:Y:S01]  /*dbb0*/  IMAD.X R127, R13, 0x1, R132.reuse, P5 ;  /* 0x000000010d7f7824 */ /* 0x100fe200028e0684 */
[-C--:B------:R-:W-:Y:S01]  /*dbc0*/  IADD3 R122, P5, PT, R10, R3.reuse, RZ ;  /* 0x000000030a7a7210 */ /* 0x080fe20007fbe0ff */
[----:B------:R-:W3:Y:S04]  /*dbd0*/  LDL.LU.64 R12, [R1+0x560] ;  /* 0x00056000010c7983 */ /* 0x000ee80000300a00 */
[--C-:B------:R-:W-:Y:S01]  /*dbe0*/  IMAD.X R123, R11, 0x1, R132.reuse, P5 ;  /* 0x000000010b7b7824 */ /* 0x100fe200028e0684 */
[-C--:B------:R-:W-:Y:S01]  /*dbf0*/  IADD3 R118, P5, PT, R8, R3.reuse, RZ ;  /* 0x0000000308767210 */ /* 0x080fe20007fbe0ff */
[----:B------:R-:W3:Y:S04]  /*dc00*/  LDL.LU.64 R10, [R1+0x558] ;  /* 0x00055800010a7983 */ /* 0x000ee80000300a00 */
[----:B------:R-:W-:Y:S01]  /*dc10*/  IMAD.X R119, R9, 0x1, R132, P5 ;  /* 0x0000000109777824 */ /* 0x000fe200028e0684 */
[----:B------:R-:W-:Y:S04]  /*dc20*/  LDGSTS.E [R133+0xc], desc[UR22][R212.64], !P4 ;  /* 0x0000c000d4857fae */ /* 0x000fe8000e1a1016 */
[----:B------:R-:W3:Y:S01]  /*dc30*/  LDL.LU.64 R8, [R1+0x550] ;  /* 0x0005500001087983 */ /* 0x000ee20000300a00 */
[----:B--2---:R-:W-:-:S03]  /*dc40*/  IADD3 R114, P5, PT, R18, R3, RZ ;  /* 0x0000000312727210 */ /* 0x004fc60007fbe0ff */
[----:B------:R-:W-:Y:S02]  /*dc50*/  LDGSTS.E [R133+0x10], desc[UR22][R210.64], !P3 ;  /* 0x00010000d2857fae */ /* 0x000fe4000d9a1016 */
[----:B------:R-:W-:Y:S01]  /*dc60*/  IMAD.X R115, R19, 0x1, R132, P5 ;  /* 0x0000000113737824 */ /* 0x000fe200028e0684 */
[-C--:B----4-:R-:W-:Y:S01]  /*dc70*/  IADD3 R110, P5, PT, R16, R3.reuse, RZ ;  /* 0x00000003106e7210 */ /* 0x090fe20007fbe0ff */
[----:B------:R-:W2:Y:S03]  /*dc80*/  LDL.LU.64 R18, [R1+0x548] ;  /* 0x0005480001127983 */ /* 0x000ea60000300a00 */
[----:B------:R-:W-:Y:S01]  /*dc90*/  IADD3.X R111, PT, PT, R17, R132, RZ, P5, !PT ;  /* 0x00000084116f7210 */ /* 0x000fe20002ffe4ff */
[----:B------:R-:W-:Y:S01]  /*dca0*/  LDGSTS.E [R133+0x14], desc[UR22][R130.64], !P1 ;  /* 0x0001400082857fae */ /* 0x000fe2000c9a1016 */
[----:B-----5:R-:W-:-:S03]  /*dcb0*/  IADD3 R106, P5, PT, R14, R3, RZ ;  /* 0x000000030e6a7210 */ /* 0x020fc60007fbe0ff */
[----:B------:R-:W4:Y:S02]  /*dcc0*/  LDL.LU.64 R16, [R1+0x540] ;  /* 0x0005400001107983 */ /* 0x000f240000300a00 */
[--C-:B------:R-:W-:Y:S01]  /*dcd0*/  IMAD.X R107, R15, 0x1, R132.reuse, P5 ;  /* 0x000000010f6b7824 */ /* 0x100fe200028e0684 */
[-C--:B---3--:R-:W-:Y:S01]  /*dce0*/  IADD3 R102, P5, PT, R12, R3.reuse, RZ ;  /* 0x000000030c667210 */ /* 0x088fe20007fbe0ff */
[----:B------:R-:W3:Y:S04]  /*dcf0*/  LDL.LU.64 R14, [R1+0x538] ;  /* 0x00053800010e7983 */ /* 0x000ee80000300a00 */
[--C-:B------:R-:W-:Y:S01]  /*dd00*/  IMAD.X R103, R13, 0x1, R132.reuse, P5 ;  /* 0x000000010d677824 */ /* 0x100fe200028e0684 */
[----:B------:R-:W-:Y:S01]  /*dd10*/  IADD3 R98, P5, PT, R10, R3, RZ ;  /* 0x000000030a627210 */ /* 0x000fe20007fbe0ff */
[----:B------:R-:W5:Y:S04]  /*dd20*/  LDL.LU.64 R12, [R1+0x530] ;  /* 0x00053000010c7983 */ /* 0x000f680000300a00 */
[----:B------:R-:W-:-:S02]  /*dd30*/  IMAD.X R99, R11, 0x1, R132, P5 ;  /* 0x000000010b637824 */ /* 0x000fc400028e0684 */
[----:B------:R-:W5:Y:S01]  /*dd40*/  LDL.LU.64 R10, [R1+0x528] ;  /* 0x00052800010a7983 */ /* 0x000f620000300a00 */
[----:B------:R-:W-:-:S05]  /*dd50*/  IADD3 R94, P5, PT, R8, R3, RZ ;  /* 0x00000003085e7210 */ /* 0x000fca0007fbe0ff */
[----:B------:R-:W-:Y:S02]  /*dd60*/  IMAD.X R95, R9, 0x1, R132, P5 ;  /* 0x00000001095f7824 */ /* 0x000fe400028e0684 */
[----:B------:R-:W5:Y:S01]  /*dd70*/  LDL.LU.64 R8, [R1+0x520] ;  /* 0x0005200001087983 */ /* 0x000f620000300a00 */
[----:B--2---:R-:W-:-:S05]  /*dd80*/  IADD3 R90, P5, PT, R18, R3, RZ ;  /* 0x00000003125a7210 */ /* 0x004fca0007fbe0ff */
[----:B------:R-:W-:Y:S02]  /*dd90*/  IMAD.X R91, R19, 0x1, R132, P5 ;  /* 0x00000001135b7824 */ /* 0x000fe400028e0684 */
[----:B------:R-:W2:Y:S01]  /*dda0*/  LDL.LU.64 R18, [R1+0x518] ;  /* 0x0005180001127983 */ /* 0x000ea20000300a00 */
[----:B----4-:R-:W-:-:S04]  /*ddb0*/  IADD3 R86, P5, PT, R16, R3, RZ ;  /* 0x0000000310567210 */ /* 0x010fc80007fbe0ff */
[----:B------:R-:W-:Y:S02]  /*ddc0*/  IADD3.X R87, PT, PT, R17, R132, RZ, P5, !PT ;  /* 0x0000008411577210 */ /* 0x000fe40002ffe4ff */
[-C--:B---3--:R-:W-:Y:S01]  /*ddd0*/  IADD3 R82, P5, PT, R14, R3.reuse, RZ ;  /* 0x000000030e527210 */ /* 0x088fe20007fbe0ff */
[----:B------:R-:W3:Y:S04]  /*dde0*/  LDL.LU.64 R16, [R1+0x510] ;  /* 0x0005100001107983 */ /* 0x000ee80000300a00 */
[--C-:B------:R-:W-:Y:S01]  /*ddf0*/  IMAD.X R83, R15, 0x1, R132.reuse, P5 ;  /* 0x000000010f537824 */ /* 0x100fe200028e0684 */
[-C--:B-----5:R-:W-:Y:S01]  /*de00*/  IADD3 R78, P5, PT, R12, R3.reuse, RZ ;  /* 0x000000030c4e7210 */ /* 0x0a0fe20007fbe0ff */
[----:B------:R-:W4:Y:S04]  /*de10*/  LDL.LU.64 R14, [R1+0x508] ;  /* 0x00050800010e7983 */ /* 0x000f280000300a00 */
[--C-:B------:R-:W-:Y:S01]  /*de20*/  IMAD.X R79, R13, 0x1, R132.reuse, P5 ;  /* 0x000000010d4f7824 */ /* 0x100fe200028e0684 */
[-C--:B------:R-:W-:Y:S01]  /*de30*/  IADD3 R74, P5, PT, R10, R3.reuse, RZ ;  /* 0x000000030a4a7210 */ /* 0x080fe20007fbe0ff */
[----:B------:R-:W5:Y:S04]  /*de40*/  LDL.LU.64 R12, [R1+0x500] ;  /* 0x00050000010c7983 */ /* 0x000f680000300a00 */
[--C-:B------:R-:W-:Y:S01]  /*de50*/  IMAD.X R75, R11, 0x1, R132.reuse, P5 ;  /* 0x000000010b4b7824 */ /* 0x100fe200028e0684 */
[----:B------:R-:W-:Y:S01]  /*de60*/  IADD3 R70, P5, PT, R8, R3, RZ ;  /* 0x0000000308467210 */ /* 0x000fe20007fbe0ff */
[----:B------:R-:W5:Y:S04]  /*de70*/  LDL.LU.64 R10, [R1+0x4f8] ;  /* 0x0004f800010a7983 */ /* 0x000f680000300a00 */
[----:B------:R-:W-:-:S02]  /*de80*/  IMAD.X R71, R9, 0x1, R132, P5 ;  /* 0x0000000109477824 */ /* 0x000fc400028e0684 */
[----:B------:R-:W5:Y:S01]  /*de90*/  LDL.LU.64 R8, [R1+0x4f0] ;  /* 0x0004f00001087983 */ /* 0x000f620000300a00 */
[----:B--2---:R-:W-:-:S05]  /*dea0*/  IADD3 R66, P5, PT, R18, R3, RZ ;  /* 0x0000000312427210 */ /* 0x004fca0007fbe0ff */
[----:B------:R-:W-:Y:S02]  /*deb0*/  IMAD.X R67, R19, 0x1, R132, P5 ;  /* 0x0000000113437824 */ /* 0x000fe400028e0684 */
[----:B------:R-:W2:Y:S01]  /*dec0*/  LDL.LU.64 R18, [R1+0x4e8] ;  /* 0x0004e80001127983 */ /* 0x000ea20000300a00 */
[----:B---3--:R-:W-:-:S04]  /*ded0*/  IADD3 R62, P5, PT, R16, R3, RZ ;  /* 0x00000003103e7210 */ /* 0x008fc80007fbe0ff */
[----:B------:R-:W-:Y:S02]  /*dee0*/  IADD3.X R63, PT, PT, R17, R132, RZ, P5, !PT ;  /* 0x00000084113f7210 */ /* 0x000fe40002ffe4ff */
[-C--:B----4-:R-:W-:Y:S01]  /*def0*/  IADD3 R58, P5, PT, R14, R3.reuse, RZ ;  /* 0x000000030e3a7210 */ /* 0x090fe20007fbe0ff */
        /* <DEDUP_REMOVED lines=19> */
[----:B------:R-:W-:Y:S02]  /*e030*/  IMAD.X R41, R15, 0x1, R132, P5 ;  /* 0x000000010f297824 */ /* 0x000fe400028e0684 */
[----:B------:R-:W4:Y:S01]  /*e040*/  LDL.LU.64 R14, [R1+0x4a8] ;  /* 0x0004a800010e7983 */ /* 0x000f220000300a00 */
[----:B-----5:R-:W-:-:S05]  /*e050*/  IADD3 R38, P5, PT, R12, R3, RZ ;  /* 0x000000030c267210 */ /* 0x020fca0007fbe0ff */
        /* <DEDUP_REMOVED lines=8> */
[----:B------:R-:W-:Y:S01]  /*e0e0*/  ISETP.GE.U32.AND P4, PT, R4, 0x7ffffe7a, PT ;  /* 0x7ffffe7a0400780c */ /* 0x000fe20003f86070 */
[----:B------:R-:W-:Y:S02]  /*e0f0*/  VIADD R4, R6, 0xfffffef7 ;  /* 0xfffffef706047836 */ /* 0x000fe40000000000 */
[----:B------:R-:W1:Y:S03]  /*e100*/  LDC R6, c[0x0][0x3a0] ;  /* 0x0000e800ff067b82 */ /* 0x000e660000000800 */
[----:B------:R-:W-:-:S05]  /*e110*/  ISETP.GE.U32.AND P1, PT, R4, 0x7ffffe78, PT ;  /* 0x7ffffe780400780c */ /* 0x000fca0003f26070 */
[----:B------:R-:W1:Y:S01]  /*e120*/  LDC R4, c[0x0][0x3a0] ;  /* 0x0000e800ff047b82 */ /* 0x000e620000000800 */
[----:B------:R-:W-:Y:S01]  /*e130*/  VIADD R5, R5, 0xfffffef8 ;  /* 0xfffffef805057836 */ /* 0x000fe20000000000 */
[----:B------:R-:W-:Y:S04]  /*e140*/  LDGSTS.E [R133+0x18], desc[UR22][R126.64], !P4 ;  /* 0x000180007e857fae */ /* 0x000fe8000e1a1016 */
[----:B------:R-:W-:Y:S02]  /*e150*/  ISETP.GE.U32.AND P3, PT, R5, 0x7ffffe79, PT ;  /* 0x7ffffe790500780c */ /* 0x000fe40003f66070 */
[----:B------:R-:W1:Y:S11]  /*e160*/  LDC R5, c[0x0][0x3a0] ;  /* 0x0000e800ff057b82 */ /* 0x000e760000000800 */
[----:B------:R-:W-:Y:S04]  /*e170*/  LDGSTS.E [R133+0x1c], desc[UR22][R122.64], !P3 ;  /* 0x0001c0007a857fae */ /* 0x000fe8000d9a1016 */
[----:B------:R-:W-:Y:S01]  /*e180*/  LDGSTS.E [R133+0x20], desc[UR22][R118.64], !P1 ;  /* 0x0002000076857fae */ /* 0x000fe2000c9a1016 */
[----:B-1----:R-:W-:-:S05]  /*e190*/  VIADD R4, R4, 0xfffffef6 ;  /* 0xfffffef604047836 */ /* 0x002fca0000000000 */
        /* <DEDUP_REMOVED lines=8> */
[----:B------:R-:W2:Y:S11]  /*e220*/  LDC R5, c[0x0][0x3a0] ;  /* 0x0000e800ff057b82 */ /* 0x000eb60000000800 */
        /* <DEDUP_REMOVED lines=8> */
[-C--:B--2---:R-:W-:Y:S01]  /*e2b0*/  IADD3 R32, P5, PT, R18, R3.reuse, RZ ;  /* 0x0000000312207210 */ /* 0x084fe20007fbe0ff */
[----:B------:R-:W-:Y:S01]  /*e2c0*/  VIADD R5, R5, 0xfffffef2 ;  /* 0xfffffef205057836 */ /* 0x000fe20000000000 */
[----:B------:R-:W-:Y:S03]  /*e2d0*/  LDGSTS.E [R133+0x30], desc[UR22][R102.64], !P4 ;  /* 0x0003000066857fae */ /* 0x000fe6000e1a1016 */
        /* <DEDUP_REMOVED lines=14> */
[----:B------:R-:W2:Y:S04]  /*e3c0*/  LDL.LU.64 R10, [R1+0x468] ;  /* 0x00046800010a7983 */ /* 0x000ea80000300a00 */
[----:B------:R-:W-:-:S02]  /*e3d0*/  IMAD.X R23, R9, 0x1, R132, P5 ;  /* 0x0000000109177824 */ /* 0x000fc400028e0684 */
[----:B------:R-:W2:Y:S04]  /*e3e0*/  LDL.LU.64 R8, [R1+0x460] ;  /* 0x0004600001087983 */ /* 0x000ea80000300a00 */
[----:B------:R-:W2:Y:S01]  /*e3f0*/  LDL.LU.64 R68, [R1+0x458] ;  /* 0x0004580001447983 */ /* 0x000ea20000300a00 */
[----:B------:R-:W-:Y:S01]  /*e400*/  ISETP.GE.U32.AND P3, PT, R5, 0x7ffffe73, PT ;  /* 0x7ffffe730500780c */ /* 0x000fe20003f66070 */
[----:B-1----:R-:W-:Y:S01]  /*e410*/  VIADD R4, R4, 0xfffffef0 ;  /* 0xfffffef004047836 */ /* 0x002fe20000000000 */
[----:B------:R-:W1:Y:S01]  /*e420*/  LDC R5, c[0x0][0x3a0] ;  /* 0x0000e800ff057b82 */ /* 0x000e620000000800 */
[----:B------:R-:W2:Y:S03]  /*e430*/  LDL.LU.64 R52, [R1+0x450] ;  /* 0x0004500001347983 */ /* 0x000ea60000300a00 */
[----:B------:R-:W-:Y:S01]  /*e440*/  ISETP.GE.U32.AND P4, PT, R4, 0x7ffffe71, PT ;  /* 0x7ffffe710400780c */ /* 0x000fe20003f86070 */
[----:B------:R-:W-:Y:S01]  /*e450*/  VIADD R4, R6, 0xfffffeee ;  /* 0xfffffeee06047836 */ /* 0x000fe20000000000 */
[----:B------:R-:W3:Y:S02]  /*e460*/  LDL.LU.64 R42, [R1+0x448] ;  /* 0x00044800012a7983 */ /* 0x000ee40000300a00 */
[----:B------:R-:W1:Y:S02]  /*e470*/  LDC R6, c[0x0][0x3a0] ;  /* 0x0000e800ff067b82 */ /* 0x000e640000000800 */
[----:B------:R-:W4:Y:S04]  /*e480*/  LDL.LU.64 R64, [R1+0x440] ;  /* 0x0004400001407983 */ /* 0x000f280000300a00 */
[----:B------:R-:W-:Y:S04]  /*e490*/  LDGSTS.E [R133+0x34], desc[UR22][R98.64], !P3 ;  /* 0x0003400062857fae */ /* 0x000fe8000d9a1016 */
[----:B------:R-:W-:Y:S01]  /*e4a0*/  LDGSTS.E [R133+0x38], desc[UR22][R94.64], !P1 ;  /* 0x000380005e857fae */ /* 0x000fe2000c9a1016 */
[----:B------:R-:W-:-:S02]  /*e4b0*/  ISETP.GE.U32.AND P1, PT, R4, 0x7ffffe6f, PT ;  /* 0x7ffffe6f0400780c */ /* 0x000fc40003f26070 */
[----:B------:R-:W1:Y:S01]  /*e4c0*/  LDC R4, c[0x0][0x3a0] ;  /* 0x0000e800ff047b82 */ /* 0x000e620000000800 */
[----:B------:R-:W-:Y:S01]  /*e4d0*/  LDGSTS.E [R133+0x3c], desc[UR22][R90.64], !P4 ;  /* 0x0003c0005a857fae */ /* 0x000fe2000e1a1016 */
[----:B-1----:R-:W-:-:S03]  /*e4e0*/  VIADD R5, R5, 0xfffffeef ;  /* 0xfffffeef05057836 */ /* 0x002fc60000000000 */
[----:B------:R-:W5:Y:S02]  /*e4f0*/  LDL.LU.64 R56, [R1+0x438] ;  /* 0x0004380001387983 */ /* 0x000f640000300a00 */
[----:B------:R-:W-:Y:S02]  /*e500*/  ISETP.GE.U32.AND P3, PT, R5, 0x7ffffe70, PT ;  /* 0x7ffffe700500780c */ /* 0x000fe40003f66070 */
[----:B------:R-:W5:Y:S01]  /*e510*/  LDL.LU.64 R60, [R1+0x430] ;  /* 0x00043000013c7983 */ /* 0x000f620000300a00 */
[----:B------:R-:W1:Y:S03]  /*e520*/  LDC R5, c[0x0][0x3a0] ;  /* 0x0000e800ff057b82 */ /* 0x000e660000000800 */
[----:B------:R-:W5:Y:S07]  /*e530*/  LDL.LU.64 R76, [R1+0x428] ;  /* 0x00042800014c7983 */ /* 0x000f6e0000300a00 */
[----:B------:R-:W-:Y:S01]  /*e540*/  LDGSTS.E [R133+0x40], desc[UR22][R86.64], !P3 ;  /* 0x0004000056857fae */ /* 0x000fe2000d9a1016 */
[----:B------:R-:W-:-:S03]  /*e550*/  VIADD R4, R4, 0xfffffeed ;  /* 0xfffffeed04047836 */ /* 0x000fc60000000000 */
[----:B------:R-:W-:Y:S02]  /*e560*/  LDGSTS.E [R133+0x44], desc[UR22][R82.64], !P1 ;  /* 0x0004400052857fae */ /* 0x000fe4000c9a1016 */
[----:B------:R-:W-:Y:S01]  /*e570*/  ISETP.GE.U32.AND P4, PT, R4, 0x7ffffe6e, PT ;  /* 0x7ffffe6e0400780c */ /* 0x000fe20003f86070 */
[----:B------:R-:W-:Y:S02]  /*e580*/  VIADD R4, R6, 0xfffffeeb ;  /* 0xfffffeeb06047836 */ /* 0x000fe40000000000 */
[----:B------:R-:W1:Y:S03]  /*e590*/  LDC R6, c[0x0][0x3a0] ;  /* 0x0000e800ff067b82 */ /* 0x000e660000000800 */
[----:B------:R-:W-:-:S05]  /*e5a0*/  ISETP.GE.U32.AND P1, PT, R4, 0x7ffffe6c, PT ;  /* 0x7ffffe6c0400780c */ /* 0x000fca0003f26070 */
[----:B------:R-:W1:Y:S02]  /*e5b0*/  LDC R4, c[0x0][0x3a0] ;  /* 0x0000e800ff047b82 */ /* 0x000e640000000800 */
[----:B-1----:R-:W-:Y:S01]  /*e5c0*/  VIADD R5, R5, 0xfffffeec ;  /* 0xfffffeec05057836 */ /* 0x002fe20000000000 */
[----:B------:R-:W-:Y:S04]  /*e5d0*/  LDGSTS.E [R133+0x48], desc[UR22][R78.64], !P4 ;  /* 0x000480004e857fae */ /* 0x000fe8000e1a1016 */
[----:B------:R-:W-:Y:S02]  /*e5e0*/  ISETP.GE.U32.AND P3, PT, R5, 0x7ffffe6d, PT ;  /* 0x7ffffe6d0500780c */ /* 0x000fe40003f66070 */
[----:B------:R-:W1:Y:S11]  /*e5f0*/  LDC R5, c[0x0][0x3a0] ;  /* 0x0000e800ff057b82 */ /* 0x000e760000000800 */
[----:B------:R-:W-:Y:S04]  /*e600*/  LDGSTS.E [R133+0x4c], desc[UR22][R74.64], !P3 ;  /* 0x0004c0004a857fae */ /* 0x000fe8000d9a1016 */
[----:B------:R-:W-:Y:S01]  /*e610*/  LDGSTS.E [R133+0x50], desc[UR22][R70.64], !P1 ;  /* 0x0005000046857fae */ /* 0x000fe2000c9a1016 */
[----:B------:R-:W-:-:S05]  /*e620*/  VIADD R4, R4, 0xfffffeea ;  /* 0xfffffeea04047836 */ /* 0x000fca0000000000 */
        /* <DEDUP_REMOVED lines=14> */
[----:B------:R-:W2:Y:S03]  /*e710*/  LDC R6, c[0x0][0x3a0] ;  /* 0x0000e800ff067b82 */ /* 0x000ea60000000800 */
[----:B------:R-:W-:-:S05]  /*e720*/  ISETP.GE.U32.AND P1, PT, R4, 0x7ffffe66, PT ;  /* 0x7ffffe660400780c */ /* 0x000fca0003f26070 */
[----:B------:R-:W2:Y:S01]  /*e730*/  LDC R4, c[0x0][0x3a0] ;  /* 0x0000e800ff047b82 */ /* 0x000ea20000000800 */
[----:B-1----:R-:W-:Y:S01]  /*e740*/  VIADD R5, R5, 0xfffffee6 ;  /* 0xfffffee605057836 */ /* 0x002fe20000000000 */
[----:B------:R-:W-:Y:S04]  /*e750*/  LDGSTS.E [R133+0x60], desc[UR22][R54.64], !P4 ;  /* 0x0006000036857fae */ /* 0x000fe8000e1a1016 */
[----:B------:R-:W-:Y:S02]  /*e760*/  ISETP.GE.U32.AND P3, PT, R5, 0x7ffffe67, PT ;  /* 0x7ffffe670500780c */ /* 0x000fe40003f66070 */
[----:B------:R-:W1:Y:S11]  /*e770*/  LDC R5, c[0x0][0x3a0] ;  /* 0x0000e800ff057b82 */ /* 0x000e760000000800 */
[----:B------:R-:W-:Y:S04]  /*e780*/  LDGSTS.E [R133+0x64], desc[UR22][R50.64], !P3 ;  /* 0x0006400032857fae */ /* 0x000fe8000d9a1016 */
[----:B------:R-:W-:Y:S01]  /*e790*/  LDGSTS.E [R133+0x68], desc[UR22][R48.64], !P1 ;  /* 0x0006800030857fae */ /* 0x000fe2000c9a1016 */
[----:B--2---:R-:W-:-:S05]  /*e7a0*/  VIADD R4, R4, 0xfffffee4 ;  /* 0xfffffee404047836 */ /* 0x004fca0000000000 */
        /* <DEDUP_REMOVED lines=11> */
[----:B------:R-:W-:-:S05]  /*e860*/  IADD3 R20, P5, PT, R18, R3, RZ ;  /* 0x0000000312147210 */ /* 0x000fca0007fbe0ff */
[----:B------:R-:W-:Y:S01]  /*e870*/  IMAD.X R21, R19, 0x1, R132, P5 ;  /* 0x0000000113157824 */ /* 0x000fe200028e0684 */
[----:B---3--:R-:W-:-:S04]  /*e880*/  IADD3 R18, P5, PT, R16, R3, RZ ;  /* 0x0000000310127210 */ /* 0x008fc80007fbe0ff */
[----:B------:R-:W-:Y:S02]  /*e890*/  IADD3.X R19, PT, PT, R17, R132, RZ, P5, !PT ;  /* 0x0000008411137210 */ /* 0x000fe40002ffe4ff */
[----:B----4-:R-:W-:-:S05]  /*e8a0*/  IADD3 R16, P5, PT, R14, R3, RZ ;  /* 0x000000030e107210 */ /* 0x010fca0007fbe0ff */
[----:B------:R-:W-:Y:S01]  /*e8b0*/  IMAD.X R17, R15, 0x1, R132, P5 ;  /* 0x000000010f117824 */ /* 0x000fe200028e0684 */
[----:B-----5:R-:W-:-:S05]  /*e8c0*/  IADD3 R14, P5, PT, R12, R3, RZ ;  /* 0x000000030c0e7210 */ /* 0x020fca0007fbe0ff */
[----:B------:R-:W-:Y:S01]  /*e8d0*/  IMAD.X R15, R13, 0x1, R132, P5 ;  /* 0x000000010d0f7824 */ /* 0x000fe200028e0684 */
[----:B------:R-:W-:-:S05]  /*e8e0*/  IADD3 R12, P5, PT, R10, R3, RZ ;  /* 0x000000030a0c7210 */ /* 0x000fca0007fbe0ff */
[----:B------:R-:W-:Y:S01]  /*e8f0*/  IMAD.X R13, R11, 0x1, R132, P5 ;  /* 0x000000010b0d7824 */ /* 0x000fe200028e0684 */
[----:B------:R-:W-:-:S05]  /*e900*/  IADD3 R10, P5, PT, R8, R3, RZ ;  /* 0x00000003080a7210 */ /* 0x000fca0007fbe0ff */
[----:B------:R-:W-:Y:S01]  /*e910*/  IMAD.X R11, R9, 0x1, R132, P5 ;  /* 0x00000001090b7824 */ /* 0x000fe200028e0684 */
[----:B------:R-:W-:-:S05]  /*e920*/  IADD3 R8, P5, PT, R68, R3, RZ ;  /* 0x0000000344087210 */ /* 0x000fca0007fbe0ff */
[----:B------:R-:W-:Y:S02]  /*e930*/  IMAD.X R9, R69, 0x1, R132, P5 ;  /* 0x0000000145097824 */ /* 0x000fe400028e0684 */
[----:B------:R-:W3:Y:S04]  /*e940*/  LDL.LU.64 R68, [R1+0x420] ;  /* 0x0004200001447983 */ /* 0x000ee80000300a00 */
[----:B------:R-:W4:Y:S01]  /*e950*/  LDL.LU.64 R72, [R1+0x418] ;  /* 0x0004180001487983 */ /* 0x000f220000300a00 */
[----:B--2---:R-:W-:Y:S02]  /*e960*/  VIADD R4, R4, 0xfffffee1 ;  /* 0xfffffee104047836 */ /* 0x004fe40000000000 */
[----:B-1----:R-:W-:Y:S01]  /*e970*/  VIADD R5, R5, 0xfffffee0 ;  /* 0xfffffee005057836 */ /* 0x002fe20000000000 */
[----:B------:R-:W2:Y:S02]  /*e980*/  LDL.LU.64 R88, [R1+0x410] ;  /* 0x0004100001587983 */ /* 0x000ea40000300a00 */
[----:B------:R-:W-:Y:S01]  /*e990*/  ISETP.GE.U32.AND P4, PT, R4, 0x7ffffe62, PT ;  /* 0x7ffffe620400780c */ /* 0x000fe20003f86070 */
[----:B------:R-:W-:Y:S01]  /*e9a0*/  VIADD R4, R6, 0xfffffedf ;  /* 0xfffffedf06047836 */ /* 0x000fe20000000000 */
[----:B------:R-:W-:Y:S01]  /*e9b0*/  ISETP.GE.U32.AND P3, PT, R5, 0x7ffffe61, PT ;  /* 0x7ffffe610500780c */ /* 0x000fe20003f66070 */
[----:B------:R-:W1:Y:S01]  /*e9c0*/  LDC R6, c[0x0][0x3a0] ;  /* 0x0000e800ff067b82 */ /* 0x000e620000000800 */
[----:B------:R-:W5:Y:S02]  /*e9d0*/  LDL.LU.64 R80, [R1+0x408] ;  /* 0x0004080001507983 */ /* 0x000f640000300a00 */
[----:B------:R-:W-:-:S02]  /*e9e0*/  ISETP.GE.U32.AND P1, PT, R4, 0x7ffffe60, PT ;  /* 0x7ffffe600400780c */ /* 0x000fc40003f26070 */
[----:B------:R-:W2:Y:S03]  /*e9f0*/  LDL.LU.64 R84, [R1+0x400] ;  /* 0x0004000001547983 */ /* 0x000ea60000300a00 */
[----:B------:R-:W1:Y:S01]  /*ea00*/  LDC R4, c[0x0][0x3a0] ;  /* 0x0000e800ff047b82 */ /* 0x000e620000000800 */
[----:B------:R-:W2:Y:S04]  /*ea10*/  LDL.LU.64 R100, [R1+0x3f8] ;  /* 0x0003f80001647983 */ /* 0x000ea80000300a00 */
[----:B------:R-:W-:Y:S03]  /*ea20*/  LDGSTS.E [R133+0x78], desc[UR22][R38.64], !P4 ;  /* 0x0007800026857fae */ /* 0x000fe6000e1a1016 */
[----:B------:R-:W1:Y:S01]  /*ea30*/  LDC R5, c[0x0][0x3a0] ;  /* 0x0000e800ff057b82 */ /* 0x000e620000000800 */
[----:B------:R-:W-:Y:S04]  /*ea40*/  LDGSTS.E [R133+0x7c], desc[UR22][R36.64], !P3 ;  /* 0x0007c00024857fae */ /* 0x000fe8000d9a1016 */
[----:B------:R-:W-:Y:S04]  /*ea50*/  LDGSTS.E [R133+0x80], desc[UR22][R34.64], !P1 ;  /* 0x0008000022857fae */ /* 0x000fe8000c9a1016 */
[----:B------:R-:W2:Y:S04]  /*ea60*/  LDL.LU.64 R92, [R1+0x3f0] ;  /* 0x0003f000015c7983 */ /* 0x000ea80000300a00 */
[----:B------:R-:W2:Y:S01]  /*ea70*/  LDL.LU.64 R96, [R1+0x3e8] ;  /* 0x0003e80001607983 */ /* 0x000ea20000300a00 */
[----:B-1----:R-:W-:-:S03]  /*ea80*/  VIADD R4, R4, 0xfffffede ;  /* 0xfffffede04047836 */ /* 0x002fc60000000000 */
[----:B------:R-:W2:Y:S02]  /*ea90*/  LDL.LU.64 R112, [R1+0x3e0] ;  /* 0x0003e00001707983 */ /* 0x000ea40000300a00 */
[----:B------:R-:W-:Y:S01]  /*eaa0*/  ISETP.GE.U32.AND P4, PT, R4, 0x7ffffe5f, PT ;  /* 0x7ffffe5f0400780c */ /* 0x000fe20003f86070 */
[----:B------:R-:W-:Y:S01]  /*eab0*/  VIADD R4, R6, 0xfffffedc ;  /* 0xfffffedc06047836 */ /* 0x000fe20000000000 */
[----:B------:R-:W2:Y:S01]  /*eac0*/  LDL.LU.64 R104, [R1+0x3d8] ;  /* 0x0003d80001687983 */ /* 0x000ea20000300a00 */
[----:B------:R-:W1:Y:S03]  /*ead0*/  LDC R6, c[0x0][0x3a0] ;  /* 0x0000e800ff067b82 */ /* 0x000e660000000800 */
[----:B------:R-:W-:Y:S01]  /*eae0*/  ISETP.GE.U32.AND P1, PT, R4, 0x7ffffe5d, PT ;  /* 0x7ffffe5d0400780c */ /* 0x000fe20003f26070 */
[----:B------:R-:W-:Y:S01]  /*eaf0*/  VIADD R5, R5, 0xfffffedd ;  /* 0xfffffedd05057836 */ /* 0x000fe20000000000 */
[----:B------:R-:W2:Y:S03]  /*eb00*/  LDL.LU.64 R108, [R1+0x3d0] ;  /* 0x0003d000016c7983 */ /* 0x000ea60000300a00 */
[----:B------:R-:W1:Y:S01]  /*eb10*/  LDC R4, c[0x0][0x3a0] ;  /* 0x0000e800ff047b82 */ /* 0x000e620000000800 */
[----:B------:R-:W-:Y:S01]  /*eb20*/  ISETP.GE.U32.AND P3, PT, R5, 0x7ffffe5e, PT ;  /* 0x7ffffe5e0500780c */ /* 0x000fe20003f66070 */
[----:B------:R-:W-:Y:S04]  /*eb30*/  LDGSTS.E [R133+0x84], desc[UR22][R32.64], !P4 ;  /* 0x0008400020857fae */ /* 0x000fe8000e1a1016 */
[----:B------:R-:W2:Y:S02]  /*eb40*/  LDL.LU.64 R124, [R1+0x3c8] ;  /* 0x0003c800017c7983 */ /* 0x000ea40000300a00 */
[----:B------:R-:W1:Y:S02]  /*eb50*/  LDC R5, c[0x0][0x3a0] ;  /* 0x0000e800ff057b82 */ /* 0x000e640000000800 */
[----:B------:R-:W2:Y:S04]  /*eb60*/  LDL.LU.64 R116, [R1+0x3c0] ;  /* 0x0003c00001747983 */ /* 0x000ea80000300a00 */
[----:B------:R-:W-:Y:S04]  /*eb70*/  LDGSTS.E [R133+0x88], desc[UR22][R30.64], !P3 ;  /* 0x000880001e857fae */ /* 0x000fe8000d9a1016 */
[----:B------:R-:W-:Y:S04]  /*eb80*/  LDGSTS.E [R133+0x8c], desc[UR22][R28.64], !P1 ;  /* 0x0008c0001c857fae */ /* 0x000fe8000c9a1016 */
        /* <DEDUP_REMOVED lines=40> */
[----:B------:R-:W3:Y:S11]  /*ee10*/  LDC R5, c[0x0][0x3a0] ;  /* 0x0000e800ff057b82 */ /* 0x000ef60000000800 */
[----:B------:R-:W-:Y:S04]  /*ee20*/  LDGSTS.E [R133+0xac], desc[UR22][R12.64], !P3 ;  /* 0x000ac0000c857fae */ /* 0x000fe8000d9a1016 */
[----:B------:R-:W-:Y:S01]  /*ee30*/  LDGSTS.E [R133+0xb0], desc[UR22][R10.64], !P1 ;  /* 0x000b00000a857fae */ /* 0x000fe2000c9a1016 */
[----:B-1----:R-:W-:-:S05]  /*ee40*/  VIADD R4, R4, 0xfffffed2 ;  /* 0xfffffed204047836 */ /* 0x002fca0000000000 */
[----:B------:R-:W-:Y:S01]  /*ee50*/  ISETP.GE.U32.AND P4, PT, R4, 0x7ffffe53, PT ;  /* 0x7ffffe530400780c */ /* 0x000fe20003f86070 */
[----:B------:R-:W-:Y:S01]  /*ee60*/  VIADD R4, R6, 0xfffffed0 ;  /* 0xfffffed006047836 */ /* 0x000fe20000000000 */
[-C--:B------:R-:W-:Y:S01]  /*ee70*/  IADD3 R6, P5, PT, R52, R3.reuse, RZ ;  /* 0x0000000334067210 */ /* 0x080fe20007fbe0ff */
[----:B---3--:R-:W-:Y:S01]  /*ee80*/  VIADD R5, R5, 0xfffffed1 ;  /* 0xfffffed105057836 */ /* 0x008fe20000000000 */
[----:B------:R-:W1:Y:S02]  /*ee90*/  LDC R52, c[0x0][0x3a0] ;  /* 0x0000e800ff347b82 */ /* 0x000e640000000800 */
[----:B------:R-:W-:Y:S02]  /*eea0*/  ISETP.GE.U32.AND P1, PT, R4, 0x7ffffe51, PT ;  /* 0x7ffffe510400780c */ /* 0x000fe40003f26070 */
[----:B------:R-:W-:Y:S02]  /*eeb0*/  IADD3.X R7, PT, PT, R53, R132, RZ, P5, !PT ;  /* 0x0000008435077210 */ /* 0x000fe40002ffe4ff */
[----:B------:R-:W-:-:S02]  /*eec0*/  IADD3 R4, P5, PT, R42, R3, RZ ;  /* 0x000000032a047210 */ /* 0x000fc40007fbe0ff */
[----:B------:R-:W3:Y:S01]  /*eed0*/  LDC R42, c[0x0][0x3a0] ;  /* 0x0000e800ff2a7b82 */ /* 0x000ee20000000800 */
[----:B------:R-:W-:Y:S01]  /*eee0*/  ISETP.GE.U32.AND P3, PT, R5, 0x7ffffe52, PT ;  /* 0x7ffffe520500780c */ /* 0x000fe20003f66070 */
[----:B------:R-:W-:Y:S01]  /*eef0*/  LDGSTS.E [R133+0xb4], desc[UR22][R8.64], !P4 ;  /* 0x000b400008857fae */ /* 0x000fe2000e1a1016 */
[----:B------:R-:W-:-:S05]  /*ef00*/  IMAD.X R5, R43, 0x1, R132, P5 ;  /* 0x000000012b057824 */ /* 0x000fca00028e0684 */
[----:B------:R-:W4:Y:S06]  /*ef10*/  LDC R43, c[0x0][0x3a0] ;  /* 0x0000e800ff2b7b82 */ /* 0x000f2c0000000800 */
[----:B------:R-:W-:Y:S04]  /*ef20*/  LDGSTS.E [R133+0xb8], desc[UR22][R6.64], !P3 ;  /* 0x000b800006857fae */ /* 0x000fe8000d9a1016 */
[----:B------:R-:W-:Y:S01]  /*ef30*/  LDGSTS.E [R133+0xbc], desc[UR22][R4.64], !P1 ;  /* 0x000bc00004857fae */ /* 0x000fe2000c9a1016 */
[----:B---3--:R-:W-:-:S05]  /*ef40*/  VIADD R42, R42, 0xfffffecf ;  /* 0xfffffecf2a2a7836 */ /* 0x008fca0000000000 */
[----:B------:R-:W-:Y:S01]  /*ef50*/  ISETP.GE.U32.AND P4, PT, R42, 0x7ffffe50, PT ;  /* 0x7ffffe502a00780c */ /* 0x000fe20003f86070 */
[----:B-1----:R-:W-:Y:S02]  /*ef60*/  VIADD R42, R52, 0xfffffecd ;  /* 0xfffffecd342a7836 */ /* 0x002fe40000000000 */
[----:B----4-:R-:W-:-:S03]  /*ef70*/  VIADD R43, R43, 0xfffffece ;  /* 0xfffffece2b2b7836 */ /* 0x010fc60000000000 */
[----:B------:R-:W-:Y:S02]  /*ef80*/  ISETP.GE.U32.AND P1, PT, R42, 0x7ffffe4e, PT ;  /* 0x7ffffe4e2a00780c */ /* 0x000fe40003f26070 */
[-C--:B------:R-:W-:Y:S02]  /*ef90*/  IADD3 R42, P5, PT, R64, R3.reuse, RZ ;  /* 0x00000003402a7210 */ /* 0x080fe40007fbe0ff */
[----:B------:R-:W-:Y:S01]  /*efa0*/  ISETP.GE.U32.AND P3, PT, R43, 0x7ffffe4f, PT ;  /* 0x7ffffe4f2b00780c */ /* 0x000fe20003f66070 */
[----:B------:R-:W1:Y:S02]  /*efb0*/  LDC R64, c[0x0][0x3a0] ;  /* 0x0000e800ff407b82 */ /* 0x000e640000000800 */
[----:B------:R-:W-:Y:S01]  /*efc0*/  IMAD.X R43, R65, 0x1, R132, P5 ;  /* 0x00000001412b7824 */ /* 0x000fe200028e0684 */
[----:B------:R-:W-:-:S04]  /*efd0*/  IADD3 R52, P5, PT, R56, R3, RZ ;  /* 0x0000000338347210 */ /* 0x000fc80007fbe0ff */
[----:B------:R-:W-:Y:S01]  /*efe0*/  LDGSTS.E [R133+0xc0], desc[UR22][R42.64], !P4 ;  /* 0x000c00002a857fae */ /* 0x000fe2000e1a1016 */
[--C-:B------:R-:W-:Y:S01]  /*eff0*/  IMAD.X R53, R57, 0x1, R132.reuse, P5 ;  /* 0x0000000139357824 */ /* 0x100fe200028e0684 */
[----:B------:R-:W-:Y:S02]  /*f000*/  IADD3 R56, P5, PT, R60, R3, RZ ;  /* 0x000000033c387210 */ /* 0x000fe40007fbe0ff */
[----:B------:R-:W3:Y:S02]  /*f010*/  LDC R60, c[0x0][0x3a0] ;  /* 0x0000e800ff3c7b82 */ /* 0x000ee40000000800 */
[----:B------:R-:W-:Y:S01]  /*f020*/  LDGSTS.E [R133+0xc4], desc[UR22][R52.64], !P3 ;  /* 0x000c400034857fae */ /* 0x000fe2000d9a1016 */
[----:B------:R-:W-:-:S05]  /*f030*/  IMAD.X R57, R61, 0x1, R132, P5 ;  /* 0x000000013d397824 */ /* 0x000fca00028e0684 */
[----:B------:R-:W4:Y:S01]  /*f040*/  LDC R61, c[0x0][0x3a0] ;  /* 0x0000e800ff3d7b82 */ /* 0x000f220000000800 */
        /* <DEDUP_REMOVED lines=11> */
[----:B------:R-:W-:Y:S01]  /*f100*/  IADD3.X R65, PT, PT, R69, R132, RZ, P5, !PT ;  /* 0x0000008445417210 */ /* 0x000fe20002ffe4ff */
[----:B------:R-:W-:Y:S01]  /*f110*/  LDGSTS.E [R133+0xcc], desc[UR22][R60.64], !P4 ;  /* 0x000cc0003c857fae */ /* 0x000fe2000e1a1016 */
[----:B------:R-:W-:Y:S02]  /*f120*/  IADD3 R68, P5, PT, R72, R3, RZ ;  /* 0x0000000348447210 */ /* 0x000fe40007fbe0ff */
[----:B------:R-:W3:Y:S01]  /*f130*/  LDC R72, c[0x0][0x3a0] ;  /* 0x0000e800ff487b82 */ /* 0x000ee20000000800 */
[----:B------:R-:W-:Y:S02]  /*f140*/  LDGSTS.E [R133+0xd0], desc[UR22][R64.64], !P3 ;  /* 0x000d000040857fae */ /* 0x000fe4000d9a1016 */
        /* <DEDUP_REMOVED lines=8> */
[-C--:B--2---:R-:W-:Y:S02]  /*f1d0*/  IADD3 R72, P5, PT, R88, R3.reuse, RZ ;  /* 0x0000000358487210 */ /* 0x084fe40007fbe0ff */
[----:B------:R-:W-:Y:S01]  /*f1e0*/  ISETP.GE.U32.AND P3, PT, R73, 0x7ffffe49, PT ;  /* 0x7ffffe494900780c */ /* 0x000fe20003f66070 */
[----:B------:R-:W1:Y:S02]  /*f1f0*/  LDC R88, c[0x0][0x3a0] ;  /* 0x0000e800ff587b82 */ /* 0x000e640000000800 */
[----:B------:R-:W-:Y:S01]  /*f200*/  IMAD.X R73, R89, 0x1, R132, P5 ;  /* 0x0000000159497824 */ /* 0x000fe200028e0684 */
[----:B-----5:R-:W-:-:S04]  /*f210*/  IADD3 R76, P5, PT, R80, R3, RZ ;  /* 0x00000003504c7210 */ /* 0x020fc80007fbe0ff */
[----:B------:R-:W-:Y:S01]  /*f220*/  LDGSTS.E [R133+0xd8], desc[UR22][R72.64], !P4 ;  /* 0x000d800048857fae */ /* 0x000fe2000e1a1016 */
[--C-:B------:R-:W-:Y:S01]  /*f230*/  IMAD.X R77, R81, 0x1, R132.reuse, P5 ;  /* 0x00000001514d7824 */ /* 0x100fe200028e0684 */
[----:B------:R-:W-:Y:S02]  /*f240*/  IADD3 R80, P5, PT, R84, R3, RZ ;  /* 0x0000000354507210 */ /* 0x000fe40007fbe0ff */
[----:B------:R-:W2:Y:S02]  /*f250*/  LDC R84, c[0x0][0x3a0] ;  /* 0x0000e800ff547b82 */ /* 0x000ea40000000800 */
[----:B------:R-:W-:Y:S01]  /*f260*/  LDGSTS.E [R133+0xdc], desc[UR22][R76.64], !P3 ;  /* 0x000dc0004c857fae */ /* 0x000fe2000d9a1016 */
[----:B------:R-:W-:-:S05]  /*f270*/  IMAD.X R81, R85, 0x1, R132, P5 ;  /* 0x0000000155517824 */ /* 0x000fca00028e0684 */
[----:B------:R-:W3:Y:S01]  /*f280*/  LDC R85, c[0x0][0x3a0] ;  /* 0x0000e800ff557b82 */ /* 0x000ee20000000800 */
[----:B------:R-:W-:Y:S01]  /*f290*/  LDGSTS.E [R133+0xe0], desc[UR22][R80.64], !P1 ;  /* 0x000e000050857fae */ /* 0x000fe2000c9a1016 */
[----:B--2---:R-:W-:-:S05]  /*f2a0*/  VIADD R84, R84, 0xfffffec6 ;  /* 0xfffffec654547836 */ /* 0x004fca0000000000 */
[----:B------:R-:W-:Y:S01]  /*f2b0*/  ISETP.GE.U32.AND P4, PT, R84, 0x7ffffe47, PT ;  /* 0x7ffffe475400780c */ /* 0x000fe20003f86070 */
[----:B-1----:R-:W-:Y:S02]  /*f2c0*/  VIADD R84, R88, 0xfffffec4 ;  /* 0xfffffec458547836 */ /* 0x002fe40000000000 */
[----:B---3--:R-:W-:-:S03]  /*f2d0*/  VIADD R85, R85, 0xfffffec5 ;  /* 0xfffffec555557836 */ /* 0x008fc60000000000 */
        /* <DEDUP_REMOVED lines=9> */
[----:B------:R-:W2:Y:S01]  /*f370*/  LDC R96, c[0x0][0x3a0] ;  /* 0x0000e800ff607b82 */ /* 0x000ea20000000800 */
[----:B------:R-:W-:Y:S02]  /*f380*/  LDGSTS.E [R133+0xe8], desc[UR22][R88.64], !P3 ;  /* 0x000e800058857fae */ /* 0x000fe4000d9a1016 */
        /* <DEDUP_REMOVED lines=44> */
[----:B------:R-:W-:Y:S02]  /*f650*/  IADD3 R120, P5, PT, R158, R3, RZ ;  /* 0x000000039e787210 */ /* 0x000fe40007fbe0ff */
[----:B------:R-:W-:-:S03]  /*f660*/  ISETP.GE.U32.AND P3, PT, R121, 0x7ffffe3d, PT ;  /* 0x7ffffe3d7900780c */ /* 0x000fc60003f66070 */
[----:B------:R-:W-:Y:S02]  /*f670*/  IMAD.X R121, R159, 0x1, R132, P5 ;  /* 0x000000019f797824 */ /* 0x000fe400028e0684 */
[----:B------:R-:W2:Y:S04]  /*f680*/  LDL.LU.64 R158, [R1+0x380] ;  /* 0x00038000019e7983 */ /* 0x000ea80000300a00 */
[----:B------:R-:W3:Y:S04]  /*f690*/  LDL.LU.64 R156, [R1+0x378] ;  /* 0x00037800019c7983 */ /* 0x000ee80000300a00 */
[----:B------:R-:W4:Y:S01]  /*f6a0*/  LDL.LU.64 R194, [R1+0x370] ;  /* 0x0003700001c27983 */ /* 0x000f220000300a00 */
[----:B------:R-:W-:-:S03]  /*f6b0*/  IADD3 R124, P5, PT, R128, R3, RZ ;  /* 0x00000003807c7210 */ /* 0x000fc60007fbe0ff */
[----:B------:R-:W-:Y:S02]  /*f6c0*/  LDGSTS.E [R133+0x108], desc[UR22][R120.64], !P4 ;  /* 0x0010800078857fae */ /* 0x000fe4000e1a1016 */
[--C-:B------:R-:W-:Y:S01]  /*f6d0*/  IMAD.X R125, R129, 0x1, R132.reuse, P5 ;  /* 0x00000001817d7824 */ /* 0x100fe200028e0684 */
[----:B------:R-:W-:Y:S02]  /*f6e0*/  IADD3 R128, P5, PT, R160, R3, RZ ;  /* 0x00000003a0807210 */ /* 0x000fe40007fbe0ff */
[----:B------:R-:W1:Y:S02]  /*f6f0*/  LDC R160, c[0x0][0x3a0] ;  /* 0x0000e800ffa07b82 */ /* 0x000e640000000800 */
[----:B------:R-:W-:Y:S01]  /*f700*/  LDGSTS.E [R133+0x10c], desc[UR22][R124.64], !P3 ;  /* 0x0010c0007c857fae */ /* 0x000fe2000d9a1016 */
[----:B------:R-:W-:-:S05]  /*f710*/  IMAD.X R129, R161, 0x1, R132, P5 ;  /* 0x00000001a1817824 */ /* 0x000fca00028e0684 */
[----:B------:R-:W5:Y:S01]  /*f720*/  LDC R161, c[0x0][0x3a0] ;  /* 0x0000e800ffa17b82 */ /* 0x000f620000000800 */
[----:B------:R-:W-:Y:S01]  /*f730*/  VIADD R0, R0, 0xfffffeb8 ;  /* 0xfffffeb800007836 */ /* 0x000fe20000000000 */
[----:B------:R-:W-:Y:S01]  /*f740*/  LDGSTS.E [R133+0x110], desc[UR22][R128.64], !P1 ;  /* 0x0011000080857fae */ /* 0x000fe2000c9a1016 */
[----:B-1----:R-:W-:-:S05]  /*f750*/  VIADD R160, R160, 0xfffffeb9 ;  /* 0xfffffeb9a0a07836 */ /* 0x002fca0000000000 */
[----:B------:R-:W-:Y:S02]  /*f760*/  ISETP.GE.U32.AND P3, PT, R160, 0x7ffffe3a, PT ;  /* 0x7ffffe3aa000780c */ /* 0x000fe40003f66070 */
[----:B------:R-:W-:Y:S01]  /*f770*/  IADD3 R160, P5, PT, R144, R3, RZ ;  /* 0x0000000390a07210 */ /* 0x000fe20007fbe0ff */
[----:B-----5:R-:W-:-:S05]  /*f780*/  VIADD R161, R161, 0xfffffeba ;  /* 0xfffffebaa1a17836 */ /* 0x020fca0000000000 */
[----:B------:R-:W-:Y:S01]  /*f790*/  ISETP.GE.U32.AND P4, PT, R161, 0x7ffffe3b, PT ;  /* 0x7ffffe3ba100780c */ /* 0x000fe20003f86070 */
[----:B------:R-:W-:Y:S01]  /*f7a0*/  IMAD.X R161, R145, 0x1, R132, P5 ;  /* 0x0000000191a17824 */ /* 0x000fe200028e0684 */
[----:B------:R-:W-:-:S04]  /*f7b0*/  IADD3 R144, P5, PT, R142, R3, RZ ;  /* 0x000000038e907210 */ /* 0x000fc80007fbe0ff */
[----:B------:R-:W-:Y:S02]  /*f7c0*/  IADD3.X R145, PT, PT, R143, R132, RZ, P5, !PT ;  /* 0x000000848f917210 */ /* 0x000fe40002ffe4ff */
[----:B------:R-:W-:Y:S02]  /*f7d0*/  IADD3 R142, P5, PT, R172, R3, RZ ;  /* 0x00000003ac8e7210 */ /* 0x000fe40007fbe0ff */
[----:B------:R-:W-:Y:S01]  /*f7e0*/  ISETP.GE.U32.AND P1, PT, R0, 0x7ffffe39, PT ;  /* 0x7ffffe390000780c */ /* 0x000fe20003f26070 */
[----:B------:R1:W-:Y:S01]  /*f7f0*/  STL.64 [R1+0x60], R160 ;  /* 0x000060a001007387 */ /* 0x0003e20000100a00 */
[----:B------:R-:W5:Y:S01]  /*f800*/  LDC R0, c[0x0][0x3a0] ;  /* 0x0000e800ff007b82 */ /* 0x000f620000000800 */
[----:B------:R-:W-:Y:S02]  /*f810*/  IMAD.X R143, R173, 0x1, R132, P5 ;  /* 0x00000001ad8f7824 */ /* 0x000fe400028e0684 */
[----:B------:R1:W-:Y:S04]  /*f820*/  LDGSTS.E [R133+0x114], desc[UR22][R160.64], !P4 ;  /* 0x00114000a0857fae */ /* 0x0003e8000e1a1016 */
[----:B------:R1:W-:Y:S04]  /*f830*/  STL.64 [R1+0x68], R144 ;  /* 0x0000689001007387 */ /* 0x0003e80000100a00 */
[----:B------:R-:W-:Y:S04]  /*f840*/  LDGSTS.E [R133+0x118], desc[UR22][R144.64], !P3 ;  /* 0x0011800090857fae */ /* 0x000fe8000d9a1016 */
[----:B------:R1:W-:Y:S02]  /*f850*/  STL.64 [R1+0x70], R142 ;  /* 0x0000708e01007387 */ /* 0x0003e40000100a00 */
[----:B-1----:R-:W1:Y:S02]  /*f860*/  LDC R160, c[0x0][0x3a0] ;  /* 0x0000e800ffa07b82 */ /* 0x002e640000000800 */
[----:B------:R-:W-:Y:S04]  /*f870*/  LDGSTS.E [R133+0x11c], desc[UR22][R142.64], !P1 ;  /* 0x0011c0008e857fae */ /* 0x000fe8000c9a1016 */
[----:B------:R-:W4:Y:S02]  /*f880*/  LDL.LU.64 R144, [R1+0x368] ;  /* 0x0003680001907983 */ /* 0x000f240000300a00 */
[----:B------:R-:W5:Y:S02]  /*f890*/  LDC R161, c[0x0][0x3a0] ;  /* 0x0000e800ffa17b82 */ /* 0x000f640000000800 */
[----:B------:R-:W4:Y:S04]  /*f8a0*/  LDL.LU.64 R142, [R1+0x360] ;  /* 0x00036000018e7983 */ /* 0x000f280000300a00 */
[----:B------:R-:W4:Y:S01]  /*f8b0*/  LDL.LU.64 R172, [R1+0x358] ;  /* 0x0003580001ac7983 */ /* 0x000f220000300a00 */
[----:B-1----:R-:W-:-:S05]  /*f8c0*/  VIADD R160, R160, 0xfffffeb6 ;  /* 0xfffffeb6a0a07836 */ /* 0x002fca0000000000 */
[----:B------:R-:W-:Y:S01]  /*f8d0*/  ISETP.GE.U32.AND P3, PT, R160, 0x7ffffe37, PT ;  /* 0x7ffffe37a000780c */ /* 0x000fe20003f66070 */
[----:B-----5:R-:W-:-:S05]  /*f8e0*/  VIADD R161, R161, 0xfffffeb7 ;  /* 0xfffffeb7a1a17836 */ /* 0x020fca0000000000 */
[----:B------:R-:W-:Y:S01]  /*f8f0*/  ISETP.GE.U32.AND P4, PT, R161, 0x7ffffe38, PT ;  /* 0x7ffffe38a100780c */ /* 0x000fe20003f86070 */
[----:B------:R-:W-:-:S05]  /*f900*/  VIADD R0, R0, 0xfffffeb5 ;  /* 0xfffffeb500007836 */ /* 0x000fca0000000000 */
[----:B------:R-:W-:Y:S02]  /*f910*/  ISETP.GE.U32.AND P1, PT, R0, 0x7ffffe36, PT ;  /* 0x7ffffe360000780c */ /* 0x000fe40003f26070 */
[----:B------:R-:W1:Y:S01]  /*f920*/  LDC R0, c[0x0][0x3a0] ;  /* 0x0000e800ff007b82 */ /* 0x000e620000000800 */
[----:B--2---:R-:W-:-:S05]  /*f930*/  IADD3 R160, P5, PT, R158, R3, RZ ;  /* 0x000000039ea07210 */ /* 0x004fca0007fbe0ff */
[----:B------:R-:W-:Y:S01]  /*f940*/  IMAD.X R161, R159, 0x1, R132, P5 ;  /* 0x000000019fa17824 */ /* 0x000fe200028e0684 */
[----:B---3--:R-:W-:-:S04]  /*f950*/  IADD3 R158, P5, PT, R156, R3, RZ ;  /* 0x000000039c9e7210 */ /* 0x008fc80007fbe0ff */
[----:B------:R2:W-:Y:S01]  /*f960*/  LDGSTS.E [R133+0x120], desc[UR22][R160.64], !P4 ;  /* 0x00120000a0857fae */ /* 0x0005e2000e1a1016 */
[--C-:B------:R-:W-:Y:S01]  /*f970*/  IMAD.X R159, R157, 0x1, R132.reuse, P5 ;  /* 0x000000019d9f7824 */ /* 0x100fe200028e0684 */
[----:B----4-:R-:W-:Y:S02]  /*f980*/  IADD3 R156, P5, PT, R194, R3, RZ ;  /* 0x00000003c29c7210 */ /* 0x010fe40007fbe0ff */
[----:B------:R2:W-:Y:S03]  /*f990*/  STL.64 [R1+0x78], R160 ;  /* 0x000078a001007387 */ /* 0x0005e60000100a00 */
[----:B------:R-:W-:Y:S01]  /*f9a0*/  IMAD.X R157, R195, 0x1, R132, P5 ;  /* 0x00000001c39d7824 */ /* 0x000fe200028e0684 */
[----:B------:R3:W-:Y:S04]  /*f9b0*/  STL.64 [R1+0x80], R158 ;  /* 0x0000809e01007387 */ /* 0x0007e80000100a00 */
[----:B------:R-:W-:Y:S04]  /*f9c0*/  LDGSTS.E [R133+0x124], desc[UR22][R158.64], !P3 ;  /* 0x001240009e857fae */ /* 0x000fe8000d9a1016 */
[----:B------:R4:W-:Y:S01]  /*f9d0*/  STL.64 [R1+0x88], R156 ;  /* 0x0000889c01007387 */ /* 0x0009e20000100a00 */
[----:B--2---:R-:W2:Y:S03]  /*f9e0*/  LDC R160, c[0x0][0x3a0] ;  /* 0x0000e800ffa07b82 */ /* 0x004ea60000000800 */
[----:B------:R-:W-:Y:S04]  /*f9f0*/  LDGSTS.E [R133+0x128], desc[UR22][R156.64], !P1 ;  /* 0x001280009c857fae */ /* 0x000fe8000c9a1016 */
[----:B---3--:R-:W3:Y:S01]  /*fa00*/  LDL.LU.64 R158, [R1+0x350] ;  /* 0x00035000019e7983 */ /* 0x008ee20000300a00 */
[----:B------:R-:W5:Y:S03]  /*fa10*/  LDC R161, c[0x0][0x3a0] ;  /* 0x0000e800ffa17b82 */ /* 0x000f660000000800 */
[----:B----4-:R-:W4:Y:S04]  /*fa20*/  LDL.LU.64 R156, [R1+0x348] ;  /* 0x00034800019c7983 */ /* 0x010f280000300a00 */
[----:B------:R-:W4:Y:S01]  /*fa30*/  LDL.LU.64 R194, [R1+0x340] ;  /* 0x0003400001c27983 */ /* 0x000f220000300a00 */
[----:B--2---:R-:W-:-:S05]  /*fa40*/  VIADD R160, R160, 0xfffffeb3 ;  /* 0xfffffeb3a0a07836 */ /* 0x004fca0000000000 */
[----:B------:R-:W-:Y:S01]  /*fa50*/  ISETP.GE.U32.AND P3, PT, R160, 0x7ffffe34, PT ;  /* 0x7ffffe34a000780c */ /* 0x000fe20003f66070 */
[----:B-----5:R-:W-:-:S05]  /*fa60*/  VIADD R161, R161, 0xfffffeb4 ;  /* 0xfffffeb4a1a17836 */ /* 0x020fca0000000000 */
[----:B------:R-:W-:Y:S01]  /*fa70*/  ISETP.GE.U32.AND P4, PT, R161, 0x7ffffe35, PT ;  /* 0x7ffffe35a100780c */ /* 0x000fe20003f86070 */
[----:B-1----:R-:W-:-:S05]  /*fa80*/  VIADD R0, R0, 0xfffffeb2 ;  /* 0xfffffeb200007836 */ /* 0x002fca0000000000 */
[----:B------:R-:W-:Y:S02]  /*fa90*/  ISETP.GE.U32.AND P1, PT, R0, 0x7ffffe33, PT ;  /* 0x7ffffe330000780c */ /* 0x000fe40003f26070 */
[----:B------:R-:W1:Y:S01]  /*faa0*/  LDC R0, c[0x0][0x3a0] ;  /* 0x0000e800ff007b82 */ /* 0x000e620000000800 */
[----:B------:R-:W-:-:S05]  /*fab0*/  IADD3 R160, P5, PT, R144, R3, RZ ;  /* 0x0000000390a07210 */ /* 0x000fca0007fbe0ff */
[----:B------:R-:W-:Y:S01]  /*fac0*/  IMAD.X R161, R145, 0x1, R132, P5 ;  /* 0x0000000191a17824 */ /* 0x000fe200028e0684 */
[----:B------:R-:W-:-:S04]  /*fad0*/  IADD3 R144, P5, PT, R142, R3, RZ ;  /* 0x000000038e907210 */ /* 0x000fc80007fbe0ff */
[----:B------:R2:W-:Y:S01]  /*fae0*/  LDGSTS.E [R133+0x12c], desc[UR22][R160.64], !P4 ;  /* 0x0012c000a0857fae */ /* 0x0005e2000e1a1016 */
[----:B------:R-:W-:Y:S02]  /*faf0*/  IADD3.X R145, PT, PT, R143, R132, RZ, P5, !PT ;  /* 0x000000848f917210 */ /* 0x000fe40002ffe4ff */
[----:B------:R-:W-:Y:S01]  /*fb00*/  IADD3 R142, P5, PT, R172, R3, RZ ;  /* 0x00000003ac8e7210 */ /* 0x000fe20007fbe0ff */
[----:B------:R2:W-:Y:S04]  /*fb10*/  STL.64 [R1+0x90], R160 ;  /* 0x000090a001007387 */ /* 0x0005e80000100a00 */
[----:B------:R-:W-:Y:S01]  /*fb20*/  IMAD.X R143, R173, 0x1, R132, P5 ;  /* 0x00000001ad8f7824 */ /* 0x000fe200028e0684 */
[----:B------:R5:W-:Y:S04]  /*fb30*/  STL.64 [R1+0x98], R144 ;  /* 0x0000989001007387 */ /* 0x000be80000100a00 */
[----:B------:R-:W-:Y:S01]  /*fb40*/  LDGSTS.E [R133+0x130], desc[UR22][R144.64], !P3 ;  /* 0x0013000090857fae */ /* 0x000fe2000d9a1016 */
[----:B--2---:R-:W2:Y:S03]  /*fb50*/  LDC R160, c[0x0][0x3a0] ;  /* 0x0000e800ffa07b82 */ /* 0x004ea60000000800 */
[----:B------:R1:W-:Y:S04]  /*fb60*/  STL.64 [R1+0xa0], R142 ;  /* 0x0000a08e01007387 */ /* 0x0003e80000100a00 */
[----:B------:R-:W-:Y:S01]  /*fb70*/  LDGSTS.E [R133+0x134], desc[UR22][R142.64], !P1 ;  /* 0x001340008e857fae */ /* 0x000fe2000c9a1016 */
[----:B------:R-:W2:Y:S03]  /*fb80*/  LDC R161, c[0x0][0x3a0] ;  /* 0x0000e800ffa17b82 */ /* 0x000ea60000000800 */
[----:B-----5:R-:W5:Y:S04]  /*fb90*/  LDL.LU.64 R144, [R1+0x338] ;  /* 0x0003380001907983 */ /* 0x020f680000300a00 */
[----:B-1----:R-:W5:Y:S04]  /*fba0*/  LDL.LU.64 R142, [R1+0x330] ;  /* 0x00033000018e7983 */ /* 0x002f680000300a00 */
[----:B------:R-:W5:Y:S01]  /*fbb0*/  LDL.LU.64 R172, [R1+0x328] ;  /* 0x0003280001ac7983 */ /* 0x000f620000300a00 */
[----:B--2---:R-:W-:-:S05]  /*fbc0*/  VIADD R160, R160, 0xfffffeb0 ;  /* 0xfffffeb0a0a07836 */ /* 0x004fca0000000000 */
[----:B------:R-:W-:Y:S01]  /*fbd0*/  ISETP.GE.U32.AND P3, PT, R160, 0x7ffffe31, PT ;  /* 0x7ffffe31a000780c */ /* 0x000fe20003f66070 */
[----:B------:R-:W-:-:S05]  /*fbe0*/  VIADD R161, R161, 0xfffffeb1 ;  /* 0xfffffeb1a1a17836 */ /* 0x000fca0000000000 */
[----:B------:R-:W-:Y:S01]  /*fbf0*/  ISETP.GE.U32.AND P4, PT, R161, 0x7ffffe32, PT ;  /* 0x7ffffe32a100780c */ /* 0x000fe20003f86070 */
[----:B------:R-:W-:-:S05]  /*fc00*/  VIADD R0, R0, 0xfffffeaf ;  /* 0xfffffeaf00007836 */ /* 0x000fca0000000000 */
[----:B------:R-:W-:Y:S02]  /*fc10*/  ISETP.GE.U32.AND P1, PT, R0, 0x7ffffe30, PT ;  /* 0x7ffffe300000780c */ /* 0x000fe40003f26070 */
[----:B------:R-:W1:Y:S01]  /*fc20*/  LDC R0, c[0x0][0x3a0] ;  /* 0x0000e800ff007b82 */ /* 0x000e620000000800 */
[----:B---3--:R-:W-:-:S05]  /*fc30*/  IADD3 R160, P5, PT, R158, R3, RZ ;  /* 0x000000039ea07210 */ /* 0x008fca0007fbe0ff */
[----:B------:R-:W-:Y:S01]  /*fc40*/  IMAD.X R161, R159, 0x1, R132, P5 ;  /* 0x000000019fa17824 */ /* 0x000fe200028e0684 */
[----:B----4-:R-:W-:-:S04]  /*fc50*/  IADD3 R158, P5, PT, R156, R3, RZ ;  /* 0x000000039c9e7210 */ /* 0x010fc80007fbe0ff */
[----:B------:R2:W-:Y:S01]  /*fc60*/  LDGSTS.E [R133+0x138], desc[UR22][R160.64], !P4 ;  /* 0x00138000a0857fae */ /* 0x0005e2000e1a1016 */
[--C-:B------:R-:W-:Y:S01]  /*fc70*/  IMAD.X R159, R157, 0x1, R132.reuse, P5 ;  /* 0x000000019d9f7824 */ /* 0x100fe200028e0684 */
[----:B------:R-:W-:Y:S02]  /*fc80*/  IADD3 R156, P5, PT, R194, R3, RZ ;  /* 0x00000003c29c7210 */ /* 0x000fe40007fbe0ff */
[----:B------:R2:W-:Y:S03]  /*fc90*/  STL.64 [R1+0xa8], R160 ;  /* 0x0000a8a001007387 */ /* 0x0005e60000100a00 */
[----:B------:R-:W-:Y:S01]  /*fca0*/  IMAD.X R157, R195, 0x1, R132, P5 ;  /* 0x00000001c39d7824 */ /* 0x000fe200028e0684 */
[----:B------:R3:W-:Y:S04]  /*fcb0*/  STL.64 [R1+0xb0], R158 ;  /* 0x0000b09e01007387 */ /* 0x0007e80000100a00 */
[----:B------:R-:W-:Y:S01]  /*fcc0*/  LDGSTS.E [R133+0x13c], desc[UR22][R158.64], !P3 ;  /* 0x0013c0009e857fae */ /* 0x000fe2000d9a1016 */
[----:B--2---:R-:W2:Y:S03]  /*fcd0*/  LDC R160, c[0x0][0x3a0] ;  /* 0x0000e800ffa07b82 */ /* 0x004ea60000000800 */
[----:B------:R4:W-:Y:S04]  /*fce0*/  STL.64 [R1+0xb8], R156 ;  /* 0x0000b89c01007387 */ /* 0x0009e80000100a00 */
[----:B------:R-:W-:Y:S01]  /*fcf0*/  LDGSTS.E [R133+0x140], desc[UR22][R156.64], !P1 ;  /* 0x001400009c857fae */ /* 0x000fe2000c9a1016 */
[----:B------:R-:W1:Y:S03]  /*fd00*/  LDC R161, c[0x0][0x3a0] ;  /* 0x0000e800ffa17b82 */ /* 0x000e660000000800 */
[----:B---3--:R-:W3:Y:S04]  /*fd10*/  LDL.LU.64 R158, [R1+0x320] ;  /* 0x00032000019e7983 */ /* 0x008ee80000300a00 */
[----:B----4-:R-:W4:Y:S04]  /*fd20*/  LDL.LU.64 R156, [R1+0x318] ;  /* 0x00031800019c7983 */ /* 0x010f280000300a00 */
[----:B------:R-:W4:Y:S01]  /*fd30*/  LDL.LU.64 R194, [R1+0x310] ;  /* 0x0003100001c27983 */ /* 0x000f220000300a00 */
[----:B--2---:R-:W-:-:S05]  /*fd40*/  VIADD R160, R160, 0xfffffead ;  /* 0xfffffeada0a07836 */ /* 0x004fca0000000000 */
[----:B------:R-:W-:Y:S01]  /*fd50*/  ISETP.GE.U32.AND P3, PT, R160, 0x7ffffe2e, PT ;  /* 0x7ffffe2ea000780c */ /* 0x000fe20003f66070 */
[----:B-1----:R-:W-:-:S05]  /*fd60*/  VIADD R161, R161, 0xfffffeae ;  /* 0xfffffeaea1a17836 */ /* 0x002fca0000000000 */
[----:B------:R-:W-:Y:S01]  /*fd70*/  ISETP.GE.U32.AND P4, PT, R161, 0x7ffffe2f, PT ;  /* 0x7ffffe2fa100780c */ /* 0x000fe20003f86070 */
[----:B------:R-:W-:-:S05]  /*fd80*/  VIADD R0, R0, 0xfffffeac ;  /* 0xfffffeac00007836 */ /* 0x000fca0000000000 */
[----:B------:R-:W-:Y:S02]  /*fd90*/  ISETP.GE.U32.AND P1, PT, R0, 0x7ffffe2d, PT ;  /* 0x7ffffe2d0000780c */ /* 0x000fe40003f26070 */
[----:B------:R-:W1:Y:S01]  /*fda0*/  LDC R0, c[0x0][0x3a0] ;  /* 0x0000e800ff007b82 */ /* 0x000e620000000800 */
[----:B-----5:R-:W-:-:S05]  /*fdb0*/  IADD3 R160, P5, PT, R144, R3, RZ ;  /* 0x0000000390a07210 */ /* 0x020fca0007fbe0ff */
        /* <DEDUP_REMOVED lines=122> */
[----:B------:R-:W-:Y:S01]  /*10560*/  LDGSTS.E [R133+0x180], desc[UR22][R160.64], !P4 ;  /* 0x00180000a0857fae */ /* 0x000fe2000e1a1016 */
[--C-:B------:R-:W-:Y:S01]  /*10570*/  IMAD.X R159, R157, 0x1, R132.reuse, P5 ;  /* 0x000000019d9f7824 */ /* 0x100fe200028e0684 */
[----:B------:R-:W-:Y:S02]  /*10580*/  IADD3 R156, P5, PT, R194, R3, RZ ;  /* 0x00000003c29c7210 */ /* 0x000fe40007fbe0ff */
[----:B------:R2:W-:Y:S03]  /*10590*/  STL.64 [R1+0x138], R160 ;  /* 0x000138a001007387 */ /* 0x0005e60000100a00 */
[----:B------:R-:W-:Y:S01]  /*105a0*/  IMAD.X R157, R195, 0x1, R132, P5 ;  /* 0x00000001c39d7824 */ /* 0x000fe200028e0684 */
[----:B------:R3:W-:Y:S04]  /*105b0*/  STL.64 [R1+0x140], R158 ;  /* 0x0001409e01007387 */ /* 0x0007e80000100a00 */
[----:B------:R4:W-:Y:S04]  /*105c0*/  STL.64 [R1+0x148], R156 ;  /* 0x0001489c01007387 */ /* 0x0009e80000100a00 */
[----:B--2---:R-:W2:Y:S04]  /*105d0*/  LDL.LU.64 R160, [R1+0x288] ;  /* 0x0002880001a07983 */ /* 0x004ea80000300a00 */
[----:B------:R3:W-:Y:S04]  /*105e0*/  LDGSTS.E [R133+0x184], desc[UR22][R158.64], !P3 ;  /* 0x001840009e857fae */ /* 0x0007e8000d9a1016 */
[----:B------:R-:W-:Y:S01]  /*105f0*/  LDGSTS.E [R133+0x188], desc[UR22][R156.64], !P1 ;  /* 0x001880009c857fae */ /* 0x000fe2000c9a1016 */
[----:B---3--:R-:W3:Y:S03]  /*10600*/  LDC R159, c[0x0][0x3a0] ;  /* 0x0000e800ff9f7b82 */ /* 0x008ee60000000800 */
[----:B----4-:R-:W4:Y:S04]  /*10610*/  LDL.LU.64 R156, [R1+0x280] ;  /* 0x00028000019c7983 */ /* 0x010f280000300a00 */
[----:B------:R-:W4:Y:S01]  /*10620*/  LDL.LU.64 R194, [R1+0x278] ;  /* 0x0002780001c27983 */ /* 0x000f220000300a00 */
[----:B------:R-:W1:Y:S01]  /*10630*/  LDC R158, c[0x0][0x3a0] ;  /* 0x0000e800ff9e7b82 */ /* 0x000e620000000800 */
[----:B---3--:R-:W-:-:S05]  /*10640*/  VIADD R159, R159, 0xfffffe9c ;  /* 0xfffffe9c9f9f7836 */ /* 0x008fca0000000000 */
[----:B------:R-:W-:Y:S01]  /*10650*/  ISETP.GE.U32.AND P4, PT, R159, 0x7ffffe1d, PT ;  /* 0x7ffffe1d9f00780c */ /* 0x000fe20003f86070 */
[----:B-1----:R-:W-:-:S05]  /*10660*/  VIADD R158, R158, 0xfffffe9b ;  /* 0xfffffe9b9e9e7836 */ /* 0x002fca0000000000 */
[----:B------:R-:W-:Y:S02]  /*10670*/  ISETP.GE.U32.AND P3, PT, R158, 0x7ffffe1c, PT ;  /* 0x7ffffe1c9e00780c */ /* 0x000fe40003f66070 */
[----:B-----5:R-:W-:-:S05]  /*10680*/  IADD3 R158, P5, PT, R144, R3, RZ ;  /* 0x00000003909e7210 */ /* 0x020fca0007fbe0ff */
[----:B------:R-:W-:Y:S01]  /*10690*/  IMAD.X R159, R145, 0x1, R132, P5 ;  /* 0x00000001919f7824 */ /* 0x000fe200028e0684 */
[----:B------:R-:W-:-:S04]  /*106a0*/  IADD3 R144, P5, PT, R142, R3, RZ ;  /* 0x000000038e907210 */ /* 0x000fc80007fbe0ff */
[----:B------:R1:W-:Y:S01]  /*106b0*/  STL.64 [R1+0x150], R158 ;  /* 0x0001509e01007387 */ /* 0x0003e20000100a00 */
[----:B------:R-:W-:-:S03]  /*106c0*/  VIADD R0, R0, 0xfffffe9a ;  /* 0xfffffe9a00007836 */ /* 0x000fc60000000000 */
[----:B------:R1:W-:Y:S01]  /*106d0*/  LDGSTS.E [R133+0x18c], desc[UR22][R158.64], !P4 ;  /* 0x0018c0009e857fae */ /* 0x0003e2000e1a1016 */
[----:B------:R-:W-:Y:S02]  /*106e0*/  IADD3.X R145, PT, PT, R143, R132, RZ, P5, !PT ;  /* 0x000000848f917210 */ /* 0x000fe40002ffe4ff */
[----:B------:R-:W-:Y:S02]  /*106f0*/  IADD3 R142, P5, PT, R172, R3, RZ ;  /* 0x00000003ac8e7210 */ /* 0x000fe40007fbe0ff */
[----:B------:R-:W-:Y:S01]  /*10700*/  ISETP.GE.U32.AND P1, PT, R0, 0x7ffffe1b, PT ;  /* 0x7ffffe1b0000780c */ /* 0x000fe20003f26070 */
[----:B-1----:R-:W1:Y:S02]  /*10710*/  LDC R158, c[0x0][0x3a0] ;  /* 0x0000e800ff9e7b82 */ /* 0x002e640000000800 */
[----:B------:R-:W-:Y:S01]  /*10720*/  IMAD.X R143, R173, 0x1, R132, P5 ;  /* 0x00000001ad8f7824 */ /* 0x000fe200028e0684 */
[----:B------:R3:W-:Y:S04]  /*10730*/  STL.64 [R1+0x158], R144 ;  /* 0x0001589001007387 */ /* 0x0007e80000100a00 */
[----:B------:R-:W-:Y:S01]  /*10740*/  LDGSTS.E [R133+0x190], desc[UR22][R144.64], !P3 ;  /* 0x0019000090857fae */ /* 0x000fe2000d9a1016 */
[----:B------:R-:W5:Y:S03]  /*10750*/  LDC R172, c[0x0][0x3a0] ;  /* 0x0000e800ffac7b82 */ /* 0x000f660000000800 */
[----:B------:R3:W-:Y:S04]  /*10760*/  STL.64 [R1+0x160], R142 ;  /* 0x0001608e01007387 */ /* 0x0007e80000100a00 */
[----:B------:R-:W-:Y:S01]  /*10770*/  LDGSTS.E [R133+0x194], desc[UR22][R142.64], !P1 ;  /* 0x001940008e857fae */ /* 0x000fe2000c9a1016 */
[----:B------:R-:W2:Y:S03]  /*10780*/  LDC R0, c[0x0][0x3a0] ;  /* 0x0000e800ff007b82 */ /* 0x000ea60000000800 */
[----:B---3--:R-:W3:Y:S04]  /*10790*/  LDL.LU.64 R144, [R1+0x270] ;  /* 0x0002700001907983 */ /* 0x008ee80000300a00 */
[----:B------:R-:W3:Y:S01]  /*107a0*/  LDL.LU.64 R142, [R1+0x268] ;  /* 0x00026800018e7983 */ /* 0x000ee20000300a00 */
[----:B-1----:R-:W-:-:S03]  /*107b0*/  VIADD R173, R158, 0xfffffe99 ;  /* 0xfffffe999ead7836 */ /* 0x002fc60000000000 */
[----:B------:R-:W3:Y:S01]  /*107c0*/  LDL.LU.64 R158, [R1+0x260] ;  /* 0x00026000019e7983 */ /* 0x000ee20000300a00 */
[----:B-----5:R-:W-:-:S05]  /*107d0*/  VIADD R172, R172, 0xfffffe98 ;  /* 0xfffffe98acac7836 */ /* 0x020fca0000000000 */
[----:B------:R-:W-:Y:S02]  /*107e0*/  ISETP.GE.U32.AND P3, PT, R172, 0x7ffffe19, PT ;  /* 0x7ffffe19ac00780c */ /* 0x000fe40003f66070 */
[----:B------:R-:W-:Y:S02]  /*107f0*/  ISETP.GE.U32.AND P4, PT, R173, 0x7ffffe1a, PT ;  /* 0x7ffffe1aad00780c */ /* 0x000fe40003f86070 */
[----:B--2---:R-:W-:-:S05]  /*10800*/  IADD3 R172, P5, PT, R160, R3, RZ ;  /* 0x00000003a0ac7210 */ /* 0x004fca0007fbe0ff */
[----:B------:R-:W-:Y:S01]  /*10810*/  IMAD.X R173, R161, 0x1, R132, P5 ;  /* 0x00000001a1ad7824 */ /* 0x000fe200028e0684 */
[----:B----4-:R-:W-:-:S05]  /*10820*/  IADD3 R160, P5, PT, R156, R3, RZ ;  /* 0x000000039ca07210 */ /* 0x010fca0007fbe0ff */
[----:B------:R-:W-:Y:S01]  /*10830*/  LDGSTS.E [R133+0x198], desc[UR22][R172.64], !P4 ;  /* 0x00198000ac857fae */ /* 0x000fe2000e1a1016 */
[--C-:B------:R-:W-:Y:S01]  /*10840*/  IMAD.X R161, R157, 0x1, R132.reuse, P5 ;  /* 0x000000019da17824 */ /* 0x100fe200028e0684 */
[----:B------:R-:W-:Y:S02]  /*10850*/  IADD3 R156, P5, PT, R194, R3, RZ ;  /* 0x00000003c29c7210 */ /* 0x000fe40007fbe0ff */
[----:B------:R1:W-:Y:S03]  /*10860*/  STL.64 [R1+0x168], R172 ;  /* 0x000168ac01007387 */ /* 0x0003e60000100a00 */
[----:B------:R-:W-:Y:S01]  /*10870*/  IMAD.X R157, R195, 0x1, R132, P5 ;  /* 0x00000001c39d7824 */ /* 0x000fe200028e0684 */
[----:B------:R2:W-:Y:S04]  /*10880*/  STL.64 [R1+0x170], R160 ;  /* 0x000170a001007387 */ /* 0x0005e80000100a00 */
[----:B------:R4:W-:Y:S04]  /*10890*/  STL.64 [R1+0x178], R156 ;  /* 0x0001789c01007387 */ /* 0x0009e80000100a00 */
[----:B------:R-:W5:Y:S04]  /*108a0*/  LDL.LU.64 R194, [R1+0x258] ;  /* 0x0002580001c27983 */ /* 0x000f680000300a00 */
[----:B-1----:R-:W5:Y:S04]  /*108b0*/  LDL.LU.64 R172, [R1+0x250] ;  /* 0x0002500001ac7983 */ /* 0x002f680000300a00 */
[----:B------:R-:W-:Y:S04]  /*108c0*/  LDGSTS.E [R133+0x19c], desc[UR22][R160.64], !P3 ;  /* 0x0019c000a0857fae */ /* 0x000fe8000d9a1016 */
[----:B--2---:R-:W2:Y:S01]  /*108d0*/  LDL.LU.64 R160, [R1+0x28] ;  /* 0x0000280001a07983 */ /* 0x004ea20000300a00 */
[----:B------:R-:W-:-:S05]  /*108e0*/  VIADD R0, R0, 0xfffffe97 ;  /* 0xfffffe9700007836 */ /* 0x000fca0000000000 */
[----:B------:R-:W-:Y:S02]  /*108f0*/  ISETP.GE.U32.AND P1, PT, R0, 0x7ffffe18, PT ;  /* 0x7ffffe180000780c */ /* 0x000fe40003f26070 */
[----:B------:R-:W1:Y:S11]  /*10900*/  LDC R0, c[0x0][0x3a0] ;  /* 0x0000e800ff007b82 */ /* 0x000e760000000800 */
[----:B------:R4:W-:Y:S02]  /*10910*/  LDGSTS.E [R133+0x1a0], desc[UR22][R156.64], !P1 ;  /* 0x001a00009c857fae */ /* 0x0009e4000c9a1016 */
[----:B----4-:R-:W4:Y:S08]  /*10920*/  LDC R156, c[0x0][0x3a0] ;  /* 0x0000e800ff9c7b82 */ /* 0x010f300000000800 */
[----:B------:R-:W3:Y:S01]  /*10930*/  LDC R157, c[0x0][0x3a0] ;  /* 0x0000e800ff9d7b82 */ /* 0x000ee20000000800 */
[----:B-1----:R-:W-:-:S02]  /*10940*/  VIADD R0, R0, 0xfffffe94 ;  /* 0xfffffe9400007836 */ /* 0x002fc40000000000 */
[----:B----4-:R-:W-:-:S05]  /*10950*/  VIADD R156, R156, 0xfffffe95 ;  /* 0xfffffe959c9c7836 */ /* 0x010fca0000000000 */
[----:B------:R-:W-:Y:S02]  /*10960*/  ISETP.GE.U32.AND P3, PT, R156, 0x7ffffe16, PT ;  /* 0x7ffffe169c00780c */ /* 0x000fe40003f66070 */
[----:B---3--:R-:W-:Y:S01]  /*10970*/  IADD3 R156, P5, PT, R144, R3, RZ ;  /* 0x00000003909c7210 */ /* 0x008fe20007fbe0ff */
[----:B------:R-:W-:-:S05]  /*10980*/  VIADD R157, R157, 0xfffffe96 ;  /* 0xfffffe969d9d7836 */ /* 0x000fca0000000000 */
[----:B------:R-:W-:Y:S01]  /*10990*/  ISETP.GE.U32.AND P4, PT, R157, 0x7ffffe17, PT ;  /* 0x7ffffe179d00780c */ /* 0x000fe20003f86070 */
[----:B------:R-:W-:Y:S01]  /*109a0*/  IMAD.X R157, R145, 0x1, R132, P5 ;  /* 0x00000001919d7824 */ /* 0x000fe200028e0684 */
[----:B------:R-:W-:-:S04]  /*109b0*/  IADD3 R144, P5, PT, R142, R3, RZ ;  /* 0x000000038e907210 */ /* 0x000fc80007fbe0ff */
[----:B------:R-:W-:Y:S02]  /*109c0*/  IADD3.X R145, PT, PT, R143, R132, RZ, P5, !PT ;  /* 0x000000848f917210 */ /* 0x000fe40002ffe4ff */
[----:B------:R-:W-:Y:S02]  /*109d0*/  IADD3 R142, P5, PT, R158, R3, RZ ;  /* 0x000000039e8e7210 */ /* 0x000fe40007fbe0ff */
[----:B------:R-:W-:Y:S01]  /*109e0*/  ISETP.GE.U32.AND P1, PT, R0, 0x7ffffe15, PT ;  /* 0x7ffffe150000780c */ /* 0x000fe20003f26070 */
[----:B------:R1:W-:Y:S01]  /*109f0*/  STL.64 [R1+0x180], R156 ;  /* 0x0001809c01007387 */ /* 0x0003e20000100a00 */
[----:B------:R-:W3:Y:S01]  /*10a00*/  LDC R0, c[0x0][0x3a0] ;  /* 0x0000e800ff007b82 */ /* 0x000ee20000000800 */
[----:B------:R-:W-:Y:S02]  /*10a10*/  IMAD.X R143, R159, 0x1, R132, P5 ;  /* 0x000000019f8f7824 */ /* 0x000fe400028e0684 */
[----:B------:R-:W-:Y:S04]  /*10a20*/  STL.64 [R1+0x188], R144 ;  /* 0x0001889001007387 */ /* 0x000fe80000100a00 */
[----:B------:R4:W-:Y:S04]  /*10a30*/  STL.64 [R1+0x190], R142 ;  /* 0x0001908e01007387 */ /* 0x0009e80000100a00 */
[----:B------:R-:W3:Y:S04]  /*10a40*/  LDL.LU.64 R158, [R1+0x20] ;  /* 0x00002000019e7983 */ /* 0x000ee80000300a00 */
[----:B------:R1:W-:Y:S04]  /*10a50*/  LDGSTS.E [R133+0x1a4], desc[UR22][R156.64], !P4 ;  /* 0x001a40009c857fae */ /* 0x0003e8000e1a1016 */
[----:B------:R-:W-:Y:S04]  /*10a60*/  LDGSTS.E [R133+0x1a8], desc[UR22][R144.64], !P3 ;  /* 0x001a800090857fae */ /* 0x000fe8000d9a1016 */
[----:B------:R-:W-:Y:S01]  /*10a70*/  LDGSTS.E [R133+0x1ac], desc[UR22][R142.64], !P1 ;  /* 0x001ac0008e857fae */ /* 0x000fe2000c9a1016 */
[----:B-1----:R-:W1:Y:S03]  /*10a80*/  LDC R156, c[0x0][0x3a0] ;  /* 0x0000e800ff9c7b82 */ /* 0x002e660000000800 */
[----:B----4-:R-:W4:Y:S05]  /*10a90*/  LDL.LU.64 R142, [R1+0x18] ;  /* 0x00001800018e7983 */ /* 0x010f2a0000300a00 */
[----:B------:R-:W1:Y:S01]  /*10aa0*/  LDC R157, c[0x0][0x3a0] ;  /* 0x0000e800ff9d7b82 */ /* 0x000e620000000800 */
[----:B------:R-:W4:Y:S01]  /*10ab0*/  LDL.LU.64 R144, [R1+0x10] ;  /* 0x0000100001907983 */ /* 0x000f220000300a00 */
[----:B-1----:R-:W-:-:S05]  /*10ac0*/  VIADD R156, R156, 0xfffffe92 ;  /* 0xfffffe929c9c7836 */ /* 0x002fca0000000000 */
[----:B------:R-:W-:Y:S01]  /*10ad0*/  ISETP.GE.U32.AND P3, PT, R156, 0x7ffffe13, PT ;  /* 0x7ffffe139c00780c */ /* 0x000fe20003f66070 */
[----:B------:R-:W-:-:S05]  /*10ae0*/  VIADD R157, R157, 0xfffffe93 ;  /* 0xfffffe939d9d7836 */ /* 0x000fca0000000000 */
[----:B------:R-:W-:Y:S02]  /*10af0*/  ISETP.GE.U32.AND P4, PT, R157, 0x7ffffe14, PT ;  /* 0x7ffffe149d00780c */ /* 0x000fe40003f86070 */
[----:B-----5:R-:W-:-:S05]  /*10b00*/  IADD3 R156, P5, PT, R194, R3, RZ ;  /* 0x00000003c29c7210 */ /* 0x020fca0007fbe0ff */
[----:B------:R-:W-:Y:S01]  /*10b10*/  IMAD.X R157, R195, 0x1, R132, P5 ;  /* 0x00000001c39d7824 */ /* 0x000fe200028e0684 */
[----:B------:R-:W-:-:S05]  /*10b20*/  IADD3 R194, P5, PT, R172, R3, RZ ;  /* 0x00000003acc27210 */ /* 0x000fca0007fbe0ff */
[----:B------:R-:W-:Y:S01]  /*10b30*/  LDGSTS.E [R133+0x1b0], desc[UR22][R156.64], !P4 ;  /* 0x001b00009c857fae */ /* 0x000fe2000e1a1016 */
[----:B------:R-:W-:-:S03]  /*10b40*/  IMAD.X R195, R173, 0x1, R132, P5 ;  /* 0x00000001adc37824 */ /* 0x000fc600028e0684 */
[----:B------:R1:W-:Y:S04]  /*10b50*/  STL.64 [R1+0x198], R156 ;  /* 0x0001989c01007387 */ /* 0x0003e80000100a00 */
[----:B------:R-:W-:Y:S01]  /*10b60*/  LDGSTS.E [R133+0x1b4], desc[UR22][R194.64], !P3 ;  /* 0x001b4000c2857fae */ /* 0x000fe2000d9a1016 */
[----:B--2---:R-:W-:-:S05]  /*10b70*/  IADD3 R172, P5, PT, R160, R3, RZ ;  /* 0x00000003a0ac7210 */ /* 0x004fca0007fbe0ff */
[----:B------:R-:W-:Y:S02]  /*10b80*/  IMAD.X R173, R161, 0x1, R132, P5 ;  /* 0x00000001a1ad7824 */ /* 0x000fe400028e0684 */
[----:B------:R-:W2:Y:S04]  /*10b90*/  LDL.LU.64 R160, [R1+0x7b8] ;  /* 0x0007b80001a07983 */ /* 0x000ea80000300a00 */
[----:B------:R5:W-:Y:S04]  /*10ba0*/  STL.64 [R1+0x1a0], R194 ;  /* 0x0001a0c201007387 */ /* 0x000be80000100a00 */
[----:B-1----:R-:W2:Y:S04]  /*10bb0*/  LDL.LU.64 R156, [R1+0x8] ;  /* 0x00000800019c7983 */ /* 0x002ea80000300a00 */
[----:B------:R1:W-:Y:S04]  /*10bc0*/  STL.64 [R1+0x1a8], R172 ;  /* 0x0001a8ac01007387 */ /* 0x0003e80000100a00 */
[----:B-----5:R-:W5:Y:S01]  /*10bd0*/  LDL.LU.64 R194, [R1] ;  /* 0x0000000001c27983 */ /* 0x020f620000300a00 */
[----:B---3--:R-:W-:-:S05]  /*10be0*/  VIADD R0, R0, 0xfffffe91 ;  /* 0xfffffe9100007836 */ /* 0x008fca0000000000 */
[----:B------:R-:W-:Y:S02]  /*10bf0*/  ISETP.GE.U32.AND P1, PT, R0, 0x7ffffe12, PT ;  /* 0x7ffffe120000780c */ /* 0x000fe40003f26070 */
[----:B------:R-:W3:Y:S11]  /*10c00*/  LDC R0, c[0x0][0x3a0] ;  /* 0x0000e800ff007b82 */ /* 0x000ef60000000800 */
[----:B------:R1:W-:Y:S02]  /*10c10*/  LDGSTS.E [R133+0x1b8], desc[UR22][R172.64], !P1 ;  /* 0x001b8000ac857fae */ /* 0x0003e4000c9a1016 */
[----:B-1----:R-:W1:Y:S08]  /*10c20*/  LDC R172, c[0x0][0x3a0] ;  /* 0x0000e800ffac7b82 */ /* 0x002e700000000800 */
[----:B------:R-:W3:Y:S02]  /*10c30*/  LDC R173, c[0x0][0x3a0] ;  /* 0x0000e800ffad7b82 */ /* 0x000ee40000000800 */
[----:B---3--:R-:W-:-:S02]  /*10c40*/  VIADD R0, R0, 0xfffffe8e ;  /* 0xfffffe8e00007836 */ /* 0x008fc40000000000 */
[----:B-1----:R-:W-:-:S05]  /*10c50*/  VIADD R172, R172, 0xfffffe8f ;  /* 0xfffffe8facac7836 */ /* 0x002fca0000000000 */
[----:B------:R-:W-:Y:S01]  /*10c60*/  ISETP.GE.U32.AND P3, PT, R172, 0x7ffffe10, PT ;  /* 0x7ffffe10ac00780c */ /* 0x000fe20003f66070 */
[----:B------:R-:W-:Y:S01]  /*10c70*/  VIADD R173, R173, 0xfffffe90 ;  /* 0xfffffe90adad7836 */ /* 0x000fe20000000000 */
[----:B------:R-:W-:-:S04]  /*10c80*/  IADD3 R172, P5, PT, R158, R3, RZ ;  /* 0x000000039eac7210 */ /* 0x000fc80007fbe0ff */
[----:B------:R-:W-:Y:S01]  /*10c90*/  ISETP.GE.U32.AND P4, PT, R173, 0x7ffffe11, PT ;  /* 0x7ffffe11ad00780c */ /* 0x000fe20003f86070 */
[----:B------:R-:W-:Y:S01]  /*10ca0*/  IMAD.X R173, R159, 0x1, R132, P5 ;  /* 0x000000019fad7824 */ /* 0x000fe200028e0684 */
[----:B------:R-:W-:Y:S02]  /*10cb0*/  ISETP.GE.U32.AND P1, PT, R0, 0x7ffffe0f, PT ;  /* 0x7ffffe0f0000780c */ /* 0x000fe40003f26070 */
[----:B------:R-:W1:Y:S02]  /*10cc0*/  LDC R0, c[0x0][0x3a0] ;  /* 0x0000e800ff007b82 */ /* 0x000e640000000800 */
[----:B------:R3:W-:Y:S07]  /*10cd0*/  STL.64 [R1+0x1b0], R172 ;  /* 0x0001b0ac01007387 */ /* 0x0007ee0000100a00 */
[----:B------:R-:W-:Y:S01]  /*10ce0*/  LDGSTS.E [R133+0x1bc], desc[UR22][R172.64], !P4 ;  /* 0x001bc000ac857fae */ /* 0x000fe2000e1a1016 */
[----:B----4-:R-:W-:-:S04]  /*10cf0*/  IADD3 R158, P5, PT, R142, R3, RZ ;  /* 0x000000038e9e7210 */ /* 0x010fc80007fbe0ff */
[----:B------:R-:W-:Y:S02]  /*10d00*/  IADD3.X R159, PT, PT, R143, R132, RZ, P5, !PT ;  /* 0x000000848f9f7210 */ /* 0x000fe40002ffe4ff */
[----:B------:R-:W-:-:S03]  /*10d10*/  IADD3 R142, P5, PT, R144, R3, RZ ;  /* 0x00000003908e7210 */ /* 0x000fc60007fbe0ff */
[----:B------:R-:W-:Y:S02]  /*10d20*/  LDGSTS.E [R133+0x1c0], desc[UR22][R158.64], !P3 ;  /* 0x001c00009e857fae */ /* 0x000fe4000d9a1016 */
[----:B------:R-:W-:Y:S02]  /*10d30*/  IMAD.X R143, R145, 0x1, R132, P5 ;  /* 0x00000001918f7824 */ /* 0x000fe400028e0684 */
[----:B------:R-:W4:Y:S04]  /*10d40*/  LDL.LU.64 R144, [R1+0x7b0] ;  /* 0x0007b00001907983 */ /* 0x000f280000300a00 */
[----:B---3--:R-:W3:Y:S04]  /*10d50*/  LDL.LU.64 R172, [R1+0x7a8] ;  /* 0x0007a80001ac7983 */ /* 0x008ee80000300a00 */
[----:B------:R1:W-:Y:S04]  /*10d60*/  STL.64 [R1+0x1b8], R158 ;  /* 0x0001b89e01007387 */ /* 0x0003e80000100a00 */
[----:B------:R1:W-:Y:S04]  /*10d70*/  LDGSTS.E [R133+0x1c4], desc[UR22][R142.64], !P1 ;  /* 0x001c40008e857fae */ /* 0x0003e8000c9a1016 */
[----:B-1----:R-:W3:Y:S04]  /*10d80*/  LDL.LU.64 R158, [R1+0x7a0] ;  /* 0x0007a000019e7983 */ /* 0x002ee80000300a00 */
[----:B------:R1:W-:Y:S02]  /*10d90*/  STL.64 [R1+0x1c0], R142 ;  /* 0x0001c08e01007387 */ /* 0x0003e40000100a00 */
[----:B-1----:R-:W1:Y:S08]  /*10da0*/  LDC R142, c[0x0][0x3a0] ;  /* 0x0000e800ff8e7b82 */ /* 0x002e700000000800 */
[----:B------:R-:W1:Y:S02]  /*10db0*/  LDC R143, c[0x0][0x3a0] ;  /* 0x0000e800ff8f7b82 */ /* 0x000e640000000800 */
[----:B-1----:R-:W-:-:S05]  /*10dc0*/  VIADD R142, R142, 0xfffffe8b ;  /* 0xfffffe8b8e8e7836 */ /* 0x002fca0000000000 */
[----:B------:R-:W-:Y:S01]  /*10dd0*/  ISETP.GE.U32.AND P1, PT, R142, 0x7ffffe0c, PT ;  /* 0x7ffffe0c8e00780c */ /* 0x000fe20003f26070 */
[----:B------:R-:W-:-:S05]  /*10de0*/  VIADD R143, R143, 0xfffffe8c ;  /* 0xfffffe8c8f8f7836 */ /* 0x000fca0000000000 */
[----:B------:R-:W-:Y:S01]  /*10df0*/  ISETP.GE.U32.AND P3, PT, R143, 0x7ffffe0d, PT ;  /* 0x7ffffe0d8f00780c */ /* 0x000fe20003f66070 */
[----:B------:R-:W-:-:S05]  /*10e00*/  VIADD R0, R0, 0xfffffe8d ;  /* 0xfffffe8d00007836 */ /* 0x000fca0000000000 */
[----:B------:R-:W-:Y:S02]  /*10e10*/  ISETP.GE.U32.AND P4, PT, R0, 0x7ffffe0e, PT ;  /* 0x7ffffe0e0000780c */ /* 0x000fe40003f86070 */
[----:B--2---:R-:W-:-:S05]  /*10e20*/  IADD3 R142, P5, PT, R156, R3, RZ ;  /* 0x000000039c8e7210 */ /* 0x004fca0007fbe0ff */
[----:B------:R-:W-:Y:S01]  /*10e30*/  IMAD.X R143, R157, 0x1, R132, P5 ;  /* 0x000000019d8f7824 */ /* 0x000fe200028e0684 */
[----:B-----5:R-:W-:-:S05]  /*10e40*/  IADD3 R156, P5, PT, R194, R3, RZ ;  /* 0x00000003c29c7210 */ /* 0x020fca0007fbe0ff */
[----:B------:R-:W-:Y:S01]  /*10e50*/  LDGSTS.E [R133+0x1c8], desc[UR22][R142.64], !P4 ;  /* 0x001c80008e857fae */ /* 0x000fe2000e1a1016 */
[--C-:B------:R-:W-:Y:S01]  /*10e60*/  IMAD.X R157, R195, 0x1, R132.reuse, P5 ;  /* 0x00000001c39d7824 */ /* 0x100fe200028e0684 */
[----:B------:R-:W-:Y:S02]  /*10e70*/  IADD3 R194, P5, PT, R250, R3, RZ ;  /* 0x00000003fac27210 */ /* 0x000fe40007fbe0ff */
[----:B------:R-:W1:Y:S02]  /*10e80*/  LDC R250, c[0x0][0x3a0] ;  /* 0x0000e800fffa7b82 */ /* 0x000e640000000800 */
[----:B------:R-:W-:Y:S01]  /*10e90*/  LDGSTS.E [R133+0x1cc], desc[UR22][R156.64], !P3 ;  /* 0x001cc0009c857fae */ /* 0x000fe2000d9a1016 */
[----:B------:R-:W-:-:S05]  /*10ea0*/  IMAD.X R195, R251, 0x1, R132, P5 ;  /* 0x00000001fbc37824 */ /* 0x000fca00028e0684 */
[----:B------:R-:W2:Y:S01]  /*10eb0*/  LDC R251, c[0x0][0x3a0] ;  /* 0x0000e800fffb7b82 */ /* 0x000ea20000000800 */
[----:B------:R-:W-:Y:S01]  /*10ec0*/  LDGSTS.E [R133+0x1d0], desc[UR22][R194.64], !P1 ;  /* 0x001d0000c2857fae */ /* 0x000fe2000c9a1016 */
[----:B-1----:R-:W-:-:S05]  /*10ed0*/  VIADD R250, R250, 0xfffffe8a ;  /* 0xfffffe8afafa7836 */ /* 0x002fca0000000000 */
[----:B------:R-:W-:Y:S02]  /*10ee0*/  ISETP.GE.U32.AND P4, PT, R250, 0x7ffffe0b, PT ;  /* 0x7ffffe0bfa00780c */ /* 0x000fe40003f86070 */
[----:B------:R-:W1:Y:S01]  /*10ef0*/  LDC R250, c[0x0][0x3a0] ;  /* 0x0000e800fffa7b82 */ /* 0x000e620000000800 */
[----:B--2---:R-:W-:Y:S01]  /*10f00*/  VIADD R251, R251, 0xfffffe89 ;  /* 0xfffffe89fbfb7836 */ /* 0x004fe20000000000 */
[----:B------:R2:W-:Y:S04]  /*10f10*/  STL.64 [R1+0x1c8], R142 ;  /* 0x0001c88e01007387 */ /* 0x0005e80000100a00 */
[----:B------:R-:W-:Y:S01]  /*10f20*/  ISETP.GE.U32.AND P3, PT, R251, 0x7ffffe0a, PT ;  /* 0x7ffffe0afb00780c */ /* 0x000fe20003f66070 */
[----:B--2---:R-:W2:Y:S01]  /*10f30*/  LDL.LU.64 R142, [R1+0x798] ;  /* 0x00079800018e7983 */ /* 0x004ea20000300a00 */
[----:B-1----:R-:W-:-:S05]  /*10f40*/  VIADD R250, R250, 0xfffffe88 ;  /* 0xfffffe88fafa7836 */ /* 0x002fca0000000000 */
[----:B------:R-:W-:Y:S02]  /*10f50*/  ISETP.GE.U32.AND P1, PT, R250, 0x7ffffe09, PT ;  /* 0x7ffffe09fa00780c */ /* 0x000fe40003f26070 */
[-C--:B------:R-:W-:Y:S01]  /*10f60*/  IADD3 R250, P5, PT, R248, R3.reuse, RZ ;  /* 0x00000003f8fa7210 */ /* 0x080fe20007fbe0ff */
[----:B------:R1:W-:Y:S04]  /*10f70*/  STL.64 [R1+0x1d0], R156 ;  /* 0x0001d09c01007387 */ /* 0x0003e80000100a00 */
[----:B------:R-:W-:Y:S01]  /*10f80*/  IMAD.X R251, R249, 0x1, R132, P5 ;  /* 0x00000001f9fb7824 */ /* 0x000fe200028e0684 */
[----:B------:R-:W-:Y:S01]  /*10f90*/  IADD3 R248, P5, PT, R246, R3, RZ ;  /* 0x00000003f6f87210 */ /* 0x000fe20007fbe0ff */
[----:B------:R-:W-:-:S03]  /*10fa0*/  IMAD.MOV.U32 R246, RZ, RZ, R250 ;  /* 0x000000fffff67224 */ /* 0x000fc600078e00fa */
[----:B------:R-:W-:Y:S01]  /*10fb0*/  IADD3.X R249, PT, PT, R247, R132, RZ, P5, !PT ;  /* 0x00000084f7f97210 */ /* 0x000fe20002ffe4ff */
[----:B-1----:R-:W5:Y:S04]  /*10fc0*/  LDL.LU.64 R156, [R1+0x790] ;  /* 0x00079000019c7983 */ /* 0x002f680000300a00 */
[----:B------:R1:W-:Y:S01]  /*10fd0*/  STL.64 [R1+0x1d8], R194 ;  /* 0x0001d8c201007387 */ /* 0x0003e20000100a00 */
[----:B------:R-:W-:-:S05]  /*10fe0*/  IMAD.MOV.U32 R247, RZ, RZ, R251 ;  /* 0x000000fffff77224 */ /* 0x000fca00078e00fb */
[----:B------:R3:W-:Y:S04]  /*10ff0*/  LDGSTS.E [R133+0x1d4], desc[UR22][R246.64], !P4 ;  /* 0x001d4000f6857fae */ /* 0x0007e8000e1a1016 */
[----:B------:R-:W-:Y:S04]  /*11000*/  LDGSTS.E [R133+0x1d8], desc[UR22][R248.64], !P3 ;  /* 0x001d8000f8857fae */ /* 0x000fe8000d9a1016 */
[----:B-1----:R-:W2:Y:S04]  /*11010*/  LDL.LU.64 R194, [R1+0x788] ;  /* 0x0007880001c27983 */ /* 0x002ea80000300a00 */
[----:B------:R1:W-:Y:S01]  /*11020*/  STL.64 [R1+0x1e0], R250 ;  /* 0x0001e0fa01007387 */ /* 0x0003e20000100a00 */
[----:B---3--:R-:W3:Y:S01]  /*11030*/  LDC R246, c[0x0][0x3a0] ;  /* 0x0000e800fff67b82 */ /* 0x008ee20000000800 */
[----:B-1----:R-:W-:-:S07]  /*11040*/  IADD3 R250, P5, PT, R244, R3, RZ ;  /* 0x00000003f4fa7210 */ /* 0x002fce0007fbe0ff */
[----:B------:R-:W1:Y:S01]  /*11050*/  LDC R244, c[0x0][0x3a0] ;  /* 0x0000e800fff47b82 */ /* 0x000e620000000800 */
[----:B------:R-:W-:-:S07]  /*11060*/  IMAD.X R251, R245, 0x1, R132, P5 ;  /* 0x00000001f5fb7824 */ /* 0x000fce00028e0684 */
[----:B------:R-:W4:Y:S01]  /*11070*/  LDC R245, c[0x0][0x3a0] ;  /* 0x0000e800fff57b82 */ /* 0x000f220000000800 */
[----:B------:R-:W-:Y:S01]  /*11080*/  STL.64 [R1+0x1e8], R248 ;  /* 0x0001e8f801007387 */ /* 0x000fe20000100a00 */
[----:B-1----:R-:W-:-:S03]  /*11090*/  VIADD R244, R244, 0xfffffe87 ;  /* 0xfffffe87f4f47836 */ /* 0x002fc60000000000 */
[----:B------:R1:W-:Y:S02]  /*110a0*/  LDGSTS.E [R133+0x1dc], desc[UR22][R250.64], !P1 ;  /* 0x001dc000fa857fae */ /* 0x0003e4000c9a1016 */
[----:B------:R-:W-:Y:S01]  /*110b0*/  ISETP.GE.U32.AND P4, PT, R244, 0x7ffffe08, PT ;  /* 0x7ffffe08f400780c */ /* 0x000fe20003f86070 */
[----:B---3--:R-:W-:Y:S01]  /*110c0*/  VIADD R244, R246, 0xfffffe85 ;  /* 0xfffffe85f6f47836 */ /* 0x008fe20000000000 */
[----:B------:R-:W-:Y:S01]  /*110d0*/  IADD3 R246, P5, PT, R242, R3, RZ ;  /* 0x00000003f2f67210 */ /* 0x000fe20007fbe0ff */
[----:B----4-:R-:W-:Y:S01]  /*110e0*/  VIADD R245, R245, 0xfffffe86 ;  /* 0xfffffe86f5f57836 */ /* 0x010fe20000000000 */
[----:B------:R1:W-:Y:S03]  /*110f0*/  STL.64 [R1+0x1f0], R250 ;  /* 0x0001f0fa01007387 */ /* 0x0003e60000100a00 */
[----:B------:R-:W-:Y:S01]  /*11100*/  IMAD.X R247, R243, 0x1, R132, P5 ;  /* 0x00000001f3f77824 */ /* 0x000fe200028e0684 */
[----:B------:R-:W-:-:S02]  /*11110*/  ISETP.GE.U32.AND P3, PT, R245, 0x7ffffe07, PT ;  /* 0x7ffffe07f500780c */ /* 0x000fc40003f66070 */
[----:B------:R-:W-:Y:S01]  /*11120*/  ISETP.GE.U32.AND P1, PT, R244, 0x7ffffe06, PT ;  /* 0x7ffffe06f400780c */ /* 0x000fe20003f26070 */
[----:B------:R-:W3:Y:S01]  /*11130*/  LDC R245, c[0x0][0x3a0] ;  /* 0x0000e800fff57b82 */ /* 0x000ee20000000800 */
[-C--:B-1----:R-:W-:Y:S01]  /*11140*/  IADD3 R250, P5, PT, R236, R3.reuse, RZ ;  /* 0x00000003ecfa7210 */ /* 0x082fe20007fbe0ff */
[----:B------:R-:W-:Y:S06]  /*11150*/  STL.64 [R1+0x1f8], R246 ;  /* 0x0001f8f601007387 */ /* 0x000fec0000100a00 */
[----:B------:R-:W1:Y:S01]  /*11160*/  LDC R244, c[0x0][0x3a0] ;  /* 0x0000e800fff47b82 */ /* 0x000e620000000800 */
[--C-:B------:R-:W-:Y:S01]  /*11170*/  IMAD.X R251, R237, 0x1, R132.reuse, P5 ;  /* 0x00000001edfb7824 */ /* 0x100fe200028e0684 */
[-C--:B------:R-:W-:Y:S01]  /*11180*/  IADD3 R248, P5, PT, R238, R3.reuse, RZ ;  /* 0x00000003eef87210 */ /* 0x080fe20007fbe0ff */
[----:B------:R-:W-:Y:S04]  /*11190*/  LDGSTS.E [R133+0x1e0], desc[UR22][R246.64], !P4 ;  /* 0x001e0000f6857fae */ /* 0x000fe8000e1a1016 */
[----:B------:R-:W-:Y:S01]  /*111a0*/  IMAD.X R249, R239, 0x1, R132, P5 ;  /* 0x00000001eff97824 */ /* 0x000fe200028e0684 */
[----:B------:R4:W-:Y:S04]  /*111b0*/  STL.64 [R1+0x200], R250 ;  /* 0x000200fa01007387 */ /* 0x0009e80000100a00 */
[----:B------:R4:W-:Y:S04]  /*111c0*/  LDGSTS.E [R133+0x1e4], desc[UR22][R250.64], !P3 ;  /* 0x001e4000fa857fae */ /* 0x0009e8000d9a1016 */
[----:B------:R1:W-:Y:S04]  /*111d0*/  STL.64 [R1+0x208], R248 ;  /* 0x000208f801007387 */ /* 0x0003e80000100a00 */
[----:B------:R-:W-:Y:S01]  /*111e0*/  LDGSTS.E [R133+0x1e8], desc[UR22][R248.64], !P1 ;  /* 0x001e8000f8857fae */ /* 0x000fe2000c9a1016 */
[----:B------:R-:W-:Y:S01]  /*111f0*/  IADD3 R242, P4, PT, R240, R3, RZ ;  /* 0x00000003f0f27210 */ /* 0x000fe20007f9e0ff */
[----:B---3--:R-:W-:-:S02]  /*11200*/  VIADD R236, R245, 0xfffffe83 ;  /* 0xfffffe83f5ec7836 */ /* 0x008fc40000000000 */
[----:B-1----:R-:W-:Y:S01]  /*11210*/  VIADD R237, R244, 0xfffffe84 ;  /* 0xfffffe84f4ed7836 */ /* 0x002fe20000000000 */
[----:B------:R-:W1:Y:S01]  /*11220*/  S2R R0, SR_TID.X ;  /* 0x0000000000007919 */ /* 0x000e620000002100 */
[----:B----4-:R-:W3:Y:S01]  /*11230*/  LDC R251, c[0x0][0x3a0] ;  /* 0x0000e800fffb7b82 */ /* 0x010ee20000000800 */
[----:B------:R-:W4:Y:S01]  /*11240*/  LDL.LU.64 R248, [R1+0x5d8] ;  /* 0x0005d80001f87983 */ /* 0x000f220000300a00 */
[----:B------:R-:W-:Y:S02]  /*11250*/  IADD3.X R243, PT, PT, R241, R132, RZ, P4, !PT ;  /* 0x00000084f1f37210 */ /* 0x000fe400027fe4ff */
[----:B------:R-:W-:Y:S02]  /*11260*/  IADD3 R238, P4, PT, R202, R3, RZ ;  /* 0x00000003caee7210 */ /* 0x000fe40007f9e0ff */
[----:B------:R-:W-:Y:S02]  /*11270*/  ISETP.GE.U32.AND P1, PT, R236, 0x7ffffe04, PT ;  /* 0x7ffffe04ec00780c */ /* 0x000fe40003f26070 */
[----:B------:R-:W1:Y:S01]  /*11280*/  LDC R202, c[0x0][0x3a0] ;  /* 0x0000e800ffca7b82 */ /* 0x000e620000000800 */
[----:B------:R-:W-:Y:S01]  /*11290*/  IMAD.X R239, R203, 0x1, R132, P4 ;  /* 0x00000001cbef7824 */ /* 0x000fe200020e0684 */
[----:B------:R-:W-:-:S06]  /*112a0*/  ISETP.GE.U32.AND P3, PT, R237, 0x7ffffe05, PT ;  /* 0x7ffffe05ed00780c */ /* 0x000fcc0003f66070 */
[----:B------:R-:W3:Y:S08]  /*112b0*/  LDC R203, c[0x0][0x3a0] ;  /* 0x0000e800ffcb7b82 */ /* 0x000ef00000000800 */
[----:B------:R-:W3:Y:S01]  /*112c0*/  LDC R236, c[0x0][0x3a0] ;  /* 0x0000e800ffec7b82 */ /* 0x000ee20000000800 */
[----:B------:R-:W-:Y:S04]  /*112d0*/  STL.64 [R1+0x210], R242 ;  /* 0x000210f201007387 */ /* 0x000fe80000100a00 */
[----:B------:R-:W-:Y:S04]  /*112e0*/  LDGSTS.E [R133+0x1ec], desc[UR22][R242.64], !P3 ;  /* 0x001ec000f2857fae */ /* 0x000fe8000d9a1016 */
[----:B------:R1:W-:Y:S04]  /*112f0*/  STL.64 [R1+0x218], R238 ;  /* 0x000218ee01007387 */ /* 0x0003e80000100a00 */
[----:B------:R1:W-:Y:S01]  /*11300*/  LDGSTS.E [R133+0x1f0], desc[UR22][R238.64], !P1 ;  /* 0x001f0000ee857fae */ /* 0x0003e2000c9a1016 */
[----:B------:R-:W-:Y:S01]  /*11310*/  IADD3 R240, P4, PT, R200, R3, RZ ;  /* 0x00000003c8f07210 */ /* 0x000fe20007f9e0ff */
[----:B-1----:R-:W-:-:S02]  /*11320*/  VIADD R202, R202, 0xfffffe81 ;  /* 0xfffffe81caca7836 */ /* 0x002fc40000000000 */
[----:B---3--:R-:W-:Y:S01]  /*11330*/  VIADD R203, R203, 0xfffffe82 ;  /* 0xfffffe82cbcb7836 */ /* 0x008fe20000000000 */
[----:B------:R-:W-:Y:S01]  /*11340*/  IADD3 R238, P5, PT, R198, R3, RZ ;  /* 0x00000003c6ee7210 */ /* 0x000fe20007fbe0ff */
[----:B------:R-:W-:-:S04]  /*11350*/  VIADD R237, R236, 0xfffffe80 ;  /* 0xfffffe80eced7836 */ /* 0x000fc80000000000 */
[--C-:B------:R-:W-:Y:S01]  /*11360*/  IMAD.X R239, R199, 0x1, R132.reuse, P5 ;  /* 0x00000001c7ef7824 */ /* 0x100fe200028e0684 */
[----:B------:R-:W-:Y:S01]  /*11370*/  IADD3 R200, P5, PT, R196, R3, RZ ;  /* 0x00000003c4c87210 */ /* 0x000fe20007fbe0ff */
[--C-:B------:R-:W-:Y:S01]  /*11380*/  IMAD.X R241, R201, 0x1, R132.reuse, P4 ;  /* 0x00000001c9f17824 */ /* 0x100fe200020e0684 */
[----:B------:R-:W-:Y:S02]  /*11390*/  ISETP.GE.U32.AND P3, PT, R203, 0x7ffffe03, PT ;  /* 0x7ffffe03cb00780c */ /* 0x000fe40003f66070 */
[----:B------:R-:W-:Y:S01]  /*113a0*/  ISETP.GE.U32.AND P1, PT, R202, 0x7ffffe02, PT ;  /* 0x7ffffe02ca00780c */ /* 0x000fe20003f26070 */
[----:B------:R-:W-:Y:S01]  /*113b0*/  IMAD.X R201, R197, 0x1, R132, P5 ;  /* 0x00000001c5c97824 */ /* 0x000fe200028e0684 */
[----:B------:R-:W-:Y:S01]  /*113c0*/  ISETP.GE.U32.AND P4, PT, R237, 0x7ffffe01, PT ;  /* 0x7ffffe01ed00780c */ /* 0x000fe20003f86070 */
[----:B------:R-:W-:Y:S04]  /*113d0*/  STL.64 [R1+0x220], R240 ;  /* 0x000220f001007387 */ /* 0x000fe80000100a00 */
[----:B------:R-:W-:Y:S04]  /*113e0*/  STL.64 [R1+0x228], R238 ;  /* 0x000228ee01007387 */ /* 0x000fe80000100a00 */
[----:B------:R1:W-:Y:S04]  /*113f0*/  STL.64 [R1+0x230], R200 ;  /* 0x000230c801007387 */ /* 0x0003e80000100a00 */
[----:B------:R-:W3:Y:S01]  /*11400*/  LDL.LU.64 R242, [R1+0x5e8] ;  /* 0x0005e80001f27983 */ /* 0x000ee20000300a00 */
[----:B------:R-:W-:-:S03]  /*11410*/  LOP3.LUT R0, R0, 0x7f, RZ, 0xc0, !PT ;  /* 0x0000007f00007812 */ /* 0x000fc600078ec0ff */
[----:B------:R-:W-:Y:S01]  /*11420*/  LDGSTS.E [R133+0x1f4], desc[UR22][R240.64], !P3 ;  /* 0x001f4000f0857fae */ /* 0x000fe2000d9a1016 */
[----:B------:R-:W-:-:S03]  /*11430*/  VIADD R251, R251, 0x7f ;  /* 0x0000007ffbfb7836 */ /* 0x000fc60000000000 */
[----:B------:R-:W2:Y:S01]  /*11440*/  LDL.LU.64 R246, [R1+0x5c8] ;  /* 0x0005c80001f67983 */ /* 0x000ea20000300a00 */
[----:B------:R-:W-:-:S03]  /*11450*/  ISETP.GE.AND P3, PT, R0, UR5, PT ;  /* 0x0000000500007c0c */ /* 0x000fc6000bf66270 */
[----:B------:R-:W-:Y:S04]  /*11460*/  LDGSTS.E [R133+0x1f8], desc[UR22][R238.64], !P1 ;  /* 0x001f8000ee857fae */ /* 0x000fe8000c9a1016 */
[----:B------:R1:W-:Y:S01]  /*11470*/  LDGSTS.E [R133+0x1fc], desc[UR22][R200.64], !P4 ;  /* 0x001fc000c8857fae */ /* 0x0003e2000e1a1016 */
[----:B------:R-:W-:Y:S02]  /*11480*/  ISETP.GT.AND P1, PT, R251, 0x17f, PT ;  /* 0x0000017ffb00780c */ /* 0x000fe40003f24270 */
[----:B------:R-:W-:Y:S01]  /*11490*/  SEL R196, RZ, 0x4, P3 ;  /* 0x00000004ffc47807 */ /* 0x000fe20001800000 */
[----:B------:R-:W0:Y:S01]  /*114a0*/  LDGDEPBAR ;  /* 0x00000000000079af */ /* 0x000e220000000000 */
[----:B-1----:R-:W-:-:S04]  /*114b0*/  SHF.R.S32.HI R133, RZ, 0x1f, R134 ;  /* 0x0000001fff857819 */ /* 0x002fc80000011486 */
[C---:B------:R-:W-:Y:S01]  /*114c0*/  SHF.L.U64.HI R133, R134.reuse, 0x2, R133 ;  /* 0x0000000286857819 */ /* 0x040fe20000010285 */
[----:B------:R-:W-:Y:S01]  /*114d0*/  IMAD.SHL.U32 R134, R134, 0x4, RZ ;  /* 0x0000000486867824 */ /* 0x000fe200078e00ff */
[----:B------:R-:W-:-:S04]  /*114e0*/  SEL R196, R196, RZ, P1 ;  /* 0x000000ffc4c47207 */ /* 0x000fc80000800000 */
[----:B------:R-:W-:Y:S02]  /*114f0*/  ISETP.NE.U32.AND P1, PT, R196, RZ, PT ;  /* 0x000000ffc400720c */ /* 0x000fe40003f25070 */
[----:B----4-:R-:W-:-:S05]  /*11500*/  IADD3 R198, P3, PT, R248, R134, RZ ;  /* 0x00000086f8c67210 */ /* 0x010fca0007f7e0ff */
[----:B------:R-:W-:Y:S01]  /*11510*/  IMAD.X R199, R249, 0x1, R133, P3 ;  /* 0x00000001f9c77824 */ /* 0x000fe200018e0685 */
[----:B------:R-:W-:-:S05]  /*11520*/  IADD3 R196, P3, PT, R234, R134, RZ ;  /* 0x00000086eac47210 */ /* 0x000fca0007f7e0ff */
[----:B------:R1:W-:Y:S01]  /*11530*/  LDGSTS.E [R252+0x30000], desc[UR22][R198.64], P1 ;  /* 0x30000000c6fc7fae */ /* 0x0003e200089a1016 */
[----:B------:R-:W-:Y:S01]  /*11540*/  IMAD.X R197, R235, 0x1, R133, P3 ;  /* 0x00000001ebc57824 */ /* 0x000fe200018e0685 */
[-C--:B------:R-:W-:Y:S02]  /*11550*/  IADD3 R200, P3, PT, R232, R134.reuse, RZ ;  /* 0x00000086e8c87210 */ /* 0x080fe40007f7e0ff */
[----:B------:R1:W-:Y:S02]  /*11560*/  STL.64 [R1+0x238], R198 ;  /* 0x000238c601007387 */ /* 0x0003e40000100a00 */
[----:B------:R-:W-:Y:S02]  /*11570*/  IADD3.X R201, PT, PT, R233, R133, RZ, P3, !PT ;  /* 0x00000085e9c97210 */ /* 0x000fe40001ffe4ff */
[----:B------:R4:W-:Y:S04]  /*11580*/  STL.64 [R1+0x278], R196 ;  /* 0x000278c401007387 */ /* 0x0009e80000100a00 */
[----:B------:R4:W-:Y:S01]  /*11590*/  LDGSTS.E [R252+0x30400], desc[UR22][R196.64], P1 ;  /* 0x30400000c4fc7fae */ /* 0x0009e200089a1016 */
[----:B-1----:R-:W-:-:S03]  /*115a0*/  IADD3 R198, P3, PT, R226, R134, RZ ;  /* 0x00000086e2c67210 */ /* 0x002fc60007f7e0ff */
[----:B------:R1:W-:Y:S02]  /*115b0*/  STL.64 [R1+0x2f8], R200 ;  /* 0x0002f8c801007387 */ /* 0x0003e40000100a00 */
[----:B------:R-:W-:Y:S02]  /*115c0*/  IMAD.X R199, R227, 0x1, R133, P3 ;  /* 0x00000001e3c77824 */ /* 0x000fe400018e0685 */
[----:B------:R1:W-:Y:S01]  /*115d0*/  LDGSTS.E [R252+0x30800], desc[UR22][R200.64], P1 ;  /* 0x30800000c8fc7fae */ /* 0x0003e200089a1016 */
[----:B----4-:R-:W-:-:S03]  /*115e0*/  IADD3 R196, P3, PT, R206, R134, RZ ;  /* 0x00000086cec47210 */ /* 0x010fc60007f7e0ff */
[----:B------:R4:W-:Y:S02]  /*115f0*/  STL.64 [R1+0x338], R198 ;  /* 0x000338c601007387 */ /* 0x0009e40000100a00 */
[----:B------:R-:W-:Y:S02]  /*11600*/  IMAD.X R197, R207, 0x1, R133, P3 ;  /* 0x00000001cfc57824 */ /* 0x000fe400018e0685 */
[----:B------:R4:W-:Y:S04]  /*11610*/  LDGSTS.E [R252+0x30c00], desc[UR22][R198.64], P1 ;  /* 0x30c00000c6fc7fae */ /* 0x0009e800089a1016 */
[----:B------:R5:W-:Y:S04]  /*11620*/  STL.64 [R1+0x378], R196 ;  /* 0x000378c401007387 */ /* 0x000be80000100a00 */
[----:B------:R-:W2:Y:S01]  /*11630*/  LDL.LU.64 R248, [R1+0x600] ;  /* 0x0006000001f87983 */ /* 0x000ea20000300a00 */
[----:B-1----:R-:W-:-:S03]  /*11640*/  IADD3 R200, P3, PT, R184, R134, RZ ;  /* 0x00000086b8c87210 */ /* 0x002fc60007f7e0ff */
[----:B------:R5:W-:Y:S02]  /*11650*/  LDGSTS.E [R252+0x31000], desc[UR22][R196.64], P1 ;  /* 0x31000000c4fc7fae */ /* 0x000be400089a1016 */
[----:B------:R-:W-:Y:S01]  /*11660*/  IMAD.X R201, R185, 0x1, R133, P3 ;  /* 0x00000001b9c97824 */ /* 0x000fe200018e0685 */
[----:B----4-:R-:W-:-:S04]  /*11670*/  IADD3 R198, P3, PT, R170, R134, RZ ;  /* 0x00000086aac67210 */ /* 0x010fc80007f7e0ff */
[----:B------:R-:W-:Y:S01]  /*11680*/  LDGSTS.E [R252+0x31400], desc[UR22][R200.64], P1 ;  /* 0x31400000c8fc7fae */ /* 0x000fe200089a1016 */
[--C-:B------:R-:W-:Y:S01]  /*11690*/  IMAD.X R199, R171, 0x1, R133.reuse, P3 ;  /* 0x00000001abc77824 */ /* 0x100fe200018e0685 */
[----:B-----5:R-:W-:Y:S02]  /*116a0*/  IADD3 R196, P3, PT, R154, R134, RZ ;  /* 0x000000869ac47210 */ /* 0x020fe40007f7e0ff */
[----:B------:R-:W-:Y:S04]  /*116b0*/  STL.64 [R1+0x3b8], R200 ;  /* 0x0003b8c801007387 */ /* 0x000fe80000100a00 */
[----:B------:R-:W-:Y:S01]  /*116c0*/  STL.64 [R1+0x3f8], R198 ;  /* 0x0003f8c601007387 */ /* 0x000fe20000100a00 */
[----:B------:R-:W-:-:S03]  /*116d0*/  IMAD.X R197, R155, 0x1, R133, P3 ;  /* 0x000000019bc57824 */ /* 0x000fc600018e0685 */
[----:B------:R-:W4:Y:S01]  /*116e0*/  LDL.LU.64 R238, [R1+0x5e0] ;  /* 0x0005e00001ee7983 */ /* 0x000f220000300a00 */
[----:B---3--:R-:W-:-:S03]  /*116f0*/  IADD3 R170, P3, PT, R242, R134, RZ ;  /* 0x00000086f2aa7210 */ /* 0x008fc60007f7e0ff */
[----:B------:R-:W-:Y:S02]  /*11700*/  LDGSTS.E [R252+0x31800], desc[UR22][R198.64], P1 ;  /* 0x31800000c6fc7fae */ /* 0x000fe400089a1016 */
[--C-:B------:R-:W-:Y:S01]  /*11710*/  IMAD.X R171, R243, 0x1, R133.reuse, P3 ;  /* 0x00000001f3ab7824 */ /* 0x100fe200018e0685 */
[-C--:B--2---:R-:W-:Y:S01]  /*11720*/  IADD3 R154, P3, PT, R246, R134.reuse, RZ ;  /* 0x00000086f69a7210 */ /* 0x084fe20007f7e0ff */
[----:B------:R-:W-:Y:S04]  /*11730*/  STL.64 [R1+0x438], R196 ;  /* 0x000438c401007387 */ /* 0x000fe80000100a00 */
[--C-:B------:R-:W-:Y:S01]  /*11740*/  IMAD.X R155, R247, 0x1, R133.reuse, P3 ;  /* 0x00000001f79b7824 */ /* 0x100fe200018e0685 */
[----:B------:R-:W-:Y:S01]  /*11750*/  IADD3 R184, P3, PT, R230, R134, RZ ;  /* 0x00000086e6b87210 */ /* 0x000fe20007f7e0ff */
[----:B------:R-:W-:Y:S04]  /*11760*/  LDGSTS.E [R252+0x31c00], desc[UR22][R196.64], P1 ;  /* 0x31c00000c4fc7fae */ /* 0x000fe800089a1016 */
[----:B------:R1:W-:Y:S01]  /*11770*/  STL.64 [R1+0x240], R170 ;  /* 0x000240aa01007387 */ /* 0x0003e20000100a00 */
[----:B------:R-:W-:-:S03]  /*11780*/  IMAD.X R185, R231, 0x1, R133, P3 ;  /* 0x00000001e7b97824 */ /* 0x000fc600018e0685 */
[----:B------:R1:W-:Y:S04]  /*11790*/  LDGSTS.E [R141+0x30080], desc[UR22][R170.64], P1 ;  /* 0x30080000aa8d7fae */ /* 0x0003e800089a1016 */
[----:B------:R2:W-:Y:S04]  /*117a0*/  STL.64 [R1+0x280], R154 ;  /* 0x0002809a01007387 */ /* 0x0005e80000100a00 */
[----:B------:R2:W-:Y:S01]  /*117b0*/  LDGSTS.E [R141+0x30480], desc[UR22][R154.64], P1 ;  /* 0x304800009a8d7fae */ /* 0x0005e200089a1016 */
[----:B-1----:R-:W-:-:S03]  /*117c0*/  IADD3 R170, P3, PT, R224, R134, RZ ;  /* 0x00000086e0aa7210 */ /* 0x002fc60007f7e0ff */
[----:B------:R1:W-:Y:S02]  /*117d0*/  STL.64 [R1+0x2c0], R184 ;  /* 0x0002c0b801007387 */ /* 0x0003e40000100a00 */
[----:B------:R-:W-:Y:S02]  /*117e0*/  IMAD.X R171, R225, 0x1, R133, P3 ;  /* 0x00000001e1ab7824 */ /* 0x000fe400018e0685 */
[----:B------:R1:W-:Y:S01]  /*117f0*/  LDGSTS.E [R141+0x30880], desc[UR22][R184.64], P1 ;  /* 0x30880000b88d7fae */ /* 0x0003e200089a1016 */
[----:B--2---:R-:W-:-:S03]  /*11800*/  IADD3 R154, P3, PT, R204, R134, RZ ;  /* 0x00000086cc9a7210 */ /* 0x004fc60007f7e0ff */
[----:B------:R2:W-:Y:S02]  /*11810*/  STL.64 [R1+0x300], R170 ;  /* 0x000300aa01007387 */ /* 0x0005e40000100a00 */
[----:B------:R-:W-:Y:S02]  /*11820*/  IMAD.X R155, R205, 0x1, R133, P3 ;  /* 0x00000001cd9b7824 */ /* 0x000fe400018e0685 */
[----:B------:R2:W-:Y:S01]  /*11830*/  LDGSTS.E [R141+0x30c80], desc[UR22][R170.64], P1 ;  /* 0x30c80000aa8d7fae */ /* 0x0005e200089a1016 */
[----:B-1----:R-:W-:-:S03]  /*11840*/  IADD3 R184, P3, PT, R182, R134, RZ ;  /* 0x00000086b6b87210 */ /* 0x002fc60007f7e0ff */
[----:B------:R1:W-:Y:S02]  /*11850*/  STL.64 [R1+0x340], R154 ;  /* 0x0003409a01007387 */ /* 0x0003e40000100a00 */
[----:B------:R-:W-:Y:S02]  /*11860*/  IMAD.X R185, R183, 0x1, R133, P3 ;  /* 0x00000001b7b97824 */ /* 0x000fe400018e0685 */
[----:B------:R1:W-:Y:S01]  /*11870*/  LDGSTS.E [R141+0x31080], desc[UR22][R154.64], P1 ;  /* 0x310800009a8d7fae */ /* 0x0003e200089a1016 */
[----:B--2---:R-:W-:-:S03]  /*11880*/  IADD3 R170, P3, PT, R168, R134, RZ ;  /* 0x00000086a8aa7210 */ /* 0x004fc60007f7e0ff */
[----:B------:R-:W-:Y:S01]  /*11890*/  STL.64 [R1+0x380], R184 ;  /* 0x000380b801007387 */ /* 0x000fe20000100a00 */
[----:B------:R-:W-:-:S03]  /*118a0*/  IADD3.X R171, PT, PT, R169, R133, RZ, P3, !PT ;  /* 0x00000085a9ab7210 */ /* 0x000fc60001ffe4ff */
[----:B------:R-:W-:Y:S01]  /*118b0*/  LDGSTS.E [R141+0x31480], desc[UR22][R184.64], P1 ;  /* 0x31480000b88d7fae */ /* 0x000fe200089a1016 */
[----:B-1----:R-:W-:-:S03]  /*118c0*/  IADD3 R154, P3, PT, R152, R134, RZ ;  /* 0x00000086989a7210 */ /* 0x002fc60007f7e0ff */
[----:B------:R-:W-:Y:S04]  /*118d0*/  STL.64 [R1+0x3c0], R170 ;  /* 0x0003c0aa01007387 */ /* 0x000fe80000100a00 */
[----:B------:R-:W2:Y:S01]  /*118e0*/  LDL.LU.64 R242, [R1+0x618] ;  /* 0x0006180001f27983 */ /* 0x000ea20000300a00 */
[----:B------:R-:W-:-:S03]  /*118f0*/  IMAD.X R155, R153, 0x1, R133, P3 ;  /* 0x00000001999b7824 */ /* 0x000fc600018e0685 */
[----:B------:R-:W-:Y:S04]  /*11900*/  LDGSTS.E [R141+0x31880], desc[UR22][R170.64], P1 ;  /* 0x31880000aa8d7fae */ /* 0x000fe800089a1016 */
[----:B------:R1:W-:Y:S04]  /*11910*/  STL.64 [R1+0x400], R154 ;  /* 0x0004009a01007387 */ /* 0x0003e80000100a00 */
[----:B------:R1:W-:Y:S04]  /*11920*/  LDGSTS.E [R141+0x31c80], desc[UR22][R154.64], P1 ;  /* 0x31c800009a8d7fae */ /* 0x0003e800089a1016 */
[----:B------:R-:W3:Y:S01]  /*11930*/  LDL.LU.64 R246, [R1+0x5f8] ;  /* 0x0005f80001f67983 */ /* 0x000ee20000300a00 */
[----:B-1----:R-:W-:-:S05]  /*11940*/  IADD3 R154, P3, PT, R248, R134, RZ ;  /* 0x00000086f89a7210 */ /* 0x002fca0007f7e0ff */
[----:B------:R-:W-:Y:S02]  /*11950*/  IMAD.X R155, R249, 0x1, R133, P3 ;  /* 0x00000001f99b7824 */ /* 0x000fe400018e0685 */
[----:B------:R-:W5:Y:S04]  /*11960*/  LDL.LU.64 R248, [R1+0x5d0] ;  /* 0x0005d00001f87983 */ /* 0x000f680000300a00 */
[----:B------:R1:W-:Y:S04]  /*11970*/  STL.64 [R1+0x248], R154 ;  /* 0x0002489a01007387 */ /* 0x0003e80000100a00 */
[----:B------:R1:W-:Y:S01]  /*11980*/  LDGSTS.E [R140+0x30100], desc[UR22][R154.64], P1 ;  /* 0x301000009a8c7fae */ /* 0x0003e200089a1016 */
[----:B----4-:R-:W-:-:S05]  /*11990*/  IADD3 R152, P3, PT, R238, R134, RZ ;  /* 0x00000086ee987210 */ /* 0x010fca0007f7e0ff */
[----:B------:R-:W-:Y:S01]  /*119a0*/  IMAD.X R153, R239, 0x1, R133, P3 ;  /* 0x00000001ef997824 */ /* 0x000fe200018e0685 */
[----:B------:R-:W-:-:S04]  /*119b0*/  IADD3 R168, P3, PT, R228, R134, RZ ;  /* 0x00000086e4a87210 */ /* 0x000fc80007f7e0ff */
[----:B------:R4:W-:Y:S01]  /*119c0*/  LDGSTS.E [R140+0x30500], desc[UR22][R152.64], P1 ;  /* 0x30500000988c7fae */ /* 0x0009e200089a1016 */
[--C-:B------:R-:W-:Y:S01]  /*119d0*/  IMAD.X R169, R229, 0x1, R133.reuse, P3 ;  /* 0x00000001e5a97824 */ /* 0x100fe200018e0685 */
[-C--:B-1----:R-:W-:Y:S02]  /*119e0*/  IADD3 R154, P3, PT, R222, R134.reuse, RZ ;  /* 0x00000086de9a7210 */ /* 0x082fe40007f7e0ff */
[----:B------:R4:W-:Y:S03]  /*119f0*/  STL.64 [R1+0x288], R152 ;  /* 0x0002889801007387 */ /* 0x0009e60000100a00 */
[----:B------:R-:W-:Y:S01]  /*11a00*/  IMAD.X R155, R223, 0x1, R133, P3 ;  /* 0x00000001df9b7824 */ /* 0x000fe200018e0685 */
[----:B------:R1:W-:Y:S04]  /*11a10*/  STL.64 [R1+0x2c8], R168 ;  /* 0x0002c8a801007387 */ /* 0x0003e80000100a00 */
[----:B------:R1:W-:Y:S01]  /*11a20*/  LDGSTS.E [R140+0x30900], desc[UR22][R168.64], P1 ;  /* 0x30900000a88c7fae */ /* 0x0003e200089a1016 */
[----:B----4-:R-:W-:-:S03]  /*11a30*/  IADD3 R152, P3, PT, R192, R134, RZ ;  /* 0x00000086c0987210 */ /* 0x010fc60007f7e0ff */
[----:B------:R4:W-:Y:S02]  /*11a40*/  STL.64 [R1+0x308], R154 ;  /* 0x0003089a01007387 */ /* 0x0009e40000100a00 */
[----:B------:R-:W-:Y:S02]  /*11a50*/  IMAD.X R153, R193, 0x1, R133, P3 ;  /* 0x00000001c1997824 */ /* 0x000fe400018e0685 */
[----:B------:R4:W-:Y:S01]  /*11a60*/  LDGSTS.E [R140+0x30d00], desc[UR22][R154.64], P1 ;  /* 0x30d000009a8c7fae */ /* 0x0009e200089a1016 */
[----:B-1----:R-:W-:-:S03]  /*11a70*/  IADD3 R168, P3, PT, R180, R134, RZ ;  /* 0x00000086b4a87210 */ /* 0x002fc60007f7e0ff */
[----:B------:R1:W-:Y:S02]  /*11a80*/  STL.64 [R1+0x348], R152 ;  /* 0x0003489801007387 */ /* 0x0003e40000100a00 */
[----:B------:R-:W-:Y:S02]  /*11a90*/  IMAD.X R169, R181, 0x1, R133, P3 ;  /* 0x00000001b5a97824 */ /* 0x000fe400018e0685 */
[----:B------:R1:W-:Y:S01]  /*11aa0*/  LDGSTS.E [R140+0x31100], desc[UR22][R152.64], P1 ;  /* 0x31100000988c7fae */ /* 0x0003e200089a1016 */
[----:B----4-:R-:W-:-:S03]  /*11ab0*/  IADD3 R154, P3, PT, R166, R134, RZ ;  /* 0x00000086a69a7210 */ /* 0x010fc60007f7e0ff */
[----:B------:R-:W-:Y:S02]  /*11ac0*/  STL.64 [R1+0x388], R168 ;  /* 0x000388a801007387 */ /* 0x000fe40000100a00 */
[----:B------:R-:W-:Y:S02]  /*11ad0*/  IMAD.X R155, R167, 0x1, R133, P3 ;  /* 0x00000001a79b7824 */ /* 0x000fe400018e0685 */
[----:B------:R-:W-:Y:S01]  /*11ae0*/  LDGSTS.E [R140+0x31500], desc[UR22][R168.64], P1 ;  /* 0x31500000a88c7fae */ /* 0x000fe200089a1016 */
[----:B-1----:R-:W-:-:S03]  /*11af0*/  IADD3 R152, P3, PT, R150, R134, RZ ;  /* 0x0000008696987210 */ /* 0x002fc60007f7e0ff */
[----:B------:R-:W-:Y:S02]  /*11b00*/  STL.64 [R1+0x3c8], R154 ;  /* 0x0003c89a01007387 */ /* 0x000fe40000100a00 */
[----:B------:R-:W-:Y:S02]  /*11b10*/  IMAD.X R153, R151, 0x1, R133, P3 ;  /* 0x0000000197997824 */ /* 0x000fe400018e0685 */
[----:B------:R-:W4:Y:S04]  /*11b20*/  LDL.LU.64 R244, [R1+0x630] ;  /* 0x0006300001f47983 */ /* 0x000f280000300a00 */
[----:B------:R5:W-:Y:S04]  /*11b30*/  STL.64 [R1+0x408], R152 ;  /* 0x0004089801007387 */ /* 0x000be80000100a00 */
[----:B------:R-:W4:Y:S04]  /*11b40*/  LDL.LU.64 R238, [R1+0x610] ;  /* 0x0006100001ee7983 */ /* 0x000f280000300a00 */
[----:B------:R-:W-:Y:S04]  /*11b50*/  LDGSTS.E [R140+0x31900], desc[UR22][R154.64], P1 ;  /* 0x319000009a8c7fae */ /* 0x000fe800089a1016 */
[----:B------:R3:W-:Y:S01]  /*11b60*/  LDGSTS.E [R140+0x31d00], desc[UR22][R152.64], P1 ;  /* 0x31d00000988c7fae */ /* 0x0007e200089a1016 */
[----:B--2---:R-:W-:-:S05]  /*11b70*/  IADD3 R150, P3, PT, R242, R134, RZ ;  /* 0x00000086f2967210 */ /* 0x004fca0007f7e0ff */
[----:B------:R-:W-:Y:S02]  /*11b80*/  IMAD.X R151, R243, 0x1, R133, P3 ;  /* 0x00000001f3977824 */ /* 0x000fe400018e0685 */
[----:B------:R-:W2:Y:S01]  /*11b90*/  LDL.LU.64 R242, [R1+0x5f0] ;  /* 0x0005f00001f27983 */ /* 0x000ea20000300a00 */
[----:B---3--:R-:W-:-:S03]  /*11ba0*/  IADD3 R140, P3, PT, R246, R134, RZ ;  /* 0x00000086f68c7210 */ /* 0x008fc60007f7e0ff */
[----:B------:R1:W-:Y:S02]  /*11bb0*/  LDGSTS.E [R139+0x30180], desc[UR22][R150.64], P1 ;  /* 0x30180000968b7fae */ /* 0x0003e400089a1016 */
[----:B------:R-:W-:Y:S02]  /*11bc0*/  IMAD.X R141, R247, 0x1, R133, P3 ;  /* 0x00000001f78d7824 */ /* 0x000fe400018e0685 */
[----:B------:R1:W-:Y:S04]  /*11bd0*/  STL.64 [R1+0x250], R150 ;  /* 0x0002509601007387 */ /* 0x0003e80000100a00 */
[----:B------:R3:W-:Y:S04]  /*11be0*/  STL.64 [R1+0x290], R140 ;  /* 0x0002908c01007387 */ /* 0x0007e80000100a00 */
[----:B------:R3:W-:Y:S01]  /*11bf0*/  LDGSTS.E [R139+0x30580], desc[UR22][R140.64], P1 ;  /* 0x305800008c8b7fae */ /* 0x0007e200089a1016 */
[----:B-----5:R-:W-:-:S04]  /*11c00*/  IADD3 R152, P3, PT, R248, R134, RZ ;  /* 0x00000086f8987210 */ /* 0x020fc80007f7e0ff */
[----:B------:R-:W-:Y:S02]  /*11c10*/  IADD3.X R153, PT, PT, R249, R133, RZ, P3, !PT ;  /* 0x00000085f9997210 */ /* 0x000fe40001ffe4ff */
[----:B-1----:R-:W-:-:S03]  /*11c20*/  IADD3 R150, P3, PT, R220, R134, RZ ;  /* 0x00000086dc967210 */ /* 0x002fc60007f7e0ff */
[----:B------:R1:W-:Y:S02]  /*11c30*/  LDGSTS.E [R139+0x30980], desc[UR22][R152.64], P1 ;  /* 0x30980000988b7fae */ /* 0x0003e400089a1016 */
[--C-:B------:R-:W-:Y:S01]  /*11c40*/  IMAD.X R151, R221, 0x1, R133.reuse, P3 ;  /* 0x00000001dd977824 */ /* 0x100fe200018e0685 */
[-C--:B---3--:R-:W-:Y:S01]  /*11c50*/  IADD3 R140, P3, PT, R190, R134.reuse, RZ ;  /* 0x00000086be8c7210 */ /* 0x088fe20007f7e0ff */
[----:B------:R1:W-:Y:S04]  /*11c60*/  STL.64 [R1+0x2d0], R152 ;  /* 0x0002d09801007387 */ /* 0x0003e80000100a00 */
[----:B------:R-:W-:Y:S01]  /*11c70*/  IMAD.X R141, R191, 0x1, R133, P3 ;  /* 0x00000001bf8d7824 */ /* 0x000fe200018e0685 */
[----:B------:R3:W-:Y:S04]  /*11c80*/  STL.64 [R1+0x310], R150 ;  /* 0x0003109601007387 */ /* 0x0007e80000100a00 */
[----:B------:R3:W-:Y:S01]  /*11c90*/  LDGSTS.E [R139+0x30d80], desc[UR22][R150.64], P1 ;  /* 0x30d80000968b7fae */ /* 0x0007e200089a1016 */
[----:B-1----:R-:W-:-:S03]  /*11ca0*/  IADD3 R152, P3, PT, R178, R134, RZ ;  /* 0x00000086b2987210 */ /* 0x002fc60007f7e0ff */
[----:B------:R1:W-:Y:S02]  /*11cb0*/  STL.64 [R1+0x350], R140 ;  /* 0x0003508c01007387 */ /* 0x0003e40000100a00 */
[----:B------:R-:W-:Y:S02]  /*11cc0*/  IMAD.X R153, R179, 0x1, R133, P3 ;  /* 0x00000001b3997824 */ /* 0x000fe400018e0685 */
[----:B------:R1:W-:Y:S01]  /*11cd0*/  LDGSTS.E [R139+0x31180], desc[UR22][R140.64], P1 ;  /* 0x311800008c8b7fae */ /* 0x0003e200089a1016 */
[----:B---3--:R-:W-:-:S03]  /*11ce0*/  IADD3 R150, P3, PT, R164, R134, RZ ;  /* 0x00000086a4967210 */ /* 0x008fc60007f7e0ff */
[----:B------:R-:W-:Y:S02]  /*11cf0*/  STL.64 [R1+0x390], R152 ;  /* 0x0003909801007387 */ /* 0x000fe40000100a00 */
[----:B------:R-:W-:Y:S02]  /*11d00*/  IMAD.X R151, R165, 0x1, R133, P3 ;  /* 0x00000001a5977824 */ /* 0x000fe400018e0685 */
[----:B------:R-:W-:Y:S01]  /*11d10*/  LDGSTS.E [R139+0x31580], desc[UR22][R152.64], P1 ;  /* 0x31580000988b7fae */ /* 0x000fe200089a1016 */
[----:B-1----:R-:W-:-:S03]  /*11d20*/  IADD3 R140, P3, PT, R148, R134, RZ ;  /* 0x00000086948c7210 */ /* 0x002fc60007f7e0ff */
[----:B------:R-:W-:Y:S02]  /*11d30*/  STL.64 [R1+0x3d0], R150 ;  /* 0x0003d09601007387 */ /* 0x000fe40000100a00 */
[----:B------:R-:W-:Y:S02]  /*11d40*/  IMAD.X R141, R149, 0x1, R133, P3 ;  /* 0x00000001958d7824 */ /* 0x000fe400018e0685 */
[----:B------:R-:W3:Y:S04]  /*11d50*/  LDL.LU.64 R246, [R1+0x648] ;  /* 0x0006480001f67983 */ /* 0x000ee80000300a00 */
[----:B------:R1:W-:Y:S04]  /*11d60*/  STL.64 [R1+0x410], R140 ;  /* 0x0004108c01007387 */ /* 0x0003e80000100a00 */
[----:B------:R-:W5:Y:S04]  /*11d70*/  LDL.LU.64 R248, [R1+0x628] ;  /* 0x0006280001f87983 */ /* 0x000f680000300a00 */
[----:B------:R-:W-:Y:S04]  /*11d80*/  LDGSTS.E [R139+0x31980], desc[UR22][R150.64], P1 ;  /* 0x31980000968b7fae */ /* 0x000fe800089a1016 */
[----:B------:R1:W-:Y:S01]  /*11d90*/  LDGSTS.E [R139+0x31d80], desc[UR22][R140.64], P1 ;  /* 0x31d800008c8b7fae */ /* 0x0003e200089a1016 */
[----:B----4-:R-:W-:-:S05]  /*11da0*/  IADD3 R148, P3, PT, R244, R134, RZ ;  /* 0x00000086f4947210 */ /* 0x010fca0007f7e0ff */
[----:B------:R-:W-:Y:S02]  /*11db0*/  IMAD.X R149, R245, 0x1, R133, P3 ;  /* 0x00000001f5957824 */ /* 0x000fe400018e0685 */
[----:B------:R-:W4:Y:S01]  /*11dc0*/  LDL.LU.64 R244, [R1+0x608] ;  /* 0x0006080001f47983 */ /* 0x000f220000300a00 */
[----:B-1----:R-:W-:-:S03]  /*11dd0*/  IADD3 R140, P3, PT, R238, R134, RZ ;  /* 0x00000086ee8c7210 */ /* 0x002fc60007f7e0ff */
[----:B------:R1:W-:Y:S02]  /*11de0*/  LDGSTS.E [R138+0x30200], desc[UR22][R148.64], P1 ;  /* 0x30200000948a7fae */ /* 0x0003e400089a1016 */
[----:B------:R-:W-:Y:S02]  /*11df0*/  IMAD.X R141, R239, 0x1, R133, P3 ;  /* 0x00000001ef8d7824 */ /* 0x000fe400018e0685 */
[----:B------:R1:W-:Y:S04]  /*11e00*/  STL.64 [R1+0x258], R148 ;  /* 0x0002589401007387 */ /* 0x0003e80000100a00 */
[----:B------:R1:W-:Y:S04]  /*11e10*/  STL.64 [R1+0x298], R140 ;  /* 0x0002988c01007387 */ /* 0x0003e80000100a00 */
[----:B------:R-:W4:Y:S01]  /*11e20*/  LDL.LU.64 R238, [R1+0x40] ;  /* 0x0000400001ee7983 */ /* 0x000f220000300a00 */
[----:B--2---:R-:W-:-:S03]  /*11e30*/  IADD3 R150, P3, PT, R242, R134, RZ ;  /* 0x00000086f2967210 */ /* 0x004fc60007f7e0ff */
[----:B------:R2:W-:Y:S02]  /*11e40*/  LDGSTS.E [R138+0x30600], desc[UR22][R140.64], P1 ;  /* 0x306000008c8a7fae */ /* 0x0005e400089a1016 */
[----:B------:R-:W-:Y:S01]  /*11e50*/  IMAD.X R151, R243, 0x1, R133, P3 ;  /* 0x00000001f3977824 */ /* 0x000fe200018e0685 */
[----:B-1----:R-:W-:-:S04]  /*11e60*/  IADD3 R148, P3, PT, R208, R134, RZ ;  /* 0x00000086d0947210 */ /* 0x002fc80007f7e0ff */
[----:B------:R1:W-:Y:S01]  /*11e70*/  LDGSTS.E [R138+0x30a00], desc[UR22][R150.64], P1 ;  /* 0x30a00000968a7fae */ /* 0x0003e200089a1016 */
[--C-:B------:R-:W-:Y:S01]  /*11e80*/  IMAD.X R149, R209, 0x1, R133.reuse, P3 ;  /* 0x00000001d1957824 */ /* 0x100fe200018e0685 */
[-C--:B--2---:R-:W-:Y:S02]  /*11e90*/  IADD3 R140, P3, PT, R188, R134.reuse, RZ ;  /* 0x00000086bc8c7210 */ /* 0x084fe40007f7e0ff */
[----:B------:R1:W-:Y:S03]  /*11ea0*/  STL.64 [R1+0x2d8], R150 ;  /* 0x0002d89601007387 */ /* 0x0003e60000100a00 */
[----:B------:R-:W-:Y:S01]  /*11eb0*/  IMAD.X R141, R189, 0x1, R133, P3 ;  /* 0x00000001bd8d7824 */ /* 0x000fe200018e0685 */
[----:B------:R2:W-:Y:S04]  /*11ec0*/  STL.64 [R1+0x318], R148 ;  /* 0x0003189401007387 */ /* 0x0005e80000100a00 */
        /* <DEDUP_REMOVED lines=10> */
[----:B------:R-:W-:Y:S02]  /*11f70*/  STL.64 [R1+0x3d8], R148 ;  /* 0x0003d89401007387 */ /* 0x000fe40000100a00 */
[----:B------:R-:W-:Y:S02]  /*11f80*/  IMAD.X R141, R147, 0x1, R133, P3 ;  /* 0x00000001938d7824 */ /* 0x000fe400018e0685 */
[----:B------:R-:W-:Y:S04]  /*11f90*/  LDGSTS.E [R138+0x31a00], desc[UR22][R148.64], P1 ;  /* 0x31a00000948a7fae */ /* 0x000fe800089a1016 */
[----:B------:R3:W-:Y:S04]  /*11fa0*/  STL.64 [R1+0x418], R140 ;  /* 0x0004188c01007387 */ /* 0x0007e80000100a00 */
[----:B------:R3:W-:Y:S04]  /*11fb0*/  LDGSTS.E [R138+0x31e00], desc[UR22][R140.64], P1 ;  /* 0x31e000008c8a7fae */ /* 0x0007e800089a1016 */
[----:B------:R-:W2:Y:S01]  /*11fc0*/  LDL.LU.64 R242, [R1+0x658] ;  /* 0x0006580001f27983 */ /* 0x000ea20000300a00 */
[----:B---3--:R-:W-:-:S05]  /*11fd0*/  IADD3 R140, P3, PT, R246, R134, RZ ;  /* 0x00000086f68c7210 */ /* 0x008fca0007f7e0ff */
[----:B------:R-:W-:Y:S02]  /*11fe0*/  IMAD.X R141, R247, 0x1, R133, P3 ;  /* 0x00000001f78d7824 */ /* 0x000fe400018e0685 */
[----:B------:R-:W3:Y:S01]  /*11ff0*/  LDL.LU.64 R246, [R1+0x640] ;  /* 0x0006400001f67983 */ /* 0x000ee20000300a00 */
[----:B-----5:R-:W-:-:S03]  /*12000*/  IADD3 R138, P3, PT, R248, R134, RZ ;  /* 0x00000086f88a7210 */ /* 0x020fc60007f7e0ff */
[----:B------:R1:W-:Y:S02]  /*12010*/  LDGSTS.E [R137+0x30280], desc[UR22][R140.64], P1 ;  /* 0x302800008c897fae */ /* 0x0003e400089a1016 */
[----:B------:R-:W-:Y:S02]  /*12020*/  IMAD.X R139, R249, 0x1, R133, P3 ;  /* 0x00000001f98b7824 */ /* 0x000fe400018e0685 */
[----:B------:R1:W-:Y:S04]  /*12030*/  STL.64 [R1+0x260], R140 ;  /* 0x0002608c01007387 */ /* 0x0003e80000100a00 */
[----:B------:R5:W-:Y:S04]  /*12040*/  STL.64 [R1+0x2a0], R138 ;  /* 0x0002a08a01007387 */ /* 0x000be80000100a00 */
[----:B------:R-:W3:Y:S04]  /*12050*/  LDL.LU.64 R248, [R1+0x620] ;  /* 0x0006200001f87983 */ /* 0x000ee80000300a00 */
[----:B------:R-:W3:Y:S04]  /*12060*/  LDL.LU.64 R200, [R1+0x50] ;  /* 0x0000500001c87983 */ /* 0x000ee80000300a00 */
[----:B------:R5:W-:Y:S01]  /*12070*/  LDGSTS.E [R137+0x30680], desc[UR22][R138.64], P1 ;  /* 0x306800008a897fae */ /* 0x000be200089a1016 */
[----:B----4-:R-:W-:-:S05]  /*12080*/  IADD3 R146, P3, PT, R244, R134, RZ ;  /* 0x00000086f4927210 */ /* 0x010fca0007f7e0ff */
[----:B------:R-:W-:-:S05]  /*12090*/  IMAD.X R147, R245, 0x1, R133, P3 ;  /* 0x00000001f5937824 */ /* 0x000fca00018e0685 */
[----:B------:R4:W-:Y:S04]  /*120a0*/  STL.64 [R1+0x2e0], R146 ;  /* 0x0002e09201007387 */ /* 0x0009e80000100a00 */
[----:B------:R-:W3:Y:S01]  /*120b0*/  LDL.LU.64 R202, [R1+0x38] ;  /* 0x0000380001ca7983 */ /* 0x000ee20000300a00 */
[----:B-1----:R-:W-:-:S03]  /*120c0*/  IADD3 R140, P3, PT, R238, R134, RZ ;  /* 0x00000086ee8c7210 */ /* 0x002fc60007f7e0ff */
[----:B------:R4:W-:Y:S02]  /*120d0*/  LDGSTS.E [R137+0x30a80], desc[UR22][R146.64], P1 ;  /* 0x30a8000092897fae */ /* 0x0009e400089a1016 */
[----:B------:R-:W-:Y:S01]  /*120e0*/  IMAD.X R141, R239, 0x1, R133, P3 ;  /* 0x00000001ef8d7824 */ /* 0x000fe200018e0685 */
[----:B-----5:R-:W-:-:S04]  /*120f0*/  IADD3 R138, P3, PT, R186, R134, RZ ;  /* 0x00000086ba8a7210 */ /* 0x020fc80007f7e0ff */
[----:B------:R1:W-:Y:S01]  /*12100*/  LDGSTS.E [R137+0x30e80], desc[UR22][R140.64], P1 ;  /* 0x30e800008c897fae */ /* 0x0003e200089a1016 */
[--C-:B------:R-:W-:Y:S01]  /*12110*/  IMAD.X R139, R187, 0x1, R133.reuse, P3 ;  /* 0x00000001bb8b7824 */ /* 0x100fe200018e0685 */
[-C--:B----4-:R-:W-:Y:S02]  /*12120*/  IADD3 R146, P3, PT, R174, R134.reuse, RZ ;  /* 0x00000086ae927210 */ /* 0x090fe40007f7e0ff */
[----:B------:R1:W-:Y:S03]  /*12130*/  STL.64 [R1+0x320], R140 ;  /* 0x0003208c01007387 */ /* 0x0003e60000100a00 */
[----:B------:R-:W-:Y:S01]  /*12140*/  IMAD.X R147, R175, 0x1, R133, P3 ;  /* 0x00000001af937824 */ /* 0x000fe200018e0685 */
[----:B------:R4:W-:Y:S04]  /*12150*/  STL.64 [R1+0x360], R138 ;  /* 0x0003608a01007387 */ /* 0x0009e80000100a00 */
[----:B------:R4:W-:Y:S01]  /*12160*/  LDGSTS.E [R137+0x31280], desc[UR22][R138.64], P1 ;  /* 0x312800008a897fae */ /* 0x0009e200089a1016 */
[----:B-1----:R-:W-:-:S03]  /*12170*/  IADD3 R140, P3, PT, R160, R134, RZ ;  /* 0x00000086a08c7210 */ /* 0x002fc60007f7e0ff */
[----:B------:R-:W-:Y:S02]  /*12180*/  STL.64 [R1+0x3a0], R146 ;  /* 0x0003a09201007387 */ /* 0x000fe40000100a00 */
[----:B------:R-:W-:Y:S02]  /*12190*/  IMAD.X R141, R161, 0x1, R133, P3 ;  /* 0x00000001a18d7824 */ /* 0x000fe400018e0685 */
[----:B------:R-:W-:Y:S01]  /*121a0*/  LDGSTS.E [R137+0x31680], desc[UR22][R146.64], P1 ;  /* 0x3168000092897fae */ /* 0x000fe200089a1016 */
[----:B----4-:R-:W-:-:S03]  /*121b0*/  IADD3 R138, P3, PT, R144, R134, RZ ;  /* 0x00000086908a7210 */ /* 0x010fc60007f7e0ff */
[----:B------:R2:W-:Y:S02]  /*121c0*/  STL.64 [R1+0x3e0], R140 ;  /* 0x0003e08c01007387 */ /* 0x0005e40000100a00 */
[----:B------:R-:W-:Y:S02]  /*121d0*/  IMAD.X R139, R145, 0x1, R133, P3 ;  /* 0x00000001918b7824 */ /* 0x000fe400018e0685 */
[----:B------:R-:W4:Y:S04]  /*121e0*/  LDL.LU.64 R240, [R1+0x660] ;  /* 0x0006600001f07983 */ /* 0x000f280000300a00 */
[----:B------:R3:W-:Y:S04]  /*121f0*/  STL.64 [R1+0x420], R138 ;  /* 0x0004208a01007387 */ /* 0x0007e80000100a00 */
[----:B------:R2:W-:Y:S04]  /*12200*/  LDGSTS.E [R137+0x31a80], desc[UR22][R140.64], P1 ;  /* 0x31a800008c897fae */ /* 0x0005e800089a1016 */
[----:B------:R-:W5:Y:S04]  /*12210*/  LDL.LU.64 R244, [R1+0x650] ;  /* 0x0006500001f47983 */ /* 0x000f680000300a00 */
[----:B------:R-:W5:Y:S04]  /*12220*/  LDL.LU.64 R238, [R1+0x638] ;  /* 0x0006380001ee7983 */ /* 0x000f680000300a00 */
[----:B------:R3:W-:Y:S01]  /*12230*/  LDGSTS.E [R137+0x31e80], desc[UR22][R138.64], P1 ;  /* 0x31e800008a897fae */ /* 0x0007e200089a1016 */
[----:B--2---:R-:W-:-:S05]  /*12240*/  IADD3 R140, P3, PT, R242, R134, RZ ;  /* 0x00000086f28c7210 */ /* 0x004fca0007f7e0ff */
[----:B------:R-:W-:-:S05]  /*12250*/  IMAD.X R141, R243, 0x1, R133, P3 ;  /* 0x00000001f38d7824 */ /* 0x000fca00018e0685 */
[----:B------:R1:W-:Y:S04]  /*12260*/  STL.64 [R1+0x268], R140 ;  /* 0x0002688c01007387 */ /* 0x0003e80000100a00 */
[----:B------:R-:W2:Y:S04]  /*12270*/  LDL.LU.64 R242, [R1+0x58] ;  /* 0x0000580001f27983 */ /* 0x000ea80000300a00 */
[----:B------:R1:W-:Y:S01]  /*12280*/  LDGSTS.E [R136+0x30300], desc[UR22][R140.64], P1 ;  /* 0x303000008c887fae */ /* 0x0003e200089a1016 */
[----:B---3--:R-:W-:-:S05]  /*12290*/  IADD3 R138, P3, PT, R246, R134, RZ ;  /* 0x00000086f68a7210 */ /* 0x008fca0007f7e0ff */
[----:B------:R-:W-:Y:S02]  /*122a0*/  IMAD.X R139, R247, 0x1, R133, P3 ;  /* 0x00000001f78b7824 */ /* 0x000fe400018e0685 */
[----:B------:R-:W3:Y:S04]  /*122b0*/  LDL.LU.64 R246, [R1+0x48] ;  /* 0x0000480001f67983 */ /* 0x000ee80000300a00 */
[----:B------:R1:W-:Y:S04]  /*122c0*/  STL.64 [R1+0x2a8], R138 ;  /* 0x0002a88a01007387 */ /* 0x0003e80000100a00 */
[----:B------:R1:W-:Y:S01]  /*122d0*/  LDGSTS.E [R136+0x30700], desc[UR22][R138.64], P1 ;  /* 0x307000008a887fae */ /* 0x0003e200089a1016 */
[----:B------:R-:W-:-:S04]  /*122e0*/  IADD3 R144, P3, PT, R248, R134, RZ ;  /* 0x00000086f8907210 */ /* 0x000fc80007f7e0ff */
[----:B------:R-:W-:Y:S02]  /*122f0*/  IADD3.X R145, PT, PT, R249, R133, RZ, P3, !PT ;  /* 0x00000085f9917210 */ /* 0x000fe40001ffe4ff */
[----:B------:R-:W3:Y:S01]  /*12300*/  LDL.LU.64 R248, [R1+0x30] ;  /* 0x0000300001f87983 */ /* 0x000ee20000300a00 */
[----:B-1----:R-:W-:-:S03]  /*12310*/  IADD3 R140, P3, PT, R200, R134, RZ ;  /* 0x00000086c88c7210 */ /* 0x002fc60007f7e0ff */
[----:B------:R1:W-:Y:S02]  /*12320*/  LDGSTS.E [R136+0x30b00], desc[UR22][R144.64], P1 ;  /* 0x30b0000090887fae */ /* 0x0003e400089a1016 */
[----:B------:R-:W-:Y:S02]  /*12330*/  IMAD.X R141, R201, 0x1, R133, P3 ;  /* 0x00000001c98d7824 */ /* 0x000fe400018e0685 */
[----:B------:R1:W-:Y:S01]  /*12340*/  STL.64 [R1+0x2e8], R144 ;  /* 0x0002e89001007387 */ /* 0x0003e20000100a00 */
[----:B------:R-:W-:-:S03]  /*12350*/  IADD3 R138, P3, PT, R202, R134, RZ ;  /* 0x00000086ca8a7210 */ /* 0x000fc60007f7e0ff */
[----:B------:R1:W-:Y:S02]  /*12360*/  LDGSTS.E [R136+0x30f00], desc[UR22][R140.64], P1 ;  /* 0x30f000008c887fae */ /* 0x0003e400089a1016 */
[--C-:B------:R-:W-:Y:S01]  /*12370*/  IMAD.X R139, R203, 0x1, R133.reuse, P3 ;  /* 0x00000001cb8b7824 */ /* 0x100fe200018e0685 */
[-C--:B-1----:R-:W-:Y:S01]  /*12380*/  IADD3 R144, P3, PT, R172, R134.reuse, RZ ;  /* 0x00000086ac907210 */ /* 0x082fe20007f7e0ff */
[----:B------:R1:W-:Y:S04]  /*12390*/  STL.64 [R1+0x328], R140 ;  /* 0x0003288c01007387 */ /* 0x0003e80000100a00 */
[----:B------:R-:W-:Y:S01]  /*123a0*/  IMAD.X R145, R173, 0x1, R133, P3 ;  /* 0x00000001ad917824 */ /* 0x000fe200018e0685 */
[----:B------:R1:W-:Y:S04]  /*123b0*/  STL.64 [R1+0x368], R138 ;  /* 0x0003688a01007387 */ /* 0x0003e80000100a00 */
[----:B------:R1:W-:Y:S02]  /*123c0*/  LDGSTS.E [R136+0x31300], desc[UR22][R138.64], P1 ;  /* 0x313000008a887fae */ /* 0x0003e400089a1016 */
[----:B-1----:R-:W-:-:S02]  /*123d0*/  IADD3 R140, P3, PT, R158, R134, RZ ;  /* 0x000000869e8c7210 */ /* 0x002fc40007f7e0ff */
[----:B------:R-:W-:Y:S03]  /*123e0*/  STL.64 [R1+0x3a8], R144 ;  /* 0x0003a89001007387 */ /* 0x000fe60000100a00 */
[----:B------:R-:W-:Y:S01]  /*123f0*/  IMAD.X R141, R159, 0x1, R133, P3 ;  /* 0x000000019f8d7824 */ /* 0x000fe200018e0685 */
[----:B------:R-:W-:Y:S01]  /*12400*/  LDGSTS.E [R136+0x31700], desc[UR22][R144.64], P1 ;  /* 0x3170000090887fae */ /* 0x000fe200089a1016 */
[----:B------:R-:W-:-:S03]  /*12410*/  IADD3 R138, P3, PT, R142, R134, RZ ;  /* 0x000000868e8a7210 */ /* 0x000fc60007f7e0ff */
[----:B------:R-:W-:Y:S02]  /*12420*/  STL.64 [R1+0x3e8], R140 ;  /* 0x0003e88c01007387 */ /* 0x000fe40000100a00 */
[----:B------:R-:W-:Y:S02]  /*12430*/  IMAD.X R139, R143, 0x1, R133, P3 ;  /* 0x000000018f8b7824 */ /* 0x000fe400018e0685 */
[----:B------:R-:W-:Y:S04]  /*12440*/  LDGSTS.E [R136+0x31b00], desc[UR22][R140.64], P1 ;  /* 0x31b000008c887fae */ /* 0x000fe800089a1016 */
[----:B------:R4:W-:Y:S04]  /*12450*/  STL.64 [R1+0x428], R138 ;  /* 0x0004288a01007387 */ /* 0x0009e80000100a00 */
[----:B------:R4:W-:Y:S02]  /*12460*/  LDGSTS.E [R136+0x31f00], desc[UR22][R138.64], P1 ;  /* 0x31f000008a887fae */ /* 0x0009e400089a1016 */
[----:B----4-:R-:W-:-:S05]  /*12470*/  IADD3 R138, P3, PT, R240, R134, RZ ;  /* 0x00000086f08a7210 */ /* 0x010fca0007f7e0ff */
[----:B------:R-:W-:Y:S01]  /*12480*/  IMAD.X R139, R241, 0x1, R133, P3 ;  /* 0x00000001f18b7824 */ /* 0x000fe200018e0685 */
[----:B-----5:R-:W-:-:S04]  /*12490*/  IADD3 R136, P3, PT, R244, R134, RZ ;  /* 0x00000086f4887210 */ /* 0x020fc80007f7e0ff */
[----:B------:R2:W-:Y:S01]  /*124a0*/  LDGSTS.E [R135+0x30380], desc[UR22][R138.64], P1 ;  /* 0x303800008a877fae */ /* 0x0005e200089a1016 */
[--C-:B------:R-:W-:Y:S01]  /*124b0*/  IMAD.X R137, R245, 0x1, R133.reuse, P3 ;  /* 0x00000001f5897824 */ /* 0x100fe200018e0685 */
[-C--:B------:R-:W-:Y:S02]  /*124c0*/  IADD3 R140, P3, PT, R238, R134.reuse, RZ ;  /* 0x00000086ee8c7210 */ /* 0x080fe40007f7e0ff */
[----:B------:R2:W-:Y:S03]  /*124d0*/  STL.64 [R1+0x270], R138 ;  /* 0x0002708a01007387 */ /* 0x0005e60000100a00 */
[----:B------:R-:W-:Y:S01]  /*124e0*/  IMAD.X R141, R239, 0x1, R133, P3 ;  /* 0x00000001ef8d7824 */ /* 0x000fe200018e0685 */
[----:B------:R3:W-:Y:S04]  /*124f0*/  STL.64 [R1+0x2b8], R136 ;  /* 0x0002b88801007387 */ /* 0x0007e80000100a00 */
[----:B------:R3:W-:Y:S01]  /*12500*/  LDGSTS.E [R135+0x30780], desc[UR22][R136.64], P1 ;  /* 0x3078000088877fae */ /* 0x0007e200089a1016 */
[----:B--2---:R-:W-:-:S03]  /*12510*/  IADD3 R138, P3, PT, R242, R134, RZ ;  /* 0x00000086f28a7210 */ /* 0x004fc60007f7e0ff */
[----:B------:R1:W-:Y:S02]  /*12520*/  STL.64 [R1+0x2f0], R140 ;  /* 0x0002f08c01007387 */ /* 0x0003e40000100a00 */
[----:B------:R-:W-:Y:S02]  /*12530*/  IMAD.X R139, R243, 0x1, R133, P3 ;  /* 0x00000001f38b7824 */ /* 0x000fe400018e0685 */
[----:B------:R1:W-:Y:S04]  /*12540*/  LDGSTS.E [R135+0x30b80], desc[UR22][R140.64], P1 ;  /* 0x30b800008c877fae */ /* 0x0003e800089a1016 */
[----:B------:R2:W-:Y:S04]  /*12550*/  STL.64 [R1+0x330], R138 ;  /* 0x0003308a01007387 */ /* 0x0005e80000100a00 */
[----:B------:R2:W-:Y:S01]  /*12560*/  LDGSTS.E [R135+0x30f80], desc[UR22][R138.64], P1 ;  /* 0x30f800008a877fae */ /* 0x0005e200089a1016 */
[----:B------:R-:W-:Y:S01]  /*12570*/  UMOV UR6, URZ ;  /* 0x000000ff00067c82 */ /* 0x000fe20008000000 */
[----:B------:R-:W-:-:S02]  /*12580*/  ISETP.GE.AND P5, PT, R251, 0x80, PT ;  /* 0x00000080fb00780c */ /* 0x000fc40003fa6270 */
[----:B---3--:R-:W-:-:S05]  /*12590*/  IADD3 R136, P3, PT, R246, R134, RZ ;  /* 0x00000086f6887210 */ /* 0x008fca0007f7e0ff */
[----:B------:R-:W-:Y:S01]  /*125a0*/  IMAD.X R137, R247, 0x1, R133, P3 ;  /* 0x00000001f7897824 */ /* 0x000fe200018e0685 */
[----:B-1----:R-:W-:-:S04]  /*125b0*/  IADD3 R140, P3, PT, R248, R134, RZ ;  /* 0x00000086f88c7210 */ /* 0x002fc80007f7e0ff */
[----:B------:R1:W-:Y:S01]  /*125c0*/  LDGSTS.E [R135+0x31380], desc[UR22][R136.64], P1 ;  /* 0x3138000088877fae */ /* 0x0003e200089a1016 */
[----:B------:R-:W-:Y:S01]  /*125d0*/  IMAD.X R141, R249, 0x1, R133, P3 ;  /* 0x00000001f98d7824 */ /* 0x000fe200018e0685 */
[-C--:B--2---:R-:W-:Y:S02]  /*125e0*/  IADD3 R138, P3, PT, R156, R134.reuse, RZ ;  /* 0x000000869c8a7210 */ /* 0x084fe40007f7e0ff */
[----:B------:R1:W-:Y:S02]  /*125f0*/  STL.64 [R1+0x370], R136 ;  /* 0x0003708801007387 */ /* 0x0003e40000100a00 */
[----:B------:R-:W-:Y:S02]  /*12600*/  IADD3.X R139, PT, PT, R157, R133, RZ, P3, !PT ;  /* 0x000000859d8b7210 */ /* 0x000fe40001ffe4ff */
[----:B------:R2:W-:Y:S04]  /*12610*/  STL.64 [R1+0x3b0], R140 ;  /* 0x0003b08c01007387 */ /* 0x0005e80000100a00 */
[----:B------:R2:W-:Y:S01]  /*12620*/  LDGSTS.E [R135+0x31780], desc[UR22][R140.64], P1 ;  /* 0x317800008c877fae */ /* 0x0005e200089a1016 */
[----:B-1----:R-:W-:-:S03]  /*12630*/  IADD3 R136, P3, PT, R194, R134, RZ ;  /* 0x00000086c2887210 */ /* 0x002fc60007f7e0ff */
[----:B------:R2:W-:Y:S02]  /*12640*/  STL.64 [R1+0x3f0], R138 ;  /* 0x0003f08a01007387 */ /* 0x0005e40000100a00 */
[----:B------:R-:W-:Y:S02]  /*12650*/  IMAD.X R137, R195, 0x1, R133, P3 ;  /* 0x00000001c3897824 */ /* 0x000fe400018e0685 */
[----:B------:R2:W-:Y:S04]  /*12660*/  LDGSTS.E [R135+0x31b80], desc[UR22][R138.64], P1 ;  /* 0x31b800008a877fae */ /* 0x0005e800089a1016 */
[----:B------:R2:W-:Y:S04]  /*12670*/  STL.64 [R1+0x430], R136 ;  /* 0x0004308801007387 */ /* 0x0005e80000100a00 */
[----:B------:R2:W-:Y:S01]  /*12680*/  LDGSTS.E [R135+0x31f80], desc[UR22][R136.64], P1 ;  /* 0x31f8000088877fae */ /* 0x0005e200089a1016 */
[----:B------:R-:W-:-:S03]  /*12690*/  ISETP.GE.AND P1, PT, R251, 0x100, PT ;  /* 0x00000100fb00780c */ /* 0x000fc60003f26270 */
[----:B------:R-:W0:Y:S10]  /*126a0*/  LDGDEPBAR ;  /* 0x00000000000079af */ /* 0x000e340000000000 */
[----:B--2---:R-:W-:Y:S05]  /*126b0*/  @!P1 BRA `(.L_x_8) ;  /* 0x000000bc00589947 */ /* 0x004fea0003800000 */
[----:B------:R-:W-:Y:S01]  /*126c0*/  STL [R1+0x4], R88 ;  /* 0x0000045801007387 */ /* 0x000fe20000100800 */
[----:B------:R-:W-:Y:S01]  /*126d0*/  IMAD.MOV.U32 R178, RZ, RZ, R62 ;  /* 0x000000ffffb27224 */ /* 0x000fe200078e003e */
[----:B------:R-:W-:Y:S01]  /*126e0*/  MOV R168, R82 ;  /* 0x0000005200a87202 */ /* 0x000fe20000000f00 */
[----:B------:R-:W-:Y:S01]  /*126f0*/  IMAD.MOV.U32 R179, RZ, RZ, R63 ;  /* 0x000000ffffb37224 */ /* 0x000fe200078e003f */
[----:B------:R-:W-:Y:S01]  /*12700*/  STL [R1], R89 ;  /* 0x0000005901007387 */ /* 0x000fe20000100800 */
[----:B------:R-:W-:Y:S01]  /*12710*/  IMAD.MOV.U32 R176, RZ, RZ, R66 ;  /* 0x000000ffffb07224 */ /* 0x000fe200078e0042 */
[----:B------:R-:W-:Y:S01]  /*12720*/  MOV R156, R106 ;  /* 0x0000006a009c7202 */ /* 0x000fe20000000f00 */
[----:B------:R-:W-:Y:S01]  /*12730*/  IMAD.MOV.U32 R177, RZ, RZ, R67 ;  /* 0x000000ffffb17224 */ /* 0x000fe200078e0043 */
[----:B------:R-:W-:Y:S01]  /*12740*/  STL [R1+0xc], R92 ;  /* 0x00000c5c01007387 */ /* 0x000fe20000100800 */
        /* <DEDUP_REMOVED lines=17> */
[----:B------:R-:W-:Y:S01]  /*12860*/  SHF.R.S32.HI R249, RZ, 0x1f, R251 ;  /* 0x0000001ffff97819 */ /* 0x000fe200000114fb */
[----:B------:R-:W-:Y:S01]  /*12870*/  IMAD.MOV.U32 R159, RZ, RZ, R103 ;  /* 0x000000ffff9f7224 */ /* 0x000fe200078e0067 */
[----:B------:R-:W-:Y:S01]  /*12880*/  STL [R1+0x18], R101 ;  /* 0x0000186501007387 */ /* 0x000fe20000100800 */
[----:B------:R-:W-:Y:S01]  /*12890*/  IMAD.MOV.U32 R169, RZ, RZ, R83 ;  /* 0x000000ffffa97224 */ /* 0x000fe200078e0053 */
[----:B------:R-:W-:Y:S01]  /*128a0*/  LEA.HI R249, R249, R251, RZ, 0x7 ;  /* 0x000000fbf9f97211 */ /* 0x000fe200078f38ff */
[----:B------:R-:W-:Y:S01]  /*128b0*/  IMAD.MOV.U32 R164, RZ, RZ, R90 ;  /* 0x000000ffffa47224 */ /* 0x000fe200078e005a */
[----:B------:R-:W-:Y:S01]  /*128c0*/  STL [R1+0x24], R104 ;  /* 0x0000246801007387 */ /* 0x000fe20000100800 */
[----:B------:R-:W-:Y:S01]  /*128d0*/  IMAD.MOV.U32 R165, RZ, RZ, R91 ;  /* 0x000000ffffa57224 */ /* 0x000fe200078e005b */
[----:B------:R-:W-:Y:S01]  /*128e0*/  MOV R204, R28 ;  /* 0x0000001c00cc7202 */ /* 0x000fe20000000f00 */
[----:B------:R-:W-:Y:S01]  /*128f0*/  IMAD.MOV.U32 R162, RZ, RZ, R94 ;  /* 0x000000ffffa27224 */ /* 0x000fe200078e005e */
[----:B------:R-:W2:Y:S01]  /*12900*/  LDL.LU.64 R62, [R1+0x90] ;  /* 0x00009000013e7983 */ /* 0x000ea20000300a00 */
[----:B------:R-:W-:Y:S01]  /*12910*/  IMAD.MOV.U32 R163, RZ, RZ, R95 ;  /* 0x000000ffffa37224 */ /* 0x000fe200078e005f */
[----:B------:R-:W-:Y:S01]  /*12920*/  MOV R240, R68 ;  /* 0x0000004400f07202 */ /* 0x000fe20000000f00 */
[----:B------:R-:W-:Y:S01]  /*12930*/  IMAD.MOV.U32 R160, RZ, RZ, R98 ;  /* 0x000000ffffa07224 */ /* 0x000fe200078e0062 */
[----:B------:R-:W3:Y:S01]  /*12940*/  LDL.LU.64 R66, [R1+0x60] ;  /* 0x0000600001427983 */ /* 0x000ee20000300a00 */
[----:B------:R-:W-:-:S02]  /*12950*/  IMAD.MOV.U32 R161, RZ, RZ, R99 ;  /* 0x000000ffffa17224 */ /* 0x000fc400078e0063 */
[----:B------:R-:W-:Y:S01]  /*12960*/  IMAD.MOV.U32 R152, RZ, RZ, R114 ;  /* 0x000000ffff987224 */ /* 0x000fe200078e0072 */
[----:B------:R-:W4:Y:S01]  /*12970*/  LDL.LU.64 R74, [R1+0x68] ;  /* 0x00006800014a7983 */ /* 0x000f220000300a00 */
[----:B------:R-:W-:Y:S02]  /*12980*/  IMAD.MOV.U32 R153, RZ, RZ, R115 ;  /* 0x000000ffff997224 */ /* 0x000fe400078e0073 */
[----:B------:R-:W-:Y:S01]  /*12990*/  IMAD.MOV.U32 R157, RZ, RZ, R107 ;  /* 0x000000ffff9d7224 */ /* 0x000fe200078e006b */
[----:B------:R-:W-:Y:S01]  /*129a0*/  STL [R1+0x20], R105 ;  /* 0x0000206901007387 */ /* 0x000fe20000100800 */
[----:B------:R-:W-:Y:S02]  /*129b0*/  IMAD.MOV.U32 R154, RZ, RZ, R110 ;  /* 0x000000ffff9a7224 */ /* 0x000fe400078e006e */
[----:B------:R-:W-:Y:S01]  /*129c0*/  IMAD.MOV.U32 R155, RZ, RZ, R111 ;  /* 0x000000ffff9b7224 */ /* 0x000fe200078e006f */
[----:B------:R-:W5:Y:S01]  /*129d0*/  LDL.LU.64 R70, [R1+0x98] ;  /* 0x0000980001467983 */ /* 0x000f620000300a00 */
[----:B------:R-:W-:-:S02]  /*129e0*/  IMAD.MOV.U32 R150, RZ, RZ, R118 ;  /* 0x000000ffff967224 */ /* 0x000fc400078e0076 */
[----:B------:R-:W-:Y:S01]  /*129f0*/  IMAD.MOV.U32 R151, RZ, RZ, R119 ;  /* 0x000000ffff977224 */ /* 0x000fe200078e0077 */
[----:B------:R-:W2:Y:S01]  /*12a00*/  LDL.LU.64 R86, [R1+0x70] ;  /* 0x0000700001567983 */ /* 0x000ea20000300a00 */
[----:B------:R-:W-:Y:S02]  /*12a10*/  IMAD.MOV.U32 R148, RZ, RZ, R122 ;  /* 0x000000ffff947224 */ /* 0x000fe400078e007a */
[----:B------:R-:W-:Y:S01]  /*12a20*/  IMAD.MOV.U32 R149, RZ, RZ, R123 ;  /* 0x000000ffff957224 */ /* 0x000fe200078e007b */
[----:B------:R-:W2:Y:S01]  /*12a30*/  LDL.LU.64 R78, [R1+0xa0] ;  /* 0x0000a000014e7983 */ /* 0x000ea20000300a00 */
[----:B------:R-:W-:Y:S02]  /*12a40*/  IMAD.MOV.U32 R146, RZ, RZ, R126 ;  /* 0x000000ffff927224 */ /* 0x000fe400078e007e */
[----:B------:R-:W-:Y:S01]  /*12a50*/  IMAD.MOV.U32 R147, RZ, RZ, R127 ;  /* 0x000000ffff937224 */ /* 0x000fe200078e007f */
[----:B------:R-:W2:Y:S01]  /*12a60*/  LDL.LU.64 R102, [R1+0x78] ;  /* 0x0000780001667983 */ /* 0x000ea20000300a00 */
[----:B------:R-:W-:-:S02]  /*12a70*/  IMAD.MOV.U32 R145, RZ, RZ, R131 ;  /* 0x000000ffff917224 */ /* 0x000fc400078e0083 */
[----:B------:R-:W-:Y:S01]  /*12a80*/  IMAD.MOV.U32 R181, RZ, RZ, R59 ;  /* 0x000000ffffb57224 */ /* 0x000fe200078e003b */
[----:B------:R-:W2:Y:S01]  /*12a90*/  LDL.LU.64 R82, [R1+0xa8] ;  /* 0x0000a80001527983 */ /* 0x000ea20000300a00 */
        /* <DEDUP_REMOVED lines=8> */
[----:B------:R-:W-:Y:S01]  /*12b20*/  STL [R1+0x28], R109 ;  /* 0x0000286d01007387 */ /* 0x000fe20000100800 */
[----:B------:R-:W-:Y:S02]  /*12b30*/  IMAD.MOV.U32 R188, RZ, RZ, R46 ;  /* 0x000000ffffbc7224 */ /* 0x000fe400078e002e */
[----:B------:R-:W-:Y:S01]  /*12b40*/  IMAD.MOV.U32 R189, RZ, RZ, R47 ;  /* 0x000000ffffbd7224 */ /* 0x000fe200078e002f */
[----:B------:R-:W5:Y:S01]  /*12b50*/  LDL.LU.64 R94, [R1+0xb8] ;  /* 0x0000b800015e7983 */ /* 0x000f620000300a00 */
[----:B------:R-:W-:Y:S02]  /*12b60*/  IMAD.MOV.U32 R186, RZ, RZ, R48 ;  /* 0x000000ffffba7224 */ /* 0x000fe400078e0030 */
[----:B------:R-:W-:Y:S01]  /*12b70*/  IMAD.MOV.U32 R187, RZ, RZ, R49 ;  /* 0x000000ffffbb7224 */ /* 0x000fe200078e0031 */
[----:B------:R-:W5:Y:S01]  /*12b80*/  LDL.LU.64 R98, [R1+0xc0] ;  /* 0x0000c00001627983 */ /* 0x000f620000300a00 */
[----:B------:R-:W-:-:S02]  /*12b90*/  IMAD.MOV.U32 R194, RZ, RZ, R38 ;  /* 0x000000ffffc27224 */ /* 0x000fc400078e0026 */
[----:B------:R-:W-:Y:S01]  /*12ba0*/  IMAD.MOV.U32 R195, RZ, RZ, R39 ;  /* 0x000000ffffc37224 */ /* 0x000fe200078e0027 */
[----:B------:R-:W5:Y:S01]  /*12bb0*/  LDL.LU.64 R114, [R1+0x80] ;  /* 0x0000800001727983 */ /* 0x000f620000300a00 */
[----:B------:R-:W-:Y:S02]  /*12bc0*/  IMAD.MOV.U32 R193, RZ, RZ, R41 ;  /* 0x000000ffffc17224 */ /* 0x000fe400078e0029 */
[----:B------:R-:W-:Y:S01]  /*12bd0*/  IMAD.MOV.U32 R196, RZ, RZ, R36 ;  /* 0x000000ffffc47224 */ /* 0x000fe200078e0024 */
[----:B------:R-:W5:Y:S01]  /*12be0*/  LDL.LU.64 R106, [R1+0xf0] ;  /* 0x0000f000016a7983 */ /* 0x000f620000300a00 */
[----:B------:R-:W-:Y:S02]  /*12bf0*/  IMAD.MOV.U32 R197, RZ, RZ, R37 ;  /* 0x000000ffffc57224 */ /* 0x000fe400078e0025 */
[----:B------:R-:W-:Y:S01]  /*12c00*/  IMAD.MOV.U32 R198, RZ, RZ, R34 ;  /* 0x000000ffffc67224 */ /* 0x000fe200078e0022 */
[----:B------:R-:W-:Y:S01]  /*12c10*/  STL [R1+0x34], R112 ;  /* 0x0000347001007387 */ /* 0x000fe20000100800 */
[----:B------:R-:W-:-:S02]  /*12c20*/  IMAD.MOV.U32 R199, RZ, RZ, R35 ;  /* 0x000000ffffc77224 */ /* 0x000fc400078e0023 */
[----:B------:R-:W-:Y:S01]  /*12c30*/  IMAD.MOV.U32 R202, RZ, RZ, R30 ;  /* 0x000000ffffca7224 */ /* 0x000fe200078e001e */
[----:B------:R-:W5:Y:S01]  /*12c40*/  LDL.LU.64 R110, [R1+0xc8] ;  /* 0x0000c800016e7983 */ /* 0x000f620000300a00 */
        /* <DEDUP_REMOVED lines=12> */
[----:B------:R-:W-:Y:S01]  /*12d10*/  IMAD.MOV.U32 R137, RZ, RZ, R217 ;  /* 0x000000ffff897224 */ /* 0x000fe200078e00d9 */
[----:B------:R-:W-:Y:S01]  /*12d20*/  MOV R216, R16 ;  /* 0x0000001000d87202 */ /* 0x000fe20000000f00 */
[----:B------:R-:W-:Y:S01]  /*12d30*/  IMAD.MOV.U32 R138, RZ, RZ, R214 ;  /* 0x000000ffff8a7224 */ /* 0x000fe200078e00d6 */
[----:B------:R-:W5:Y:S01]  /*12d40*/  LDL.LU.64 R130, [R1+0x88] ;  /* 0x0000880001827983 */ /* 0x000f620000300a00 */
[----:B------:R-:W-:-:S02]  /*12d50*/  IMAD.MOV.U32 R139, RZ, RZ, R215 ;  /* 0x000000ffff8b7224 */ /* 0x000fc400078e00d7 */
[----:B------:R-:W-:Y:S01]  /*12d60*/  IMAD.MOV.U32 R140, RZ, RZ, R212 ;  /* 0x000000ffff8c7224 */ /* 0x000fe200078e00d4 */
[----:B------:R-:W-:Y:S01]  /*12d70*/  STL [R1+0x3c], R116 ;  /* 0x00003c7401007387 */ /* 0x000fe20000100800 */
[----:B------:R-:W-:Y:S02]  /*12d80*/  IMAD.MOV.U32 R141, RZ, RZ, R213 ;  /* 0x000000ffff8d7224 */ /* 0x000fe400078e00d5 */
[----:B------:R-:W-:Y:S01]  /*12d90*/  IMAD.MOV.U32 R142, RZ, RZ, R210 ;  /* 0x000000ffff8e7224 */ /* 0x000fe200078e00d2 */
[----:B------:R-:W-:Y:S01]  /*12da0*/  STL [R1+0x38], R117 ;  /* 0x0000387501007387 */ /* 0x000fe20000100800 */
[----:B------:R-:W-:Y:S02]  /*12db0*/  IMAD.MOV.U32 R143, RZ, RZ, R211 ;  /* 0x000000ffff8f7224 */ /* 0x000fe400078e00d3 */
[----:B------:R-:W-:Y:S01]  /*12dc0*/  IMAD.MOV.U32 R205, RZ, RZ, R29 ;  /* 0x000000ffffcd7224 */ /* 0x000fe200078e001d */
[----:B------:R-:W-:Y:S01]  /*12dd0*/  STL [R1+0x44], R120 ;  /* 0x0000447801007387 */ /* 0x000fe20000100800 */
        /* <DEDUP_REMOVED lines=16> */
[----:B------:R-:W-:Y:S02]  /*12ee0*/  IMAD.MOV.U32 R218, RZ, RZ, R14 ;  /* 0x000000ffffda7224 */ /* 0x000fe400078e000e */
[----:B------:R-:W-:-:S02]  /*12ef0*/  IMAD.MOV.U32 R219, RZ, RZ, R15 ;  /* 0x000000ffffdb7224 */ /* 0x000fc400078e000f */
[----:B------:R-:W-:Y:S02]  /*12f00*/  IMAD.MOV.U32 R220, RZ, RZ, R12 ;  /* 0x000000ffffdc7224 */ /* 0x000fe400078e000c */
[----:B------:R-:W-:Y:S02]  /*12f10*/  IMAD.MOV.U32 R221, RZ, RZ, R13 ;  /* 0x000000ffffdd7224 */ /* 0x000fe400078e000d */
[----:B------:R-:W-:Y:S02]  /*12f20*/  IMAD.MOV.U32 R222, RZ, RZ, R10 ;  /* 0x000000ffffde7224 */ /* 0x000fe400078e000a */
        /* <DEDUP_REMOVED lines=22> */
[----:B------:R-:W-:Y:S01]  /*13090*/  IMAD.MOV.U32 R248, RZ, RZ, R85 ;  /* 0x000000fffff87224 */ /* 0x000fe200078e0055 */
[----:B---3--:R-:W-:Y:S01]  /*130a0*/  MOV R4, R67 ;  /* 0x0000004300047202 */ /* 0x008fe20000000f00 */
[----:B------:R-:W-:Y:S04]  /*130b0*/  STL [R1+0x5c], R66 ;  /* 0x00005c4201007387 */ /* 0x000fe80000100800 */
[----:B----4-:R-:W-:Y:S04]  /*130c0*/  STL [R1+0x64], R74 ;  /* 0x0000644a01007387 */ /* 0x010fe80000100800 */
[----:B------:R1:W-:Y:S02]  /*130d0*/  STL [R1+0x58], R4 ;  /* 0x0000580401007387 */ /* 0x0003e40000100800 */
[----:B-1----:R-:W-:-:S05]  /*130e0*/  IMAD.MOV.U32 R4, RZ, RZ, R75 ;  /* 0x000000ffff047224 */ /* 0x002fca00078e004b */
[----:B------:R1:W-:Y:S04]  /*130f0*/  STL [R1+0x60], R4 ;  /* 0x0000600401007387 */ /* 0x0003e80000100800 */
[----:B--2---:R-:W-:Y:S01]  /*13100*/  STL [R1+0x6c], R86 ;  /* 0x00006c5601007387 */ /* 0x004fe20000100800 */
[----:B-1----:R-:W-:-:S05]  /*13110*/  IMAD.MOV.U32 R4, RZ, RZ, R87 ;  /* 0x000000ffff047224 */ /* 0x002fca00078e0057 */
[----:B------:R1:W-:Y:S04]  /*13120*/  STL [R1+0x68], R4 ;  /* 0x0000680401007387 */ /* 0x0003e80000100800 */
[----:B------:R-:W-:Y:S01]  /*13130*/  STL [R1+0x74], R102 ;  /* 0x0000746601007387 */ /* 0x000fe20000100800 */
[----:B-1----:R-:W-:-:S05]  /*13140*/  IMAD.MOV.U32 R4, RZ, RZ, R103 ;  /* 0x000000ffff047224 */ /* 0x002fca00078e0067 */
[----:B------:R1:W-:Y:S01]  /*13150*/  STL [R1+0x70], R4 ;  /* 0x0000700401007387 */ /* 0x0003e20000100800 */
[----:B-----5:R-:W-:Y:S02]  /*13160*/  IMAD.MOV.U32 R54, RZ, RZ, R70 ;  /* 0x000000ffff367224 */ /* 0x020fe400078e0046 */
[----:B------:R-:W-:Y:S01]  /*13170*/  IMAD.MOV.U32 R55, RZ, RZ, R71 ;  /* 0x000000ffff377224 */ /* 0x000fe200078e0047 */
[----:B------:R-:W-:Y:S01]  /*13180*/  STL [R1+0x7c], R114 ;  /* 0x00007c7201007387 */ /* 0x000fe20000100800 */
[----:B------:R-:W-:Y:S02]  /*13190*/  IMAD.MOV.U32 R58, RZ, RZ, R78 ;  /* 0x000000ffff3a7224 */ /* 0x000fe400078e004e */
[----:B-1----:R-:W-:Y:S01]  /*131a0*/  IMAD.MOV.U32 R4, RZ, RZ, R115 ;  /* 0x000000ffff047224 */ /* 0x002fe200078e0073 */
[----:B------:R-:W-:Y:S01]  /*131b0*/  MOV R71, R95 ;  /* 0x0000005f00477202 */ /* 0x000fe20000000f00 */
[----:B------:R-:W-:Y:S02]  /*131c0*/  IMAD.MOV.U32 R59, RZ, RZ, R79 ;  /* 0x000000ffff3b7224 */ /* 0x000fe400078e004f */
[----:B------:R-:W-:Y:S01]  /*131d0*/  IMAD.MOV.U32 R70, RZ, RZ, R94 ;  /* 0x000000ffff467224 */ /* 0x000fe200078e005e */
[----:B------:R1:W-:Y:S01]  /*131e0*/  STL [R1+0x78], R4 ;  /* 0x0000780401007387 */ /* 0x0003e20000100800 */
[----:B------:R-:W-:-:S02]  /*131f0*/  IMAD.MOV.U32 R78, RZ, RZ, R98 ;  /* 0x000000ffff4e7224 */ /* 0x000fc400078e0062 */
[----:B------:R-:W-:Y:S02]  /*13200*/  IMAD.MOV.U32 R79, RZ, RZ, R99 ;  /* 0x000000ffff4f7224 */ /* 0x000fe400078e0063 */
[----:B------:R-:W-:Y:S02]  /*13210*/  IMAD.MOV.U32 R50, RZ, RZ, R62 ;  /* 0x000000ffff327224 */ /* 0x000fe400078e003e */
[----:B------:R-:W-:Y:S01]  /*13220*/  IMAD.MOV.U32 R98, RZ, RZ, R122 ;  /* 0x000000ffff627224 */ /* 0x000fe200078e007a */
[----:B------:R-:W-:Y:S01]  /*13230*/  MOV R99, R123 ;  /* 0x0000007b00637202 */ /* 0x000fe20000000f00 */
[----:B------:R-:W-:Y:S02]  /*13240*/  IMAD.MOV.U32 R51, RZ, RZ, R63 ;  /* 0x000000ffff337224 */ /* 0x000fe400078e003f */
[----:B------:R-:W-:Y:S01]  /*13250*/  IMAD.MOV.U32 R62, RZ, RZ, R82 ;  /* 0x000000ffff3e7224 */ /* 0x000fe200078e0052 */
[----:B------:R2:W-:Y:S01]  /*13260*/  STL [R1+0x84], R130 ;  /* 0x0000848201007387 */ /* 0x0005e20000100800 */
[----:B-1----:R-:W-:-:S03]  /*13270*/  IMAD.MOV.U32 R4, RZ, RZ, R131 ;  /* 0x000000ffff047224 */ /* 0x002fc600078e0083 */
[----:B------:R-:W3:Y:S01]  /*13280*/  LDL.LU.64 R94, [R1+0x100] ;  /* 0x00010000015e7983 */ /* 0x000ee20000300a00 */
[----:B------:R-:W-:-:S03]  /*13290*/  IMAD.MOV.U32 R63, RZ, RZ, R83 ;  /* 0x000000ffff3f7224 */ /* 0x000fc600078e0053 */
[----:B------:R-:W4:Y:S01]  /*132a0*/  LDL.LU.64 R122, [R1+0xe0] ;  /* 0x0000e000017a7983 */ /* 0x000f220000300a00 */
[----:B------:R-:W-:Y:S02]  /*132b0*/  IMAD.MOV.U32 R74, RZ, RZ, R106 ;  /* 0x000000ffff4a7224 */ /* 0x000fe400078e006a */
[----:B------:R-:W-:Y:S01]  /*132c0*/  IMAD.MOV.U32 R75, RZ, RZ, R107 ;  /* 0x000000ffff4b7224 */ /* 0x000fe200078e006b */
[----:B------:R-:W5:Y:S01]  /*132d0*/  LDL.LU.64 R102, [R1+0x108] ;  /* 0x0001080001667983 */ /* 0x000f620000300a00 */
[----:B------:R-:W-:Y:S02]  /*132e0*/  IMAD.MOV.U32 R82, RZ, RZ, R110 ;  /* 0x000000ffff527224 */ /* 0x000fe400078e006e */
[----:B------:R-:W-:Y:S01]  /*132f0*/  IMAD.MOV.U32 R83, RZ, RZ, R111 ;  /* 0x000000ffff537224 */ /* 0x000fe200078e006f */
[----:B------:R-:W5:Y:S01]  /*13300*/  LDL.LU.64 R114, [R1+0x128] ;  /* 0x0001280001727983 */ /* 0x000f620000300a00 */
[----:B------:R-:W-:Y:S02]  /*13310*/  IMAD.MOV.U32 R86, RZ, RZ, R118 ;  /* 0x000000ffff567224 */ /* 0x000fe400078e0076 */
[----:B------:R-:W-:Y:S01]  /*13320*/  IMAD.MOV.U32 R87, RZ, RZ, R119 ;  /* 0x000000ffff577224 */ /* 0x000fe200078e0077 */
[----:B------:R-:W5:Y:S01]  /*13330*/  LDL.LU.64 R106, [R1+0x138] ;  /* 0x00013800016a7983 */ /* 0x000f620000300a00 */
[----:B------:R-:W-:-:S03]  /*13340*/  IMAD.MOV.U32 R66, RZ, RZ, R90 ;  /* 0x000000ffff427224 */ /* 0x000fc600078e005a */
[----:B------:R-:W5:Y:S01]  /*13350*/  LDL.LU.64 R110, [R1+0x110] ;  /* 0x00011000016e7983 */ /* 0x000f620000300a00 */
[----:B------:R-:W-:-:S03]  /*13360*/  IMAD.MOV.U32 R67, RZ, RZ, R91 ;  /* 0x000000ffff437224 */ /* 0x000fc600078e005b */
[----:B------:R-:W5:Y:S01]  /*13370*/  LDL.LU.64 R118, [R1+0x118] ;  /* 0x0001180001767983 */ /* 0x000f620000300a00 */
[----:B------:R-:W-:Y:S02]  /*13380*/  IMAD.MOV.U32 R90, RZ, RZ, R126 ;  /* 0x000000ffff5a7224 */ /* 0x000fe400078e007e */
[----:B------:R-:W-:Y:S01]  /*13390*/  IMAD.MOV.U32 R91, RZ, RZ, R127 ;  /* 0x000000ffff5b7224 */ /* 0x000fe200078e007f */
[----:B------:R1:W-:Y:S04]  /*133a0*/  STL [R1+0x80], R4 ;  /* 0x0000800401007387 */ /* 0x0003e80000100800 */
[----:B------:R-:W-:Y:S04]  /*133b0*/  STL [R1+0x8c], R50 ;  /* 0x00008c3201007387 */ /* 0x000fe80000100800 */
[----:B------:R-:W5:Y:S04]  /*133c0*/  LDL.LU.64 R126, [R1+0x120] ;  /* 0x00012000017e7983 */ /* 0x000f680000300a00 */
[----:B--2---:R-:W2:Y:S01]  /*133d0*/  LDL.LU.64 R130, [R1+0xe8] ;  /* 0x0000e80001827983 */ /* 0x004ea20000300a00 */
[----:B-1----:R-:W-:-:S03]  /*133e0*/  IMAD.MOV.U32 R4, RZ, RZ, R51 ;  /* 0x000000ffff047224 */ /* 0x002fc600078e0033 */
[----:B------:R-:W-:Y:S04]  /*133f0*/  STL [R1+0x94], R54 ;  /* 0x0000943601007387 */ /* 0x000fe80000100800 */
[----:B------:R1:W-:Y:S04]  /*13400*/  STL [R1+0x88], R4 ;  /* 0x0000880401007387 */ /* 0x0003e80000100800 */
[----:B------:R-:W-:Y:S01]  /*13410*/  STL [R1+0x9c], R58 ;  /* 0x00009c3a01007387 */ /* 0x000fe20000100800 */
[----:B-1----:R-:W-:-:S05]  /*13420*/  IMAD.MOV.U32 R4, RZ, RZ, R55 ;  /* 0x000000ffff047224 */ /* 0x002fca00078e0037 */
        /* <DEDUP_REMOVED lines=14> */
[----:B-1----:R-:W-:-:S05]  /*13510*/  MOV R4, R79 ;  /* 0x0000004f00047202 */ /* 0x002fca0000000f00 */
[----:B------:R1:W-:Y:S04]  /*13520*/  STL [R1+0xb8], R4 ;  /* 0x0000b80401007387 */ /* 0x0003e80000100800 */
[----:B------:R-:W-:Y:S01]  /*13530*/  STL [R1+0xcc], R86 ;  /* 0x0000cc5601007387 */ /* 0x000fe20000100800 */
[----:B-1----:R-:W-:-:S05]  /*13540*/  IMAD.MOV.U32 R4, RZ, RZ, R83 ;  /* 0x000000ffff047224 */ /* 0x002fca00078e0053 */
[----:B------:R1:W-:Y:S02]  /*13550*/  STL [R1+0xc0], R4 ;  /* 0x0000c00401007387 */ /* 0x0003e40000100800 */
[----:B-1----:R-:W-:-:S05]  /*13560*/  IMAD.MOV.U32 R4, RZ, RZ, R87 ;  /* 0x000000ffff047224 */ /* 0x002fca00078e0057 */
[----:B------:R1:W-:Y:S04]  /*13570*/  STL [R1+0xc8], R4 ;  /* 0x0000c80401007387 */ /* 0x0003e80000100800 */
[----:B------:R-:W-:Y:S01]  /*13580*/  STL [R1+0xd4], R98 ;  /* 0x0000d46201007387 */ /* 0x000fe20000100800 */
[----:B-1----:R-:W-:-:S05]  /*13590*/  IMAD.MOV.U32 R4, RZ, RZ, R99 ;  /* 0x000000ffff047224 */ /* 0x002fca00078e0063 */
[----:B------:R4:W-:Y:S01]  /*135a0*/  STL [R1+0xd0], R4 ;  /* 0x0000d00401007387 */ /* 0x0009e20000100800 */
[----:B------:R-:W-:Y:S02]  /*135b0*/  IMAD.MOV.U32 R44, RZ, RZ, R74 ;  /* 0x000000ffff2c7224 */ /* 0x000fe400078e004a */
[----:B------:R-:W-:Y:S02]  /*135c0*/  IMAD.MOV.U32 R45, RZ, RZ, R75 ;  /* 0x000000ffff2d7224 */ /* 0x000fe400078e004b */
[----:B------:R-:W-:Y:S02]  /*135d0*/  IMAD.MOV.U32 R46, RZ, RZ, R90 ;  /* 0x000000ffff2e7224 */ /* 0x000fe400078e005a */
[----:B------:R-:W-:Y:S02]  /*135e0*/  IMAD.MOV.U32 R47, RZ, RZ, R91 ;  /* 0x000000ffff2f7224 */ /* 0x000fe400078e005b */
[----:B----4-:R-:W-:Y:S01]  /*135f0*/  IMAD.MOV.U32 R4, RZ, RZ, R123 ;  /* 0x000000ffff047224 */ /* 0x010fe200078e007b */
[----:B------:R-:W-:Y:S04]  /*13600*/  STL [R1+0xdc], R122 ;  /* 0x0000dc7a01007387 */ /* 0x000fe80000100800 */
[----:B------:R1:W-:Y:S01]  /*13610*/  STL [R1+0xd8], R4 ;  /* 0x0000d80401007387 */ /* 0x0003e20000100800 */
[----:B---3--:R-:W-:-:S02]  /*13620*/  IMAD.MOV.U32 R48, RZ, RZ, R94 ;  /* 0x000000ffff307224 */ /* 0x008fc400078e005e */
[----:B------:R-:W-:Y:S02]  /*13630*/  IMAD.MOV.U32 R49, RZ, RZ, R95 ;  /* 0x000000ffff317224 */ /* 0x000fe400078e005f */
[----:B-----5:R-:W-:Y:S02]  /*13640*/  IMAD.MOV.U32 R50, RZ, RZ, R102 ;  /* 0x000000ffff327224 */ /* 0x020fe400078e0066 */
[----:B------:R-:W-:Y:S02]  /*13650*/  IMAD.MOV.U32 R51, RZ, RZ, R103 ;  /* 0x000000ffff337224 */ /* 0x000fe400078e0067 */
[----:B------:R-:W-:Y:S01]  /*13660*/  IMAD.MOV.U32 R54, RZ, RZ, R106 ;  /* 0x000000ffff367224 */ /* 0x000fe200078e006a */
[----:B------:R-:W-:Y:S01]  /*13670*/  MOV R58, R110 ;  /* 0x0000006e003a7202 */ /* 0x000fe20000000f00 */
[----:B------:R-:W-:Y:S02]  /*13680*/  IMAD.MOV.U32 R59, RZ, RZ, R111 ;  /* 0x000000ffff3b7224 */ /* 0x000fe400078e006f */
[----:B------:R-:W-:-:S02]  /*13690*/  IMAD.MOV.U32 R55, RZ, RZ, R107 ;  /* 0x000000ffff377224 */ /* 0x000fc400078e006b */
[----:B------:R-:W-:Y:S02]  /*136a0*/  IMAD.MOV.U32 R62, RZ, RZ, R118 ;  /* 0x000000ffff3e7224 */ /* 0x000fe400078e0076 */
[----:B------:R-:W-:Y:S01]  /*136b0*/  IMAD.MOV.U32 R63, RZ, RZ, R119 ;  /* 0x000000ffff3f7224 */ /* 0x000fe200078e0077 */
[----:B--2---:R2:W-:Y:S01]  /*136c0*/  STL [R1+0xe4], R130 ;  /* 0x0000e48201007387 */ /* 0x0045e20000100800 */
[----:B-1----:R-:W-:-:S03]  /*136d0*/  IMAD.MOV.U32 R4, RZ, RZ, R131 ;  /* 0x000000ffff047224 */ /* 0x002fc600078e0083 */
[----:B------:R-:W3:Y:S04]  /*136e0*/  LDL.LU.64 R70, [R1+0x140] ;  /* 0x0001400001467983 */ /* 0x000ee80000300a00 */
[----:B------:R-:W4:Y:S04]  /*136f0*/  LDL.LU.64 R74, [R1+0x148] ;  /* 0x00014800014a7983 */ /* 0x000f280000300a00 */
[----:B------:R-:W5:Y:S04]  /*13700*/  LDL.LU.64 R78, [R1+0x158] ;  /* 0x00015800014e7983 */ /* 0x000f680000300a00 */
[----:B------:R-:W5:Y:S04]  /*13710*/  LDL.LU.64 R82, [R1+0x170] ;  /* 0x0001700001527983 */ /* 0x000f680000300a00 */
[----:B------:R-:W5:Y:S04]  /*13720*/  LDL.LU.64 R86, [R1+0x150] ;  /* 0x0001500001567983 */ /* 0x000f680000300a00 */
[----:B------:R-:W5:Y:S04]  /*13730*/  LDL.LU.64 R90, [R1+0x178] ;  /* 0x00017800015a7983 */ /* 0x000f680000300a00 */
[----:B------:R-:W5:Y:S04]  /*13740*/  LDL.LU.64 R94, [R1+0x180] ;  /* 0x00018000015e7983 */ /* 0x000f680000300a00 */
[----:B------:R-:W5:Y:S04]  /*13750*/  LDL.LU.64 R98, [R1+0x1c0] ;  /* 0x0001c00001627983 */ /* 0x000f680000300a00 */
[----:B------:R1:W-:Y:S04]  /*13760*/  STL [R1+0xe0], R4 ;  /* 0x0000e00401007387 */ /* 0x0003e80000100800 */
[----:B------:R-:W5:Y:S04]  /*13770*/  LDL.LU.64 R110, [R1+0x160] ;  /* 0x00016000016e7983 */ /* 0x000f680000300a00 */
[----:B------:R-:W5:Y:S01]  /*13780*/  LDL.LU.64 R102, [R1+0x188] ;  /* 0x0001880001667983 */ /* 0x000f620000300a00 */
[----:B------:R-:W-:-:S03]  /*13790*/  IMAD.MOV.U32 R66, RZ, RZ, R126 ;  /* 0x000000ffff427224 */ /* 0x000fc600078e007e */
[----:B------:R-:W5:Y:S01]  /*137a0*/  LDL.LU.64 R106, [R1+0x190] ;  /* 0x00019000016a7983 */ /* 0x000f620000300a00 */
[----:B------:R-:W-:-:S03]  /*137b0*/  IMAD.MOV.U32 R67, RZ, RZ, R127 ;  /* 0x000000ffff437224 */ /* 0x000fc600078e007f */
[----:B------:R-:W-:Y:S04]  /*137c0*/  STL [R1+0xec], R44 ;  /* 0x0000ec2c01007387 */ /* 0x000fe80000100800 */
[----:B------:R-:W5:Y:S04]  /*137d0*/  LDL.LU.64 R118, [R1+0x1c8] ;  /* 0x0001c80001767983 */ /* 0x000f680000300a00 */
[----:B------:R-:W5:Y:S04]  /*137e0*/  LDL.LU.64 R122, [R1+0x198] ;  /* 0x00019800017a7983 */ /* 0x000f680000300a00 */
        /* <DEDUP_REMOVED lines=10> */
[----:B------:R1:W-:Y:S02]  /*13890*/  STL [R1+0xf8], R4 ;  /* 0x0000f80401007387 */ /* 0x0003e40000100800 */
[----:B-1----:R-:W-:-:S05]  /*138a0*/  IMAD.MOV.U32 R4, RZ, RZ, R51 ;  /* 0x000000ffff047224 */ /* 0x002fca00078e0033 */
[----:B------:R1:W-:Y:S04]  /*138b0*/  STL [R1+0x100], R4 ;  /* 0x0001000401007387 */ /* 0x0003e80000100800 */
[----:B------:R-:W-:Y:S01]  /*138c0*/  STL [R1+0x10c], R58 ;  /* 0x00010c3a01007387 */ /* 0x000fe20000100800 */
[----:B-1----:R-:W-:-:S03]  /*138d0*/  IMAD.MOV.U32 R4, RZ, RZ, R59 ;  /* 0x000000ffff047224 */ /* 0x002fc600078e003b */
[----:B------:R-:W-:Y:S04]  /*138e0*/  STL [R1+0x114], R62 ;  /* 0x0001143e01007387 */ /* 0x000fe80000100800 */
[----:B------:R1:W-:Y:S04]  /*138f0*/  STL [R1+0x108], R4 ;  /* 0x0001080401007387 */ /* 0x0003e80000100800 */
[----:B------:R-:W-:Y:S01]  /*13900*/  STL [R1+0x11c], R66 ;  /* 0x00011c4201007387 */ /* 0x000fe20000100800 */
[----:B-1----:R-:W-:-:S05]  /*13910*/  IMAD.MOV.U32 R4, RZ, RZ, R63 ;  /* 0x000000ffff047224 */ /* 0x002fca00078e003f */
[----:B------:R1:W-:Y:S02]  /*13920*/  STL [R1+0x110], R4 ;  /* 0x0001100401007387 */ /* 0x0003e40000100800 */
[----:B-1----:R-:W-:-:S05]  /*13930*/  IMAD.MOV.U32 R4, RZ, RZ, R67 ;  /* 0x000000ffff047224 */ /* 0x002fca00078e0043 */
[----:B------:R1:W-:Y:S01]  /*13940*/  STL [R1+0x118], R4 ;  /* 0x0001180401007387 */ /* 0x0003e20000100800 */
[----:B------:R-:W-:Y:S01]  /*13950*/  MOV R38, R54 ;  /* 0x0000003600267202 */ /* 0x000fe20000000f00 */
[----:B------:R-:W-:Y:S02]  /*13960*/  IMAD.MOV.U32 R39, RZ, RZ, R55 ;  /* 0x000000ffff277224 */ /* 0x000fe400078e0037 */
[----:B------:R-:W-:Y:S01]  /*13970*/  STL [R1+0x124], R114 ;  /* 0x0001247201007387 */ /* 0x000fe20000100800 */
[----:B-1----:R-:W-:-:S05]  /*13980*/  IMAD.MOV.U32 R4, RZ, RZ, R115 ;  /* 0x000000ffff047224 */ /* 0x002fca00078e0073 */
[----:B------:R1:W-:Y:S01]  /*13990*/  STL [R1+0x120], R4 ;  /* 0x0001200401007387 */ /* 0x0003e20000100800 */
[----:B---3--:R-:W-:Y:S02]  /*139a0*/  IMAD.MOV.U32 R40, RZ, RZ, R70 ;  /* 0x000000ffff287224 */ /* 0x008fe400078e0046 */
[----:B------:R-:W-:Y:S02]  /*139b0*/  IMAD.MOV.U32 R41, RZ, RZ, R71 ;  /* 0x000000ffff297224 */ /* 0x000fe400078e0047 */
[----:B----4-:R-:W-:Y:S02]  /*139c0*/  IMAD.MOV.U32 R44, RZ, RZ, R74 ;  /* 0x000000ffff2c7224 */ /* 0x010fe400078e004a */
[----:B------:R-:W-:Y:S02]  /*139d0*/  IMAD.MOV.U32 R45, RZ, RZ, R75 ;  /* 0x000000ffff2d7224 */ /* 0x000fe400078e004b */
[----:B-----5:R-:W-:Y:S01]  /*139e0*/  IMAD.MOV.U32 R46, RZ, RZ, R86 ;  /* 0x000000ffff2e7224 */ /* 0x020fe200078e0056 */
[----:B------:R-:W-:Y:S01]  /*139f0*/  MOV R47, R87 ;  /* 0x00000057002f7202 */ /* 0x000fe20000000f00 */
        /* <DEDUP_REMOVED lines=11> */
[----:B------:R-:W-:Y:S01]  /*13ab0*/  IMAD.MOV.U32 R71, RZ, RZ, R107 ;  /* 0x000000ffff477224 */ /* 0x000fe200078e006b */
[----:B------:R-:W-:Y:S01]  /*13ac0*/  MOV R66, R118 ;  /* 0x0000007600427202 */ /* 0x000fe20000000f00 */
[----:B------:R-:W-:Y:S01]  /*13ad0*/  IMAD.MOV.U32 R67, RZ, RZ, R119 ;  /* 0x000000ffff437224 */ /* 0x000fe200078e0077 */
[----:B--2---:R2:W-:Y:S01]  /*13ae0*/  STL [R1+0x12c], R130 ;  /* 0x00012c8201007387 */ /* 0x0045e20000100800 */
[----:B-1----:R-:W-:-:S03]  /*13af0*/  IMAD.MOV.U32 R4, RZ, RZ, R131 ;  /* 0x000000ffff047224 */ /* 0x002fc600078e0083 */
[----:B------:R-:W3:Y:S04]  /*13b00*/  LDL.LU.64 R86, [R1+0x1d8] ;  /* 0x0001d80001567983 */ /* 0x000ee80000300a00 */
[----:B------:R-:W4:Y:S04]  /*13b10*/  LDL.LU.64 R94, [R1+0x1a0] ;  /* 0x0001a000015e7983 */ /* 0x000f280000300a00 */
[----:B------:R-:W5:Y:S04]  /*13b20*/  LDL.LU.64 R90, [R1+0x1e0] ;  /* 0x0001e000015a7983 */ /* 0x000f680000300a00 */
[----:B------:R-:W4:Y:S04]  /*13b30*/  LDL.LU.64 R98, [R1+0x1e8] ;  /* 0x0001e80001627983 */ /* 0x000f280000300a00 */
[----:B------:R1:W-:Y:S04]  /*13b40*/  STL [R1+0x128], R4 ;  /* 0x0001280401007387 */ /* 0x0003e80000100800 */
[----:B------:R-:W4:Y:S01]  /*13b50*/  LDL.LU.64 R106, [R1+0x1a8] ;  /* 0x0001a800016a7983 */ /* 0x000f220000300a00 */
[----:B------:R-:W-:-:S03]  /*13b60*/  IMAD.MOV.U32 R82, RZ, RZ, R122 ;  /* 0x000000ffff527224 */ /* 0x000fc600078e007a */
[----:B------:R-:W4:Y:S01]  /*13b70*/  LDL.LU.64 R102, [R1+0x1f0] ;  /* 0x0001f00001667983 */ /* 0x000f220000300a00 */
[----:B------:R-:W-:-:S03]  /*13b80*/  IMAD.MOV.U32 R83, RZ, RZ, R123 ;  /* 0x000000ffff537224 */ /* 0x000fc600078e007b */
[----:B------:R-:W-:Y:S01]  /*13b90*/  STL [R1+0x134], R38 ;  /* 0x0001342601007387 */ /* 0x000fe20000100800 */
[----:B------:R-:W-:-:S03]  /*13ba0*/  IMAD.MOV.U32 R74, RZ, RZ, R126 ;  /* 0x000000ffff4a7224 */ /* 0x000fc600078e007e */
[----:B------:R-:W4:Y:S01]  /*13bb0*/  LDL.LU.64 R114, [R1+0x1f8] ;  /* 0x0001f80001727983 */ /* 0x000f220000300a00 */
[----:B------:R-:W-:-:S03]  /*13bc0*/  IMAD.MOV.U32 R75, RZ, RZ, R127 ;  /* 0x000000ffff4b7224 */ /* 0x000fc600078e007f */
[----:B------:R-:W4:Y:S04]  /*13bd0*/  LDL.LU.64 R118, [R1+0x1b0] ;  /* 0x0001b00001767983 */ /* 0x000f280000300a00 */
[----:B------:R-:W4:Y:S04]  /*13be0*/  LDL.LU.64 R122, [R1+0x200] ;  /* 0x00020000017a7983 */ /* 0x000f280000300a00 */
[----:B------:R-:W4:Y:S04]  /*13bf0*/  LDL.LU.64 R126, [R1+0x208] ;  /* 0x00020800017e7983 */ /* 0x000f280000300a00 */
[----:B--2---:R-:W2:Y:S01]  /*13c00*/  LDL.LU.64 R130, [R1+0x168] ;  /* 0x0001680001827983 */ /* 0x004ea20000300a00 */
[----:B-1----:R-:W-:-:S03]  /*13c10*/  IMAD.MOV.U32 R4, RZ, RZ, R39 ;  /* 0x000000ffff047224 */ /* 0x002fc600078e0027 */
[----:B------:R-:W-:Y:S04]  /*13c20*/  STL [R1+0x13c], R40 ;  /* 0x00013c2801007387 */ /* 0x000fe80000100800 */
        /* <DEDUP_REMOVED lines=12> */
[----:B------:R3:W-:Y:S01]  /*13cf0*/  STL [R1+0x15c], R110 ;  /* 0x00015c6e01007387 */ /* 0x0007e20000100800 */
[----:B-1----:R-:W-:-:S05]  /*13d00*/  IMAD.MOV.U32 R4, RZ, RZ, R111 ;  /* 0x000000ffff047224 */ /* 0x002fca00078e006f */
[----:B------:R2:W-:Y:S01]  /*13d10*/  STL [R1+0x158], R4 ;  /* 0x0001580401007387 */ /* 0x0005e20000100800 */
[----:B---3--:R-:W-:Y:S01]  /*13d20*/  MOV R78, R86 ;  /* 0x00000056004e7202 */ /* 0x008fe20000000f00 */
[----:B------:R-:W-:Y:S02]  /*13d30*/  IMAD.MOV.U32 R79, RZ, RZ, R87 ;  /* 0x000000ffff4f7224 */ /* 0x000fe400078e0057 */
[----:B-----5:R-:W-:Y:S02]  /*13d40*/  IMAD.MOV.U32 R86, RZ, RZ, R90 ;  /* 0x000000ffff567224 */ /* 0x020fe400078e005a */
[----:B------:R-:W-:Y:S02]  /*13d50*/  IMAD.MOV.U32 R87, RZ, RZ, R91 ;  /* 0x000000ffff577224 */ /* 0x000fe400078e005b */
[----:B----4-:R-:W-:Y:S02]  /*13d60*/  IMAD.MOV.U32 R90, RZ, RZ, R98 ;  /* 0x000000ffff5a7224 */ /* 0x010fe400078e0062 */
[----:B------:R-:W-:-:S02]  /*13d70*/  IMAD.MOV.U32 R91, RZ, RZ, R99 ;  /* 0x000000ffff5b7224 */ /* 0x000fc400078e0063 */
[----:B------:R-:W-:Y:S02]  /*13d80*/  IMAD.MOV.U32 R98, RZ, RZ, R102 ;  /* 0x000000ffff627224 */ /* 0x000fe400078e0066 */
[----:B------:R-:W-:Y:S02]  /*13d90*/  IMAD.MOV.U32 R99, RZ, RZ, R103 ;  /* 0x000000ffff637224 */ /* 0x000fe400078e0067 */
[----:B------:R-:W-:Y:S02]  /*13da0*/  IMAD.MOV.U32 R102, RZ, RZ, R114 ;  /* 0x000000ffff667224 */ /* 0x000fe400078e0072 */
[----:B------:R-:W-:Y:S02]  /*13db0*/  IMAD.MOV.U32 R103, RZ, RZ, R115 ;  /* 0x000000ffff677224 */ /* 0x000fe400078e0073 */
[----:B------:R-:W-:Y:S01]  /*13dc0*/  IMAD.MOV.U32 R110, RZ, RZ, R122 ;  /* 0x000000ffff6e7224 */ /* 0x000fe200078e007a */
[----:B------:R-:W-:Y:S01]  /*13dd0*/  MOV R111, R123 ;  /* 0x0000007b006f7202 */ /* 0x000fe20000000f00 */
[----:B------:R-:W-:-:S02]  /*13de0*/  IMAD.MOV.U32 R114, RZ, RZ, R126 ;  /* 0x000000ffff727224 */ /* 0x000fc400078e007e */
[----:B--2---:R-:W-:Y:S01]  /*13df0*/  IMAD.MOV.U32 R4, RZ, RZ, R131 ;  /* 0x000000ffff047224 */ /* 0x004fe200078e0083 */
[----:B------:R1:W-:Y:S01]  /*13e00*/  STL [R1+0x164], R130 ;  /* 0x0001648201007387 */ /* 0x0003e20000100800 */
[----:B------:R-:W-:-:S03]  /*13e10*/  IMAD.MOV.U32 R115, RZ, RZ, R127 ;  /* 0x000000ffff737224 */ /* 0x000fc600078e007f */
[----:B------:R-:W2:Y:S04]  /*13e20*/  LDL.LU.64 R122, [R1+0x248] ;  /* 0x00024800017a7983 */ /* 0x000ea80000300a00 */
[----:B------:R-:W3:Y:S04]  /*13e30*/  LDL.LU.64 R126, [R1+0x210] ;  /* 0x00021000017e7983 */ /* 0x000ee80000300a00 */
[----:B------:R4:W-:Y:S04]  /*13e40*/  STL [R1+0x160], R4 ;  /* 0x0001600401007387 */ /* 0x0009e80000100800 */
[----:B-1----:R-:W5:Y:S01]  /*13e50*/  LDL.LU.64 R130, [R1+0x1b8] ;  /* 0x0001b80001827983 */ /* 0x002f620000300a00 */
[----:B----4-:R-:W-:-:S03]  /*13e60*/  IMAD.MOV.U32 R4, RZ, RZ, R49 ;  /* 0x000000ffff047224 */ /* 0x010fc600078e0031 */
[----:B------:R-:W-:Y:S04]  /*13e70*/  STL [R1+0x16c], R48 ;  /* 0x00016c3001007387 */ /* 0x000fe80000100800 */
        /* <DEDUP_REMOVED lines=21> */
[----:B------:R1:W-:Y:S01]  /*13fd0*/  STL [R1+0x1a0], R4 ;  /* 0x0001a00401007387 */ /* 0x0003e20000100800 */
[----:B------:R-:W-:Y:S02]  /*13fe0*/  IMAD.MOV.U32 R62, RZ, RZ, R66 ;  /* 0x000000ffff3e7224 */ /* 0x000fe400078e0042 */
[----:B------:R-:W-:Y:S01]  /*13ff0*/  IMAD.MOV.U32 R63, RZ, RZ, R67 ;  /* 0x000000ffff3f7224 */ /* 0x000fe200078e0043 */
[----:B------:R-:W-:Y:S01]  /*14000*/  MOV R67, R75 ;  /* 0x0000004b00437202 */ /* 0x000fe20000000f00 */
[----:B------:R-:W-:Y:S01]  /*14010*/  IMAD.MOV.U32 R66, RZ, RZ, R74 ;  /* 0x000000ffff427224 */ /* 0x000fe200078e004a */
[----:B------:R-:W-:Y:S01]  /*14020*/  STL [R1+0x1ac], R118 ;  /* 0x0001ac7601007387 */ /* 0x000fe20000100800 */
[----:B-1----:R-:W-:Y:S02]  /*14030*/  IMAD.MOV.U32 R4, RZ, RZ, R119 ;  /* 0x000000ffff047224 */ /* 0x002fe400078e0077 */
[----:B------:R-:W-:Y:S02]  /*14040*/  IMAD.MOV.U32 R74, RZ, RZ, R86 ;  /* 0x000000ffff4a7224 */ /* 0x000fe400078e0056 */
[----:B------:R-:W-:Y:S01]  /*14050*/  IMAD.MOV.U32 R75, RZ, RZ, R87 ;  /* 0x000000ffff4b7224 */ /* 0x000fe200078e0057 */
[----:B------:R1:W-:Y:S01]  /*14060*/  STL [R1+0x1a8], R4 ;  /* 0x0001a80401007387 */ /* 0x0003e20000100800 */
[----:B------:R-:W-:Y:S01]  /*14070*/  IMAD.MOV.U32 R86, RZ, RZ, R102 ;  /* 0x000000ffff567224 */ /* 0x000fe200078e0066 */
        /* <DEDUP_REMOVED lines=10> */
[----:B------:R-:W-:Y:S01]  /*14120*/  IMAD.MOV.U32 R83, RZ, RZ, R99 ;  /* 0x000000ffff537224 */ /* 0x000fe200078e0063 */
[----:B-----5:R4:W-:Y:S04]  /*14130*/  STL [R1+0x1b4], R130 ;  /* 0x0001b48201007387 */ /* 0x0209e80000100800 */
[----:B------:R-:W5:Y:S01]  /*14140*/  LDL.LU.64 R102, [R1+0x218] ;  /* 0x0002180001667983 */ /* 0x000f620000300a00 */
[----:B-1----:R-:W-:-:S03]  /*14150*/  IMAD.MOV.U32 R4, RZ, RZ, R131 ;  /* 0x000000ffff047224 */ /* 0x002fc600078e0083 */
[----:B------:R-:W2:Y:S04]  /*14160*/  LDL.LU.64 R114, [R1+0x220] ;  /* 0x0002200001727983 */ /* 0x000ea80000300a00 */
[----:B------:R-:W2:Y:S01]  /*14170*/  LDL.LU.64 R106, [R1+0x258] ;  /* 0x00025800016a7983 */ /* 0x000ea20000300a00 */
[----:B---3--:R-:W-:-:S03]  /*14180*/  IMAD.MOV.U32 R98, RZ, RZ, R126 ;  /* 0x000000ffff627224 */ /* 0x008fc600078e007e */
[----:B------:R-:W3:Y:S01]  /*14190*/  LDL.LU.64 R110, [R1+0x230] ;  /* 0x00023000016e7983 */ /* 0x000ee20000300a00 */
[----:B------:R-:W-:-:S03]  /*141a0*/  IMAD.MOV.U32 R99, RZ, RZ, R127 ;  /* 0x000000ffff637224 */ /* 0x000fc600078e007f */
[----:B------:R1:W-:Y:S04]  /*141b0*/  STL [R1+0x1b0], R4 ;  /* 0x0001b00401007387 */ /* 0x0003e80000100800 */
[----:B------:R-:W-:Y:S04]  /*141c0*/  STL [R1+0x1bc], R58 ;  /* 0x0001bc3a01007387 */ /* 0x000fe80000100800 */
[----:B------:R-:W3:Y:S04]  /*141d0*/  LDL.LU.64 R118, [R1+0x268] ;  /* 0x0002680001767983 */ /* 0x000ee80000300a00 */
[----:B------:R-:W3:Y:S04]  /*141e0*/  LDL.LU.64 R126, [R1+0x238] ;  /* 0x00023800017e7983 */ /* 0x000ee80000300a00 */
[----:B----4-:R-:W4:Y:S01]  /*141f0*/  LDL.LU.64 R130, [R1+0x228] ;  /* 0x0002280001827983 */ /* 0x010f220000300a00 */
[----:B-1----:R-:W-:-:S03]  /*14200*/  IMAD.MOV.U32 R4, RZ, RZ, R59 ;  /* 0x000000ffff047224 */ /* 0x002fc600078e003b */
[----:B------:R-:W-:Y:S04]  /*14210*/  STL [R1+0x1c4], R62 ;  /* 0x0001c43e01007387 */ /* 0x000fe80000100800 */
        /* <DEDUP_REMOVED lines=28> */
[----:B-1----:R-:W-:Y:S02]  /*143e0*/  IMAD.MOV.U32 R4, RZ, RZ, R99 ;  /* 0x000000ffff047224 */ /* 0x002fe400078e0063 */
[----:B-----5:R-:W-:Y:S04]  /*143f0*/  STL [R1+0x214], R102 ;  /* 0x0002146601007387 */ /* 0x020fe80000100800 */
[----:B------:R1:W-:Y:S02]  /*14400*/  STL [R1+0x208], R4 ;  /* 0x0002080401007387 */ /* 0x0003e40000100800 */
[----:B-1----:R-:W-:-:S05]  /*14410*/  IMAD.MOV.U32 R4, RZ, RZ, R103 ;  /* 0x000000ffff047224 */ /* 0x002fca00078e0067 */
[----:B------:R1:W-:Y:S04]  /*14420*/  STL [R1+0x210], R4 ;  /* 0x0002100401007387 */ /* 0x0003e80000100800 */
[----:B--2---:R-:W-:Y:S01]  /*14430*/  STL [R1+0x21c], R114 ;  /* 0x00021c7201007387 */ /* 0x004fe20000100800 */
[----:B-1----:R-:W-:-:S05]  /*14440*/  IMAD.MOV.U32 R4, RZ, RZ, R115 ;  /* 0x000000ffff047224 */ /* 0x002fca00078e0073 */
[----:B------:R1:W-:Y:S04]  /*14450*/  STL [R1+0x218], R4 ;  /* 0x0002180401007387 */ /* 0x0003e80000100800 */
[----:B----4-:R2:W-:Y:S01]  /*14460*/  STL [R1+0x224], R130 ;  /* 0x0002248201007387 */ /* 0x0105e20000100800 */
[----:B---3--:R-:W-:-:S03]  /*14470*/  IMAD.MOV.U32 R36, RZ, RZ, R126 ;  /* 0x000000ffff247224 */ /* 0x008fc600078e007e */
[----:B------:R-:W3:Y:S01]  /*14480*/  LDL.LU.64 R78, [R1+0x358] ;  /* 0x00035800014e7983 */ /* 0x000ee20000300a00 */
[----:B-1----:R-:W-:-:S03]  /*14490*/  IMAD.MOV.U32 R4, RZ, RZ, R131 ;  /* 0x000000ffff047224 */ /* 0x002fc600078e0083 */
[----:B------:R-:W4:Y:S01]  /*144a0*/  LDL.LU.64 R54, [R1+0x318] ;  /* 0x0003180001367983 */ /* 0x000f220000300a00 */
[----:B------:R-:W-:-:S03]  /*144b0*/  IMAD.MOV.U32 R37, RZ, RZ, R127 ;  /* 0x000000ffff257224 */ /* 0x000fc600078e007f */
[----:B------:R-:W5:Y:S04]  /*144c0*/  LDL.LU.64 R50, [R1+0x2e8] ;  /* 0x0002e80001327983 */ /* 0x000f680000300a00 */
[----:B------:R-:W3:Y:S04]  /*144d0*/  LDL.LU.64 R38, [R1+0x240] ;  /* 0x0002400001267983 */ /* 0x000ee80000300a00 */
[----:B------:R-:W4:Y:S04]  /*144e0*/  LDL.LU.64 R126, [R1+0x3a8] ;  /* 0x0003a800017e7983 */ /* 0x000f280000300a00 */
[----:B------:R1:W-:Y:S04]  /*144f0*/  STL [R1+0x220], R4 ;  /* 0x0002200401007387 */ /* 0x0003e80000100800 */
[----:B------:R-:W4:Y:S04]  /*14500*/  LDL.LU.64 R40, [R1+0x288] ;  /* 0x0002880001287983 */ /* 0x000f280000300a00 */
[----:B------:R-:W4:Y:S04]  /*14510*/  LDL.LU.64 R46, [R1+0x2a8] ;  /* 0x0002a800012e7983 */ /* 0x000f280000300a00 */
[----:B--2---:R-:W2:Y:S04]  /*14520*/  LDL.LU.64 R130, [R1+0x368] ;  /* 0x0003680001827983 */ /* 0x004ea80000300a00 */
[----:B------:R-:W2:Y:S04]  /*14530*/  LDL.LU.64 R82, [R1+0x328] ;  /* 0x0003280001527983 */ /* 0x000ea80000300a00 */
[----:B------:R-:W2:Y:S04]  /*14540*/  LDL.LU.64 R62, [R1+0x2c8] ;  /* 0x0002c800013e7983 */ /* 0x000ea80000300a00 */
[----:B------:R-:W2:Y:S04]  /*14550*/  LDL.LU.64 R66, [R1+0x338] ;  /* 0x0003380001427983 */ /* 0x000ea80000300a00 */
[----:B------:R-:W2:Y:S04]  /*14560*/  LDL.LU.64 R86, [R1+0x3b8] ;  /* 0x0003b80001567983 */ /* 0x000ea80000300a00 */
[----:B------:R-:W2:Y:S04]  /*14570*/  LDL.LU.64 R94, [R1+0x3f8] ;  /* 0x0003f800015e7983 */ /* 0x000ea80000300a00 */
[----:B------:R-:W2:Y:S01]  /*14580*/  LDL.LU.64 R70, [R1+0x348] ;  /* 0x0003480001467983 */ /* 0x000ea20000300a00 */
[----:B------:R-:W-:-:S03]  /*14590*/  IMAD.MOV.U32 R44, RZ, RZ, R118 ;  /* 0x000000ffff2c7224 */ /* 0x000fc600078e0076 */
[----:B------:R-:W2:Y:S01]  /*145a0*/  LDL.LU.64 R74, [R1+0x2d8] ;  /* 0x0002d800014a7983 */ /* 0x000ea20000300a00 */
[----:B------:R-:W-:-:S03]  /*145b0*/  IMAD.MOV.U32 R45, RZ, RZ, R119 ;  /* 0x000000ffff2d7224 */ /* 0x000fc600078e0077 */
[----:B------:R-:W2:Y:S04]  /*145c0*/  LDL.LU.64 R90, [R1+0x3c8] ;  /* 0x0003c800015a7983 */ /* 0x000ea80000300a00 */
[----:B------:R-:W2:Y:S01]  /*145d0*/  LDL.LU.64 R98, [R1+0x378] ;  /* 0x0003780001627983 */ /* 0x000ea20000300a00 */
[----:B------:R-:W-:-:S03]  /*145e0*/  MOV R34, R110 ;  /* 0x0000006e00227202 */ /* 0x000fc60000000f00 */
[----:B------:R-:W2:Y:S01]  /*145f0*/  LDL.LU.64 R58, [R1+0x298] ;  /* 0x00029800013a7983 */ /* 0x000ea20000300a00 */
[----:B------:R-:W-:-:S03]  /*14600*/  IMAD.MOV.U32 R35, RZ, RZ, R111 ;  /* 0x000000ffff237224 */ /* 0x000fc600078e006f */
[----:B------:R-:W2:Y:S01]  /*14610*/  LDL.LU.64 R118, [R1+0x398] ;  /* 0x0003980001767983 */ /* 0x000ea20000300a00 */
[----:B------:R-:W-:-:S03]  /*14620*/  IMAD.MOV.U32 R30, RZ, RZ, R106 ;  /* 0x000000ffff1e7224 */ /* 0x000fc600078e006a */
[----:B------:R-:W2:Y:S01]  /*14630*/  LDL.LU.64 R102, [R1+0x388] ;  /* 0x0003880001667983 */ /* 0x000ea20000300a00 */
[----:B------:R-:W-:-:S03]  /*14640*/  IMAD.MOV.U32 R31, RZ, RZ, R107 ;  /* 0x000000ffff1f7224 */ /* 0x000fc600078e006b */
[----:B------:R-:W2:Y:S04]  /*14650*/  LDL.LU.64 R114, [R1+0x308] ;  /* 0x0003080001727983 */ /* 0x000ea80000300a00 */
[----:B------:R-:W2:Y:S04]  /*14660*/  LDL.LU.64 R110, [R1+0x3d8] ;  /* 0x0003d800016e7983 */ /* 0x000ea80000300a00 */
[----:B------:R-:W2:Y:S04]  /*14670*/  LDL.LU.64 R106, [R1+0x3e8] ;  /* 0x0003e800016a7983 */ /* 0x000ea80000300a00 */
[----:B------:R-:W2:Y:S04]  /*14680*/  LDL.LU.64 R48, [R1+0x2f8] ;  /* 0x0002f80001307983 */ /* 0x000ea80000300a00 */
[----:B------:R-:W2:Y:S01]  /*14690*/  LDL.LU.64 R32, [R1+0x250] ;  /* 0x0002500001207983 */ /* 0x000ea20000300a00 */
[----:B-1----:R-:W-:-:S03]  /*146a0*/  IMAD.MOV.U32 R4, RZ, RZ, R35 ;  /* 0x000000ffff047224 */ /* 0x002fc600078e0023 */
[----:B------:R-:W-:Y:S04]  /*146b0*/  STL [R1+0x22c], R34 ;  /* 0x00022c2201007387 */ /* 0x000fe80000100800 */
[----:B------:R1:W-:Y:S04]  /*146c0*/  STL [R1+0x228], R4 ;  /* 0x0002280401007387 */ /* 0x0003e80000100800 */
[----:B------:R-:W-:Y:S01]  /*146d0*/  STL [R1+0x234], R36 ;  /* 0x0002342401007387 */ /* 0x000fe20000100800 */
[----:B-1----:R-:W-:-:S05]  /*146e0*/  IMAD.MOV.U32 R4, RZ, RZ, R37 ;  /* 0x000000ffff047224 */ /* 0x002fca00078e0025 */
[----:B------:R3:W-:Y:S02]  /*146f0*/  STL [R1+0x230], R4 ;  /* 0x0002300401007387 */ /* 0x0007e40000100800 */
[----:B---3--:R-:W-:Y:S02]  /*14700*/  IMAD.MOV.U32 R4, RZ, RZ, R39 ;  /* 0x000000ffff047224 */ /* 0x008fe400078e0027 */
[----:B------:R-:W-:Y:S04]  /*14710*/  STL [R1+0x23c], R38 ;  /* 0x00023c2601007387 */ /* 0x000fe80000100800 */
[----:B------:R1:W-:Y:S04]  /*14720*/  STL [R1+0x238], R4 ;  /* 0x0002380401007387 */ /* 0x0003e80000100800 */
[----:B------:R3:W-:Y:S04]  /*14730*/  STL [R1+0x244], R122 ;  /* 0x0002447a01007387 */ /* 0x0007e80000100800 */
[----:B------:R-:W5:Y:S01]  /*14740*/  LDL.LU.64 R34, [R1+0x278] ;  /* 0x0002780001227983 */ /* 0x000f620000300a00 */
[----:B-1----:R-:W-:-:S03]  /*14750*/  IMAD.MOV.U32 R4, RZ, RZ, R123 ;  /* 0x000000ffff047224 */ /* 0x002fc600078e007b */
[----:B--2---:R-:W-:Y:S04]  /*14760*/  STL [R1+0x24c], R32 ;  /* 0x00024c2001007387 */ /* 0x004fe80000100800 */
[----:B------:R1:W-:Y:S04]  /*14770*/  STL [R1+0x240], R4 ;  /* 0x0002400401007387 */ /* 0x0003e80000100800 */
[----:B---3--:R-:W2:Y:S04]  /*14780*/  LDL.64 R122, [R1+0x438] ;  /* 0x00043800017a7983 */ /* 0x008ea80000100a00 */
[----:B------:R-:W3:Y:S01]  /*14790*/  LDL.LU.64 R36, [R1+0x260] ;  /* 0x0002600001247983 */ /* 0x000ee20000300a00 */
[----:B-1----:R-:W-:Y:S01]  /*147a0*/  IMAD.MOV.U32 R4, RZ, RZ, R33 ;  /* 0x000000ffff047224 */ /* 0x002fe200078e0021 */
[----:B----4-:R-:W-:Y:S01]  /*147b0*/  MOV R39, R41 ;  /* 0x0000002900277202 */ /* 0x010fe20000000f00 */
[----:B------:R-:W-:-:S02]  /*147c0*/  IMAD.MOV.U32 R38, RZ, RZ, R40 ;  /* 0x000000ffff267224 */ /* 0x000fc400078e0028 */
[----:B------:R-:W-:Y:S02]  /*147d0*/  IMAD.MOV.U32 R40, RZ, RZ, R46 ;  /* 0x000000ffff287224 */ /* 0x000fe400078e002e */
[----:B------:R-:W-:Y:S02]  /*147e0*/  IMAD.MOV.U32 R41, RZ, RZ, R47 ;  /* 0x000000ffff297224 */ /* 0x000fe400078e002f */
[----:B------:R-:W4:Y:S04]  /*147f0*/  LDL.LU.64 R46, [R1+0x280] ;  /* 0x00028000012e7983 */ /* 0x000f280000300a00 */
[----:B------:R1:W-:Y:S04]  /*14800*/  STL [R1+0x248], R4 ;  /* 0x0002480401007387 */ /* 0x0003e80000100800 */
[----:B------:R-:W-:Y:S04]  /*14810*/  STL [R1+0x254], R30 ;  /* 0x0002541e01007387 */ /* 0x000fe80000100800 */
[----:B------:R-:W2:Y:S01]  /*14820*/  LDL.LU.64 R32, [R1+0x270] ;  /* 0x0002700001207983 */ /* 0x000ea20000300a00 */
[----:B-1----:R-:W-:-:S05]  /*14830*/  IMAD.MOV.U32 R4, RZ, RZ, R31 ;  /* 0x000000ffff047224 */ /* 0x002fca00078e001f */
[----:B------:R3:W-:Y:S02]  /*14840*/  STL [R1+0x250], R4 ;  /* 0x0002500401007387 */ /* 0x0007e40000100800 */
[----:B---3--:R-:W-:Y:S02]  /*14850*/  IMAD.MOV.U32 R4, RZ, RZ, R37 ;  /* 0x000000ffff047224 */ /* 0x008fe400078e0025 */
[----:B------:R-:W-:Y:S04]  /*14860*/  STL [R1+0x25c], R36 ;  /* 0x00025c2401007387 */ /* 0x000fe80000100800 */
[----:B------:R1:W-:Y:S04]  /*14870*/  STL [R1+0x258], R4 ;  /* 0x0002580401007387 */ /* 0x0003e80000100800 */
[----:B------:R3:W-:Y:S01]  /*14880*/  STL [R1+0x264], R44 ;  /* 0x0002642c01007387 */ /* 0x0007e20000100800 */
[----:B-1----:R-:W-:-:S05]  /*14890*/  IMAD.MOV.U32 R4, RZ, RZ, R45 ;  /* 0x000000ffff047224 */ /* 0x002fca00078e002d */
[----:B------:R2:W-:Y:S01]  /*148a0*/  STL [R1+0x260], R4 ;  /* 0x0002600401007387 */ /* 0x0005e20000100800 */
[----:B---3--:R-:W-:Y:S02]  /*148b0*/  IMAD.MOV.U32 R44, RZ, RZ, R48 ;  /* 0x000000ffff2c7224 */ /* 0x008fe400078e0030 */
[----:B------:R-:W-:Y:S02]  /*148c0*/  IMAD.MOV.U32 R45, RZ, RZ, R49 ;  /* 0x000000ffff2d7224 */ /* 0x000fe400078e0031 */
[----:B------:R-:W3:Y:S01]  /*148d0*/  LDL.LU.64 R48, [R1+0x290] ;  /* 0x0002900001307983 */ /* 0x000ee20000300a00 */
[----:B------:R-:W-:Y:S02]  /*148e0*/  IMAD.MOV.U32 R36, RZ, RZ, R38 ;  /* 0x000000ffff247224 */ /* 0x000fe400078e0026 */
[----:B------:R-:W-:Y:S02]  /*148f0*/  IMAD.MOV.U32 R37, RZ, RZ, R39 ;  /* 0x000000ffff257224 */ /* 0x000fe400078e0027 */
[----:B------:R-:W3:Y:S01]  /*14900*/  LDL.LU.64 R38, [R1+0x2a0] ;  /* 0x0002a00001267983 */ /* 0x000ee20000300a00 */
[----:B--2---:R-:W-:-:S03]  /*14910*/  MOV R4, R33 ;  /* 0x0000002100047202 */ /* 0x004fc60000000f00 */
[----:B------:R-:W-:Y:S04]  /*14920*/  STL [R1+0x26c], R32 ;  /* 0x00026c2001007387 */ /* 0x000fe80000100800 */
[----:B-----5:R-:W-:Y:S04]  /*14930*/  STL [R1+0x274], R34 ;  /* 0x0002742201007387 */ /* 0x020fe80000100800 */
[----:B------:R1:W-:Y:S02]  /*14940*/  STL [R1+0x268], R4 ;  /* 0x0002680401007387 */ /* 0x0003e40000100800 */
[----:B-1----:R-:W-:-:S05]  /*14950*/  IMAD.MOV.U32 R4, RZ, RZ, R35 ;  /* 0x000000ffff047224 */ /* 0x002fca00078e0023 */
[----:B------:R1:W-:Y:S04]  /*14960*/  STL [R1+0x270], R4 ;  /* 0x0002700401007387 */ /* 0x0003e80000100800 */
[----:B----4-:R2:W-:Y:S01]  /*14970*/  STL [R1+0x27c], R46 ;  /* 0x00027c2e01007387 */ /* 0x0105e20000100800 */
[----:B-1----:R-:W-:-:S05]  /*14980*/  IMAD.MOV.U32 R4, RZ, RZ, R47 ;  /* 0x000000ffff047224 */ /* 0x002fca00078e002f */
[----:B------:R1:W-:Y:S01]  /*14990*/  STL [R1+0x278], R4 ;  /* 0x0002780401007387 */ /* 0x0003e20000100800 */
[----:B--2---:R-:W-:Y:S02]  /*149a0*/  IMAD.MOV.U32 R46, RZ, RZ, R74 ;  /* 0x000000ffff2e7224 */ /* 0x004fe400078e004a */
[----:B------:R-:W-:Y:S02]  /*149b0*/  IMAD.MOV.U32 R47, RZ, RZ, R75 ;  /* 0x000000ffff2f7224 */ /* 0x000fe400078e004b */
[----:B------:R-:W2:Y:S01]  /*149c0*/  LDL.LU.64 R74, [R1+0x2b8] ;  /* 0x0002b800014a7983 */ /* 0x000ea20000300a00 */
[----:B-1----:R-:W-:-:S03]  /*149d0*/  IMAD.MOV.U32 R4, RZ, RZ, R37 ;  /* 0x000000ffff047224 */ /* 0x002fc600078e0025 */
[----:B------:R-:W-:Y:S04]  /*149e0*/  STL [R1+0x284], R36 ;  /* 0x0002842401007387 */ /* 0x000fe80000100800 */
[----:B------:R3:W-:Y:S02]  /*149f0*/  STL [R1+0x280], R4 ;  /* 0x0002800401007387 */ /* 0x0007e40000100800 */
[----:B---3--:R-:W-:Y:S02]  /*14a00*/  IMAD.MOV.U32 R4, RZ, RZ, R49 ;  /* 0x000000ffff047224 */ /* 0x008fe400078e0031 */
[----:B------:R-:W-:Y:S04]  /*14a10*/  STL [R1+0x28c], R48 ;  /* 0x00028c3001007387 */ /* 0x000fe80000100800 */
[----:B------:R-:W-:Y:S04]  /*14a20*/  STL [R1+0x294], R58 ;  /* 0x0002943a01007387 */ /* 0x000fe80000100800 */
[----:B------:R1:W-:Y:S02]  /*14a30*/  STL [R1+0x288], R4 ;  /* 0x0002880401007387 */ /* 0x0003e40000100800 */
[----:B-1----:R-:W-:-:S02]  /*14a40*/  IMAD.MOV.U32 R4, RZ, RZ, R59 ;  /* 0x000000ffff047224 */ /* 0x002fc400078e003b */
[----:B------:R-:W3:Y:S01]  /*14a50*/  LDL.LU.64 R58, [R1+0x2c0] ;  /* 0x0002c000013a7983 */ /* 0x000ee20000300a00 */
[----:B------:R-:W-:Y:S02]  /*14a60*/  IMAD.MOV.U32 R48, RZ, RZ, R50 ;  /* 0x000000ffff307224 */ /* 0x000fe400078e0032 */
[----:B------:R-:W-:Y:S01]  /*14a70*/  IMAD.MOV.U32 R49, RZ, RZ, R51 ;  /* 0x000000ffff317224 */ /* 0x000fe200078e0033 */
[----:B------:R1:W-:Y:S01]  /*14a80*/  STL [R1+0x290], R4 ;  /* 0x0002900401007387 */ /* 0x0003e20000100800 */
[----:B------:R-:W-:Y:S02]  /*14a90*/  IMAD.MOV.U32 R50, RZ, RZ, R66 ;  /* 0x000000ffff327224 */ /* 0x000fe400078e0042 */
[----:B------:R-:W-:Y:S01]  /*14aa0*/  IMAD.MOV.U32 R51, RZ, RZ, R67 ;  /* 0x000000ffff337224 */ /* 0x000fe200078e0043 */
[----:B------:R-:W-:Y:S04]  /*14ab0*/  STL [R1+0x29c], R38 ;  /* 0x00029c2601007387 */ /* 0x000fe80000100800 */
[----:B------:R-:W4:Y:S01]  /*14ac0*/  LDL.LU.64 R66, [R1+0x2d0] ;  /* 0x0002d00001427983 */ /* 0x000f220000300a00 */
[----:B-1----:R-:W-:-:S05]  /*14ad0*/  MOV R4, R39 ;  /* 0x0000002700047202 */ /* 0x002fca0000000f00 */
[----:B------:R1:W-:Y:S04]  /*14ae0*/  STL [R1+0x298], R4 ;  /* 0x0002980401007387 */ /* 0x0003e80000100800 */
[----:B------:R-:W-:Y:S01]  /*14af0*/  STL [R1+0x2a4], R40 ;  /* 0x0002a42801007387 */ /* 0x000fe20000100800 */
[----:B-1----:R-:W-:-:S03]  /*14b00*/  IMAD.MOV.U32 R4, RZ, RZ, R41 ;  /* 0x000000ffff047224 */ /* 0x002fc600078e0029 */
[----:B--2---:R-:W-:Y:S04]  /*14b10*/  STL [R1+0x2ac], R74 ;  /* 0x0002ac4a01007387 */ /* 0x004fe80000100800 */
[----:B------:R1:W-:Y:S02]  /*14b20*/  STL [R1+0x2a0], R4 ;  /* 0x0002a00401007387 */ /* 0x0003e40000100800 */
[----:B-1----:R-:W-:Y:S02]  /*14b30*/  IMAD.MOV.U32 R4, RZ, RZ, R75 ;  /* 0x000000ffff047224 */ /* 0x002fe400078e004b */
[----:B------:R-:W2:Y:S04]  /*14b40*/  LDL.LU.64 R74, [R1+0x2e0] ;  /* 0x0002e000014a7983 */ /* 0x000ea80000300a00 */
[----:B------:R1:W-:Y:S04]  /*14b50*/  STL [R1+0x2a8], R4 ;  /* 0x0002a80401007387 */ /* 0x0003e80000100800 */
[----:B------:R-:W-:Y:S01]  /*14b60*/  STL [R1+0x2b8], R44 ;  /* 0x0002b82c01007387 */ /* 0x000fe20000100800 */
[----:B-1----:R-:W-:-:S05]  /*14b70*/  IMAD.MOV.U32 R4, RZ, RZ, R45 ;  /* 0x000000ffff047224 */ /* 0x002fca00078e002d */
[----:B------:R3:W-:Y:S02]  /*14b80*/  STL [R1+0x2b0], R4 ;  /* 0x0002b00401007387 */ /* 0x0007e40000100800 */
[----:B---3--:R-:W-:Y:S02]  /*14b90*/  IMAD.MOV.U32 R4, RZ, RZ, R59 ;  /* 0x000000ffff047224 */ /* 0x008fe400078e003b */
[----:B------:R1:W-:Y:S04]  /*14ba0*/  STL [R1+0x2c0], R58 ;  /* 0x0002c03a01007387 */ /* 0x0003e80000100800 */
[----:B------:R3:W-:Y:S04]  /*14bb0*/  STL [R1+0x2bc], R4 ;  /* 0x0002bc0401007387 */ /* 0x0007e80000100800 */
[----:B-1----:R-:W5:Y:S01]  /*14bc0*/  LDL.LU.64 R58, [R1+0x2f0] ;  /* 0x0002f000013a7983 */ /* 0x002f620000300a00 */
[----:B---3--:R-:W-:-:S03]  /*14bd0*/  IMAD.MOV.U32 R4, RZ, RZ, R63 ;  /* 0x000000ffff047224 */ /* 0x008fc600078e003f */
[----:B------:R1:W-:Y:S04]  /*14be0*/  STL [R1+0x2c8], R62 ;  /* 0x0002c83e01007387 */ /* 0x0003e80000100800 */
[----:B------:R4:W-:Y:S04]  /*14bf0*/  STL [R1+0x2c4], R4 ;  /* 0x0002c40401007387 */ /* 0x0009e80000100800 */
[----:B-1----:R-:W3:Y:S01]  /*14c00*/  LDL.LU.64 R62, [R1+0x300] ;  /* 0x00030000013e7983 */ /* 0x002ee20000300a00 */
[----:B----4-:R-:W-:-:S03]  /*14c10*/  IMAD.MOV.U32 R4, RZ, RZ, R67 ;  /* 0x000000ffff047224 */ /* 0x010fc600078e0043 */
[----:B------:R1:W-:Y:S04]  /*14c20*/  STL [R1+0x2d0], R66 ;  /* 0x0002d04201007387 */ /* 0x0003e80000100800 */
[----:B------:R-:W-:Y:S04]  /*14c30*/  STL [R1+0x2d8], R46 ;  /* 0x0002d82e01007387 */ /* 0x000fe80000100800 */
[----:B------:R4:W-:Y:S01]  /*14c40*/  STL [R1+0x2cc], R4 ;  /* 0x0002cc0401007387 */ /* 0x0009e20000100800 */
[----:B-1----:R-:W-:Y:S02]  /*14c50*/  IMAD.MOV.U32 R66, RZ, RZ, R70 ;  /* 0x000000ffff427224 */ /* 0x002fe400078e0046 */
[----:B------:R-:W-:-:S02]  /*14c60*/  IMAD.MOV.U32 R67, RZ, RZ, R71 ;  /* 0x000000ffff437224 */ /* 0x000fc400078e0047 */
[----:B------:R-:W3:Y:S01]  /*14c70*/  LDL.LU.64 R70, [R1+0x310] ;  /* 0x0003100001467983 */ /* 0x000ee20000300a00 */
[----:B----4-:R-:W-:-:S05]  /*14c80*/  IMAD.MOV.U32 R4, RZ, RZ, R47 ;  /* 0x000000ffff047224 */ /* 0x010fca00078e002f */
[----:B------:R1:W-:Y:S04]  /*14c90*/  STL [R1+0x2d4], R4 ;  /* 0x0002d40401007387 */ /* 0x0003e80000100800 */
[----:B--2---:R2:W-:Y:S01]  /*14ca0*/  STL [R1+0x2e0], R74 ;  /* 0x0002e04a01007387 */ /* 0x0045e20000100800 */
[----:B-1----:R-:W-:-:S05]  /*14cb0*/  IMAD.MOV.U32 R4, RZ, RZ, R75 ;  /* 0x000000ffff047224 */ /* 0x002fca00078e004b */
[----:B------:R1:W-:Y:S01]  /*14cc0*/  STL [R1+0x2dc], R4 ;  /* 0x0002dc0401007387 */ /* 0x0003e20000100800 */
[----:B--2---:R-:W-:Y:S01]  /*14cd0*/  IMAD.MOV.U32 R74, RZ, RZ, R78 ;  /* 0x000000ffff4a7224 */ /* 0x004fe200078e004e */
[----:B------:R-:W-:Y:S02]  /*14ce0*/  MOV R75, R79 ;  /* 0x0000004f004b7202 */ /* 0x000fe40000000f00 */
[----:B------:R-:W-:Y:S04]  /*14cf0*/  STL [R1+0x2e8], R48 ;  /* 0x0002e83001007387 */ /* 0x000fe80000100800 */
[----:B------:R-:W2:Y:S01]  /*14d00*/  LDL.LU.64 R78, [R1+0x320] ;  /* 0x00032000014e7983 */ /* 0x000ea20000300a00 */
[----:B-1----:R-:W-:-:S05]  /*14d10*/  IMAD.MOV.U32 R4, RZ, RZ, R49 ;  /* 0x000000ffff047224 */ /* 0x002fca00078e0031 */
[----:B------:R5:W-:Y:S02]  /*14d20*/  STL [R1+0x2e4], R4 ;  /* 0x0002e40401007387 */ /* 0x000be40000100800 */
[----:B-----5:R-:W-:Y:S02]  /*14d30*/  IMAD.MOV.U32 R4, RZ, RZ, R59 ;  /* 0x000000ffff047224 */ /* 0x020fe400078e003b */
[----:B------:R1:W-:Y:S04]  /*14d40*/  STL [R1+0x2f0], R58 ;  /* 0x0002f03a01007387 */ /* 0x0003e80000100800 */
[----:B------:R4:W-:Y:S04]  /*14d50*/  STL [R1+0x2ec], R4 ;  /* 0x0002ec0401007387 */ /* 0x0009e80000100800 */
[----:B------:R-:W-:Y:S04]  /*14d60*/  STL [R1+0x2f8], R50 ;  /* 0x0002f83201007387 */ /* 0x000fe80000100800 */
[----:B-1----:R-:W5:Y:S01]  /*14d70*/  LDL.LU.64 R58, [R1+0x330] ;  /* 0x00033000013a7983 */ /* 0x002f620000300a00 */
[----:B----4-:R-:W-:-:S05]  /*14d80*/  IMAD.MOV.U32 R4, RZ, RZ, R51 ;  /* 0x000000ffff047224 */ /* 0x010fca00078e0033 */
[----:B------:R1:W-:Y:S04]  /*14d90*/  STL [R1+0x2f4], R4 ;  /* 0x0002f40401007387 */ /* 0x0003e80000100800 */
[----:B---3--:R3:W-:Y:S01]  /*14da0*/  STL [R1+0x300], R62 ;  /* 0x0003003e01007387 */ /* 0x0087e20000100800 */
[----:B-1----:R-:W-:-:S03]  /*14db0*/  IMAD.MOV.U32 R4, RZ, RZ, R63 ;  /* 0x000000ffff047224 */ /* 0x002fc600078e003f */
[----:B---3--:R-:W3:Y:S04]  /*14dc0*/  LDL.LU.64 R62, [R1+0x340] ;  /* 0x00034000013e7983 */ /* 0x008ee80000300a00 */
[----:B------:R1:W-:Y:S04]  /*14dd0*/  STL [R1+0x2fc], R4 ;  /* 0x0002fc0401007387 */ /* 0x0003e80000100800 */
[----:B------:R4:W-:Y:S01]  /*14de0*/  STL [R1+0x308], R114 ;  /* 0x0003087201007387 */ /* 0x0009e20000100800 */
[----:B-1----:R-:W-:-:S05]  /*14df0*/  IMAD.MOV.U32 R4, RZ, RZ, R115 ;  /* 0x000000ffff047224 */ /* 0x002fca00078e0073 */
[----:B------:R1:W-:Y:S01]  /*14e00*/  STL [R1+0x304], R4 ;  /* 0x0003040401007387 */ /* 0x0003e20000100800 */
[----:B----4-:R-:W-:Y:S02]  /*14e10*/  IMAD.MOV.U32 R114, RZ, RZ, R122 ;  /* 0x000000ffff727224 */ /* 0x010fe400078e007a */
[----:B------:R-:W-:Y:S01]  /*14e20*/  IMAD.MOV.U32 R115, RZ, RZ, R123 ;  /* 0x000000ffff737224 */ /* 0x000fe200078e007b */
[----:B------:R4:W-:Y:S04]  /*14e30*/  STL [R1+0x310], R70 ;  /* 0x0003104601007387 */ /* 0x0009e80000100800 */
[----:B------:R-:W3:Y:S01]  /*14e40*/  LDL.LU.64 R122, [R1+0x350] ;  /* 0x00035000017a7983 */ /* 0x000ee20000300a00 */
[----:B-1----:R-:W-:-:S03]  /*14e50*/  IMAD.MOV.U32 R4, RZ, RZ, R71 ;  /* 0x000000ffff047224 */ /* 0x002fc600078e0047 */
[----:B------:R-:W-:Y:S04]  /*14e60*/  STL [R1+0x318], R54 ;  /* 0x0003183601007387 */ /* 0x000fe80000100800 */
[----:B------:R1:W-:Y:S01]  /*14e70*/  STL [R1+0x30c], R4 ;  /* 0x00030c0401007387 */ /* 0x0003e20000100800 */
[----:B----4-:R-:W-:Y:S02]  /*14e80*/  IMAD.MOV.U32 R70, RZ, RZ, R74 ;  /* 0x000000ffff467224 */ /* 0x010fe400078e004a */
[----:B------:R-:W-:Y:S02]  /*14e90*/  IMAD.MOV.U32 R71, RZ, RZ, R75 ;  /* 0x000000ffff477224 */ /* 0x000fe400078e004b */
[----:B------:R-:W4:Y:S01]  /*14ea0*/  LDL.LU.64 R74, [R1+0x360] ;  /* 0x00036000014a7983 */ /* 0x000f220000300a00 */
[----:B-1----:R-:W-:-:S05]  /*14eb0*/  IMAD.MOV.U32 R4, RZ, RZ, R55 ;  /* 0x000000ffff047224 */ /* 0x002fca00078e0037 */
[----:B------:R1:W-:Y:S04]  /*14ec0*/  STL [R1+0x314], R4 ;  /* 0x0003140401007387 */ /* 0x0003e80000100800 */
[----:B--2---:R2:W-:Y:S01]  /*14ed0*/  STL [R1+0x320], R78 ;  /* 0x0003204e01007387 */ /* 0x0045e20000100800 */
[----:B-1----:R-:W-:-:S03]  /*14ee0*/  MOV R4, R79 ;  /* 0x0000004f00047202 */ /* 0x002fc60000000f00 */
[----:B------:R-:W-:Y:S04]  /*14ef0*/  STL [R1+0x328], R82 ;  /* 0x0003285201007387 */ /* 0x000fe80000100800 */
[----:B------:R1:W-:Y:S04]  /*14f00*/  STL [R1+0x31c], R4 ;  /* 0x00031c0401007387 */ /* 0x0003e80000100800 */
[----:B--2---:R-:W2:Y:S01]  /*14f10*/  LDL.LU.64 R78, [R1+0x370] ;  /* 0x00037000014e7983 */ /* 0x004ea20000300a00 */
[----:B-1----:R-:W-:Y:S02]  /*14f20*/  IMAD.MOV.U32 R4, RZ, RZ, R83 ;  /* 0x000000ffff047224 */ /* 0x002fe400078e0053 */
[----:B------:R-:W-:-:S02]  /*14f30*/  IMAD.MOV.U32 R82, RZ, RZ, R94 ;  /* 0x000000ffff527224 */ /* 0x000fc400078e005e */
[----:B------:R-:W-:Y:S01]  /*14f40*/  IMAD.MOV.U32 R83, RZ, RZ, R95 ;  /* 0x000000ffff537224 */ /* 0x000fe200078e005f */
[----:B------:R1:W-:Y:S04]  /*14f50*/  STL [R1+0x324], R4 ;  /* 0x0003240401007387 */ /* 0x0003e80000100800 */
[----:B-----5:R-:W-:Y:S04]  /*14f60*/  STL [R1+0x330], R58 ;  /* 0x0003303a01007387 */ /* 0x020fe80000100800 */
[----:B------:R-:W5:Y:S01]  /*14f70*/  LDL.LU.64 R94, [R1+0x380] ;  /* 0x00038000015e7983 */ /* 0x000f620000300a00 */
[----:B-1----:R-:W-:-:S05]  /*14f80*/  IMAD.MOV.U32 R4, RZ, RZ, R59 ;  /* 0x000000ffff047224 */ /* 0x002fca00078e003b */
[----:B------:R1:W-:Y:S04]  /*14f90*/  STL [R1+0x32c], R4 ;  /* 0x00032c0401007387 */ /* 0x0003e80000100800 */
[----:B------:R3:W-:Y:S01]  /*14fa0*/  STL [R1+0x338], R98 ;  /* 0x0003386201007387 */ /* 0x0007e20000100800 */
[----:B-1----:R-:W-:-:S05]  /*14fb0*/  IMAD.MOV.U32 R4, RZ, RZ, R99 ;  /* 0x000000ffff047224 */ /* 0x002fca00078e0063 */
[----:B------:R1:W-:Y:S01]  /*14fc0*/  STL [R1+0x334], R4 ;  /* 0x0003340401007387 */ /* 0x0003e20000100800 */
[----:B---3--:R-:W-:Y:S02]  /*14fd0*/  IMAD.MOV.U32 R98, RZ, RZ, R110 ;  /* 0x000000ffff627224 */ /* 0x008fe400078e006e */
[----:B------:R-:W-:Y:S01]  /*14fe0*/  IMAD.MOV.U32 R99, RZ, RZ, R111 ;  /* 0x000000ffff637224 */ /* 0x000fe200078e006f */
[----:B------:R-:W-:Y:S04]  /*14ff0*/  STL [R1+0x340], R62 ;  /* 0x0003403e01007387 */ /* 0x000fe80000100800 */
[----:B------:R-:W3:Y:S01]  /*15000*/  LDL.LU.64 R110, [R1+0x390] ;  /* 0x00039000016e7983 */ /* 0x000ee20000300a00 */
[----:B-1----:R-:W-:-:S05]  /*15010*/  IMAD.MOV.U32 R4, RZ, RZ, R63 ;  /* 0x000000ffff047224 */ /* 0x002fca00078e003f */
[----:B------:R1:W-:Y:S04]  /*15020*/  STL [R1+0x33c], R4 ;  /* 0x00033c0401007387 */ /* 0x0003e80000100800 */
[----:B------:R-:W-:Y:S01]  /*15030*/  STL [R1+0x348], R66 ;  /* 0x0003484201007387 */ /* 0x000fe20000100800 */
[----:B-1----:R-:W-:-:S05]  /*15040*/  IMAD.MOV.U32 R4, RZ, RZ, R67 ;  /* 0x000000ffff047224 */ /* 0x002fca00078e0043 */
[----:B------:R1:W-:Y:S04]  /*15050*/  STL [R1+0x344], R4 ;  /* 0x0003440401007387 */ /* 0x0003e80000100800 */
[----:B------:R4:W-:Y:S01]  /*15060*/  STL [R1+0x350], R122 ;  /* 0x0003507a01007387 */ /* 0x0009e20000100800 */
[----:B-1----:R-:W-:-:S03]  /*15070*/  IMAD.MOV.U32 R4, RZ, RZ, R123 ;  /* 0x000000ffff047224 */ /* 0x002fc600078e007b */
[----:B----4-:R-:W4:Y:S04]  /*15080*/  LDL.LU.64 R122, [R1+0x3a0] ;  /* 0x0003a000017a7983 */ /* 0x010f280000300a00 */
[----:B------:R1:W-:Y:S04]  /*15090*/  STL [R1+0x34c], R4 ;  /* 0x00034c0401007387 */ /* 0x0003e80000100800 */
[----:B------:R-:W-:Y:S01]  /*150a0*/  STL [R1+0x358], R70 ;  /* 0x0003584601007387 */ /* 0x000fe20000100800 */
[----:B-1----:R-:W-:-:S03]  /*150b0*/  IMAD.MOV.U32 R4, RZ, RZ, R71 ;  /* 0x000000ffff047224 */ /* 0x002fc600078e0047 */
[----:B------:R-:W-:Y:S04]  /*150c0*/  STL [R1+0x360], R74 ;  /* 0x0003604a01007387 */ /* 0x000fe80000100800 */
[----:B------:R1:W-:Y:S04]  /*150d0*/  STL [R1+0x354], R4 ;  /* 0x0003540401007387 */ /* 0x0003e80000100800 */
[----:B------:R-:W-:Y:S01]  /*150e0*/  STL [R1+0x368], R130 ;  /* 0x0003688201007387 */ /* 0x000fe20000100800 */
[----:B-1----:R-:W-:-:S05]  /*150f0*/  MOV R4, R75 ;  /* 0x0000004b00047202 */ /* 0x002fca0000000f00 */
[----:B------:R1:W-:Y:S02]  /*15100*/  STL [R1+0x35c], R4 ;  /* 0x00035c0401007387 */ /* 0x0003e40000100800 */
[----:B-1----:R-:W-:Y:S02]  /*15110*/  IMAD.MOV.U32 R4, RZ, RZ, R131 ;  /* 0x000000ffff047224 */ /* 0x002fe400078e0083 */
[----:B------:R-:W4:Y:S04]  /*15120*/  LDL.LU.64 R130, [R1+0x3b0] ;  /* 0x0003b00001827983 */ /* 0x000f280000300a00 */
[----:B------:R1:W-:Y:S04]  /*15130*/  STL [R1+0x364], R4 ;  /* 0x0003640401007387 */ /* 0x0003e80000100800 */
[----:B--2---:R-:W-:Y:S01]  /*15140*/  STL [R1+0x370], R78 ;  /* 0x0003704e01007387 */ /* 0x004fe20000100800 */
[----:B-1----:R-:W-:-:S03]  /*15150*/  IMAD.MOV.U32 R4, RZ, RZ, R79 ;  /* 0x000000ffff047224 */ /* 0x002fc600078e004f */
[----:B------:R-:W-:Y:S04]  /*15160*/  STL [R1+0x378], R86 ;  /* 0x0003785601007387 */ /* 0x000fe80000100800 */
[----:B------:R1:W-:Y:S04]  /*15170*/  STL [R1+0x36c], R4 ;  /* 0x00036c0401007387 */ /* 0x0003e80000100800 */
[----:B------:R-:W2:Y:S01]  /*15180*/  LDL.LU.64 R74, [R1+0x3c0] ;  /* 0x0003c000014a7983 */ /* 0x000ea20000300a00 */
[----:B-1----:R-:W-:Y:S02]  /*15190*/  IMAD.MOV.U32 R4, RZ, RZ, R87 ;  /* 0x000000ffff047224 */ /* 0x002fe400078e0057 */
[----:B------:R-:W-:-:S02]  /*151a0*/  IMAD.MOV.U32 R70, RZ, RZ, R82 ;  /* 0x000000ffff467224 */ /* 0x000fc400078e0052 */
[----:B------:R-:W-:Y:S01]  /*151b0*/  IMAD.MOV.U32 R71, RZ, RZ, R83 ;  /* 0x000000ffff477224 */ /* 0x000fe200078e0053 */
[----:B------:R1:W-:Y:S01]  /*151c0*/  STL [R1+0x374], R4 ;  /* 0x0003740401007387 */ /* 0x0003e20000100800 */
[----:B------:R-:W-:Y:S02]  /*151d0*/  IMAD.MOV.U32 R78, RZ, RZ, R90 ;  /* 0x000000ffff4e7224 */ /* 0x000fe400078e005a */
[----:B------:R-:W-:Y:S02]  /*151e0*/  IMAD.MOV.U32 R79, RZ, RZ, R91 ;  /* 0x000000ffff4f7224 */ /* 0x000fe400078e005b */
[----:B------:R-:W-:Y:S02]  /*151f0*/  IMAD.MOV.U32 R86, RZ, RZ, R98 ;  /* 0x000000ffff567224 */ /* 0x000fe400078e0062 */
[----:B------:R-:W-:Y:S01]  /*15200*/  IMAD.MOV.U32 R87, RZ, RZ, R99 ;  /* 0x000000ffff577224 */ /* 0x000fe200078e0063 */
[----:B-----5:R-:W-:Y:S04]  /*15210*/  STL [R1+0x380], R94 ;  /* 0x0003805e01007387 */ /* 0x020fe80000100800 */
[----:B------:R-:W5:Y:S01]  /*15220*/  LDL.LU.64 R82, [R1+0x3d0] ;  /* 0x0003d00001527983 */ /* 0x000f620000300a00 */
[----:B-1----:R-:W-:-:S05]  /*15230*/  IMAD.MOV.U32 R4, RZ, RZ, R95 ;  /* 0x000000ffff047224 */ /* 0x002fca00078e005f */
[----:B------:R1:W-:Y:S04]  /*15240*/  STL [R1+0x37c], R4 ;  /* 0x00037c0401007387 */ /* 0x0003e80000100800 */
[----:B------:R-:W-:Y:S04]  /*15250*/  STL [R1+0x388], R102 ;  /* 0x0003886601007387 */ /* 0x000fe80000100800 */
[----:B------:R-:W5:Y:S01]  /*15260*/  LDL.LU.64 R90, [R1+0x3e0] ;  /* 0x0003e000015a7983 */ /* 0x000f620000300a00 */
[----:B-1----:R-:W-:-:S05]  /*15270*/  IMAD.MOV.U32 R4, RZ, RZ, R103 ;  /* 0x000000ffff047224 */ /* 0x002fca00078e0067 */
[----:B------:R1:W-:Y:S04]  /*15280*/  STL [R1+0x384], R4 ;  /* 0x0003840401007387 */ /* 0x0003e80000100800 */
[----:B---3--:R-:W-:Y:S04]  /*15290*/  STL [R1+0x390], R110 ;  /* 0x0003906e01007387 */ /* 0x008fe80000100800 */
[----:B------:R-:W3:Y:S01]  /*152a0*/  LDL.LU.64 R98, [R1+0x3f0] ;  /* 0x0003f00001627983 */ /* 0x000ee20000300a00 */
[----:B-1----:R-:W-:Y:S01]  /*152b0*/  IMAD.MOV.U32 R4, RZ, RZ, R111 ;  /* 0x000000ffff047224 */ /* 0x002fe200078e006f */
[----:B------:R-:W-:Y:S01]  /*152c0*/  MOV R94, R106 ;  /* 0x0000006a005e7202 */ /* 0x000fe20000000f00 */
[----:B------:R-:W-:-:S03]  /*152d0*/  IMAD.MOV.U32 R95, RZ, RZ, R107 ;  /* 0x000000ffff5f7224 */ /* 0x000fc600078e006b */
[----:B------:R1:W-:Y:S04]  /*152e0*/  STL [R1+0x38c], R4 ;  /* 0x00038c0401007387 */ /* 0x0003e80000100800 */
[----:B------:R-:W-:Y:S04]  /*152f0*/  STL [R1+0x398], R118 ;  /* 0x0003987601007387 */ /* 0x000fe80000100800 */
[----:B------:R-:W3:Y:S01]  /*15300*/  LDL.LU.64 R106, [R1+0x400] ;  /* 0x00040000016a7983 */ /* 0x000ee20000300a00 */
[----:B-1----:R-:W-:-:S05]  /*15310*/  IMAD.MOV.U32 R4, RZ, RZ, R119 ;  /* 0x000000ffff047224 */ /* 0x002fca00078e0077 */
[----:B------:R1:W-:Y:S01]  /*15320*/  STL [R1+0x394], R4 ;  /* 0x0003940401007387 */ /* 0x0003e20000100800 */
[----:B------:R-:W-:Y:S02]  /*15330*/  IMAD.MOV.U32 R102, RZ, RZ, R114 ;  /* 0x000000ffff667224 */ /* 0x000fe400078e0072 */
[----:B------:R-:W-:Y:S01]  /*15340*/  IMAD.MOV.U32 R103, RZ, RZ, R115 ;  /* 0x000000ffff677224 */ /* 0x000fe200078e0073 */
[----:B----4-:R-:W-:Y:S04]  /*15350*/  STL [R1+0x3a0], R122 ;  /* 0x0003a07a01007387 */ /* 0x010fe80000100800 */
[----:B------:R-:W4:Y:S01]  /*15360*/  LDL.LU.64 R110, [R1+0x408] ;  /* 0x00040800016e7983 */ /* 0x000f220000300a00 */
[----:B-1----:R-:W-:-:S03]  /*15370*/  IMAD.MOV.U32 R4, RZ, RZ, R123 ;  /* 0x000000ffff047224 */ /* 0x002fc600078e007b */
[----:B------:R-:W4:Y:S04]  /*15380*/  LDL.LU.64 R114, [R1+0x410] ;  /* 0x0004100001727983 */ /* 0x000f280000300a00 */
[----:B------:R1:W-:Y:S04]  /*15390*/  STL [R1+0x39c], R4 ;  /* 0x00039c0401007387 */ /* 0x0003e80000100800 */
[----:B------:R1:W-:Y:S04]  /*153a0*/  STL [R1+0x3a8], R126 ;  /* 0x0003a87e01007387 */ /* 0x0003e80000100800 */
        /* <DEDUP_REMOVED lines=9> */
[----:B------:R-:W-:Y:S01]  /*15440*/  STL [R1+0x3b8], R70 ;  /* 0x0003b84601007387 */ /* 0x000fe20000100800 */
[----:B-1----:R-:W-:-:S03]  /*15450*/  IMAD.MOV.U32 R4, RZ, RZ, R71 ;  /* 0x000000ffff047224 */ /* 0x002fc600078e0047 */
[----:B--2---:R-:W-:Y:S04]  /*15460*/  STL [R1+0x3c0], R74 ;  /* 0x0003c04a01007387 */ /* 0x004fe80000100800 */
[----:B------:R1:W-:Y:S04]  /*15470*/  STL [R1+0x3b4], R4 ;  /* 0x0003b40401007387 */ /* 0x0003e80000100800 */
[----:B------:R-:W-:Y:S01]  /*15480*/  STL [R1+0x3c8], R78 ;  /* 0x0003c84e01007387 */ /* 0x000fe20000100800 */
[----:B-1----:R-:W-:-:S05]  /*15490*/  IMAD.MOV.U32 R4, RZ, RZ, R75 ;  /* 0x000000ffff047224 */ /* 0x002fca00078e004b */
[----:B------:R1:W-:Y:S02]  /*154a0*/  STL [R1+0x3bc], R4 ;  /* 0x0003bc0401007387 */ /* 0x0003e40000100800 */
[----:B-1----:R-:W-:Y:S02]  /*154b0*/  IMAD.MOV.U32 R4, RZ, RZ, R79 ;  /* 0x000000ffff047224 */ /* 0x002fe400078e004f */
[----:B------:R-:W-:Y:S01]  /*154c0*/  IMAD.MOV.U32 R250, RZ, RZ, RZ ;  /* 0x000000fffffa7224 */ /* 0x000fe200078e00ff */
[----:B------:R-:W-:Y:S01]  /*154d0*/  UMOV UR13, 0x1 ;  /* 0x00000001000d7882 */ /* 0x000fe20000000000 */
[----:B------:R-:W-:Y:S01]  /*154e0*/  UMOV UR14, 0x2 ;  /* 0x00000002000e7882 */ /* 0x000fe20000000000 */
[----:B------:R-:W-:Y:S01]  /*154f0*/  UMOV UR7, URZ ;  /* 0x000000ff00077c82 */ /* 0x000fe20008000000 */
[----:B------:R-:W-:Y:S01]  /*15500*/  UMOV UR8, URZ ;  /* 0x000000ff00087c82 */ /* 0x000fe20008000000 */
[----:B------:R-:W-:Y:S01]  /*15510*/  UMOV UR5, URZ ;  /* 0x000000ff00057c82 */ /* 0x000fe20008000000 */
[----:B-----5:R-:W-:Y:S04]  /*15520*/  STL [R1+0x3d0], R82 ;  /* 0x0003d05201007387 */ /* 0x020fe80000100800 */
        /* <DEDUP_REMOVED lines=10> */
[----:B---3--:R-:W-:Y:S01]  /*155d0*/  STL [R1+0x3f0], R98 ;  /* 0x0003f06201007387 */ /* 0x008fe20000100800 */
        /* <DEDUP_REMOVED lines=8> */
[----:B----4-:R-:W-:Y:S01]  /*15660*/  STL [R1+0x408], R110 ;  /* 0x0004086e01007387 */ /* 0x010fe20000100800 */
        /* <DEDUP_REMOVED lines=14> */
[----:B------:R-:W-:-:S03]  /*15750*/  MOV R5, R131 ;  /* 0x0000008300057202 */ /* 0x000fc60000000f00 */
[----:B------:R-:W-:Y:S01]  /*15760*/  STL [R1+0x430], R130 ;  /* 0x0004308201007387 */ /* 0x000fe20000100800 */
[----:B-1----:R-:W-:-:S05]  /*15770*/  IMAD.MOV.U32 R4, RZ, RZ, R127 ;  /* 0x000000ffff047224 */ /* 0x002fca00078e007f */
[----:B------:R1:W-:Y:S04]  /*15780*/  STL [R1+0x424], R4 ;  /* 0x0004240401007387 */ /* 0x0003e80000100800 */
[----:B------:R2:W-:Y:S01]  /*15790*/  STL [R1+0x42c], R5 ;  /* 0x00042c0501007387 */ /* 0x0005e20000100800 */
[----:B-1----:R-:W-:-:S04]  /*157a0*/  SHF.R.S32.HI R4, RZ, 0x7, R249 ;  /* 0x00000007ff047819 */ /* 0x002fc800000114f9 */
[----:B--2---:R-:W-:-:S05]  /*157b0*/  VIMNMX R5, PT, PT, R4, 0x2, !PT ;  /* 0x0000000204057848 */ /* 0x004fca0007fe0100 */
[----:B------:R-:W-:-:S05]  /*157c0*/  VIADD R5, R5, 0xfffffffe ;  /* 0xfffffffe05057836 */ /* 0x000fca0000000000 */
[----:B------:R1:W-:Y:S01]  /*157d0*/  STL [R1+0x434], R5 ;  /* 0x0004340501007387 */ /* 0x0003e20000100800 */
[----:B------:R-:W-:Y:S02]  /*157e0*/  VIADD R6, R4, 0xfffffffd ;  /* 0xfffffffd04067836 */ /* 0x000fe40000000000 */
[----:B------:R-:W-:-:S07]  /*157f0*/  IMAD.MOV.U32 R4, RZ, RZ, RZ ;  /* 0x000000ffff047224 */ /* 0x000fce00078e00ff */
.L_x_11:
[----:B------:R-:W-:Y:S01]  /*15800*/  IMAD.U32 R4, R4, -0x80000000, RZ ;  /* 0x8000000004047824 */ /* 0x000fe200078e00ff */
[----:B------:R-:W-:-:S03]  /*15810*/  UIADD3 UR8, UPT, UPT, UR8, 0x1, URZ ;  /* 0x0000000108087890 */ /* 0x000fc6000fffe0ff */
[----:B------:R-:W2:Y:S01]  /*15820*/  SYNCS.PHASECHK.TRANS64.TRYWAIT P1, [UR4], R4 ;  /* 0x00000004ff0075a7 */ /* 0x000ea20008021104 */
[----:B------:R-:W-:-:S04]  /*15830*/  UISETP.GT.AND UP1, UPT, UR8, 0x1, UPT ;  /* 0x000000010800788c */ /* 0x000fc8000bf24270 */
[----:B------:R-:W-:-:S04]  /*15840*/  USEL UR8, UR8, URZ, !UP1 ;  /* 0x000000ff08087287 */ /* 0x000fc8000c800000 */
[----:B------:R-:W-:Y:S01]  /*15850*/  ULEA UR6, UR8, UR9, 0x10 ;  /* 0x0000000908067291 */ /* 0x000fe2000f8e80ff */
[----:B--2---:R-:W-:Y:S11]  /*15860*/  @!P1 BRA `(.L_x_9) ;  /* 0x000000a400e89947 */ /* 0x004ff60003800000 */
.L_x_17:
[----:B------:R-:W-:-:S04]  /*15870*/  DEPBAR.LE SB0, 0x2 ;  /* 0x000080800000791a */ /* 0x000fc80000000000 */
[----:B------:R-:W-:Y:S01]  /*15880*/  LEA R249, R0, UR6, 0x9 ;  /* 0x0000000600f97c11 */ /* 0x000fe2000f8e48ff */
[----:B------:R-:W-:Y:S01]  /*15890*/  BAR.SYNC.DEFER_BLOCKING 0x0 ;  /* 0x0000000000007b1d */ /* 0x000fe20000010000 */
[----:B------:R-:W-:Y:S02]  /*158a0*/  UIADD3 UR7, UPT, UPT, UR7, 0x1, URZ ;  /* 0x0000000107077890 */ /* 0x000fe4000fffe0ff */
[----:B------:R-:W-:Y:S02]  /*158b0*/  ULEA UR4, UR13, UR9, 0x3 ;  /* 0x000000090d047291 */ /* 0x000fe4000f8e18ff */
[----:B------:R-:W-:Y:S02]  /*158c0*/  UISETP.GT.AND UP1, UPT, UR7, 0x2, UPT ;  /* 0x000000020700788c */ /* 0x000fe4000bf24270 */
[----:B------:R-:W-:Y:S02]  /*158d0*/  UIADD3 UR4, UPT, UPT, UR4, 0x38000, URZ ;  /* 0x0003800004047890 */ /* 0x000fe4000fffe0ff */
[----:B------:R-:W-:Y:S01]  /*158e0*/  USEL UR7, UR7, URZ, !UP1 ;  /* 0x000000ff07077287 */ /* 0x000fe2000c800000 */
[----:B------:R-:W-:Y:S01]  /*158f0*/  UMOV UR6, UR5 ;  /* 0x0000000500067c82 */ /* 0x000fe20008000000 */
[----:B-1----:R-:W-:Y:S04]  /*15900*/  LDS.128 R4, [R249] ;  /* 0x00000000f9047984 */ /* 0x002fe80000000c00 */
        /* <DEDUP_REMOVED lines=31> */
[----:B-1----:R1:W-:Y:S01]  /*15b00*/  STTM.x128 tmem[UR11+0x40], R4 ;  /* 0x00004004000079ed */ /* 0x0023e200083c000b */
[----:B------:R-:W2:Y:S02]  /*15b10*/  FENCE.VIEW.ASYNC.T ;  /* 0x00000000000073c6 */ /* 0x000ea40000000200 */
[----:B--2---:R-:W-:Y:S06]  /*15b20*/  BAR.SYNC.DEFER_BLOCKING 0x0 ;  /* 0x0000000000007b1d */ /* 0x004fec0000010000 */
[----:B------:R-:W-:Y:S05]  /*15b30*/  @P0 BRA `(.L_x_10) ;  /* 0x0000000400740947 */ /* 0x000fea0003800000 */
[----:B------:R-:W-:Y:S01]  /*15b40*/  ULEA UR21, UR7, UR9, 0xf ;  /* 0x0000000907157291 */ /* 0x000fe2000f8e78ff */
[----:B------:R-:W-:Y:S01]  /*15b50*/  UMOV UR28, URZ ;  /* 0x000000ff001c7c82 */ /* 0x000fe20008000000 */
[----:B------:R-:W-:Y:S02]  /*15b60*/  UIADD3 UR47, UPT, UPT, UR10, 0x48, URZ ;  /* 0x000000480a2f7890 */ /* 0x000fe4000fffe0ff */
[----:B------:R-:W-:Y:S02]  /*15b70*/  UIADD3 UR24, UPT, UPT, UR21, 0x20000, URZ ;  /* 0x0002000015187890 */ /* 0x000fe4000fffe0ff */
[----:B------:R-:W-:Y:S02]  /*15b80*/  UIADD3 UR73, UPT, UPT, UR10, 0x50, URZ ;  /* 0x000000500a497890 */ /* 0x000fe4000fffe0ff */
[----:B------:R-:W-:Y:S02]  /*15b90*/  USHF.R.U32.HI UR24, URZ, 0x4, UR24 ;  /* 0x00000004ff187899 */ /* 0x000fe40008011618 */
[----:B------:R-:W-:-:S02]  /*15ba0*/  UIADD3 UR5, UPT, UPT, UR10, 0x58, URZ ;  /* 0x000000580a057890 */ /* 0x000fc4000fffe0ff */
[----:B------:R-:W-:Y:S02]  /*15bb0*/  USGXT.U32 UR52, UR24, 0xe ;  /* 0x0000000e1834789a */ /* 0x000fe40008000000 */
[----:B------:R-:W-:Y:S02]  /*15bc0*/  UIADD3 UR15, UPT, UPT, UR10, 0x60, URZ ;  /* 0x000000600a0f7890 */ /* 0x000fe4000fffe0ff */
[----:B------:R-:W-:Y:S02]  /*15bd0*/  UIADD3 UR56, UP1, UPT, UR52, 0x2, URZ ;  /* 0x0000000234387890 */ /* 0x000fe4000ff3e0ff */
[----:B------:R-:W-:Y:S02]  /*15be0*/  UIADD3 UR16, UPT, UPT, UR10, 0x68, URZ ;  /* 0x000000680a107890 */ /* 0x000fe4000fffe0ff */
[----:B------:R-:W-:Y:S02]  /*15bf0*/  UIADD3.X UR57, UPT, UPT, UR28, 0x40004040, URZ, UP1, !UPT ;  /* 0x400040401c397890 */ /* 0x000fe40008ffe4ff */
[----:B------:R-:W-:-:S02]  /*15c00*/  UIADD3 UR62, UP3, UPT, UR56, 0x2, URZ ;  /* 0x00000002383e7890 */ /* 0x000fc4000ff7e0ff */
[----:B------:R-:W-:Y:S02]  /*15c10*/  UIADD3 UR58, UP4, UPT, UR56, 0x4, URZ ;  /* 0x00000004383a7890 */ /* 0x000fe4000ff9e0ff */
[----:B------:R-:W-:Y:S02]  /*15c20*/  UIADD3 UR32, UP5, UPT, UR56, 0x1fe, URZ ;  /* 0x000001fe38207890 */ /* 0x000fe4000ffbe0ff */
[----:B------:R-:W-:Y:S02]  /*15c30*/  UIADD3 UR34, UP6, UPT, UR56, 0x200, URZ ;  /* 0x0000020038227890 */ /* 0x000fe4000ffde0ff */
[----:B------:R-:W-:Y:S02]  /*15c40*/  UIADD3 UR36, UP1, UPT, UR56, 0x202, URZ ;  /* 0x0000020238247890 */ /* 0x000fe4000ff3e0ff */
[----:B------:R-:W-:Y:S02]  /*15c50*/  UIADD3.X UR63, UPT, UPT, UR57, URZ, URZ, UP3, !UPT ;  /* 0x000000ff393f7290 */ /* 0x000fe40009ffe4ff */
[----:B------:R-:W-:-:S02]  /*15c60*/  UIADD3 UR38, UP2, UPT, UR56, 0x204, URZ ;  /* 0x0000020438267890 */ /* 0x000fc4000ff5e0ff */
[----:B------:R-:W-:Y:S02]  /*15c70*/  UIADD3.X UR59, UPT, UPT, UR57, URZ, URZ, UP4, !UPT ;  /* 0x000000ff393b7290 */ /* 0x000fe4000a7fe4ff */
[----:B------:R-:W-:Y:S02]  /*15c80*/  UIADD3 UR40, UP3, UPT, UR56, 0x3fe, URZ ;  /* 0x000003fe38287890 */ /* 0x000fe4000ff7e0ff */
[----:B------:R-:W-:Y:S02]  /*15c90*/  UIADD3.X UR33, UPT, UPT, UR57, URZ, URZ, UP5, !UPT ;  /* 0x000000ff39217290 */ /* 0x000fe4000affe4ff */
[----:B------:R-:W-:Y:S02]  /*15ca0*/  UIADD3 UR42, UP4, UPT, UR56, 0x400, URZ ;  /* 0x00000400382a7890 */ /* 0x000fe4000ff9e0ff */
[----:B------:R-:W-:Y:S02]  /*15cb0*/  UIADD3.X UR35, UPT, UPT, UR57, URZ, URZ, UP6, !UPT ;  /* 0x000000ff39237290 */ /* 0x000fe4000b7fe4ff */
[----:B------:R-:W-:-:S02]  /*15cc0*/  UIADD3 UR17, UPT, UPT, UR10, 0x70, URZ ;  /* 0x000000700a117890 */ /* 0x000fc4000fffe0ff */
[----:B------:R-:W-:Y:S02]  /*15cd0*/  UIADD3 UR44, UP5, UPT, UR56, 0x402, URZ ;  /* 0x00000402382c7890 */ /* 0x000fe4000ffbe0ff */
[----:B------:R-:W-:Y:S01]  /*15ce0*/  UIADD3.X UR37, UPT, UPT, UR57, URZ, URZ, UP1, !UPT ;  /* 0x000000ff39257290 */ /* 0x000fe20008ffe4ff */
[----:B------:R-:W-:Y:S01]  /*15cf0*/  UMOV UR64, 0x0 ;  /* 0x0000000000407882 */ /* 0x000fe20000000000 */
[----:B------:R-:W-:Y:S01]  /*15d00*/  UMOV UR65, 0x8100910 ;  /* 0x0810091000417882 */ /* 0x000fe20000000000 */
[----:B------:R-:W-:Y:S01]  /*15d10*/  UIADD3 UR18, UPT, UPT, UR10, 0x78, URZ ;  /* 0x000000780a127890 */ /* 0x000fe2000fffe0ff */
[----:B------:R-:W-:Y:S01]  /*15d20*/  UMOV UR53, 0x40004040 ;  /* 0x4000404000357882 */ /* 0x000fe20000000000 */
[----:B------:R-:W-:Y:S01]  /*15d30*/  UIADD3 UR46, UP6, UPT, UR56, 0x404, URZ ;  /* 0x00000404382e7890 */ /* 0x000fe2000ffde0ff */
[----:B------:R2:W-:Y:S01]  /*15d40*/  UTCHMMA tmem[UR12], gdesc[UR52], tmem[UR10], tmem[UR64], idesc[UR65], UPT ;  /* 0x00ff40340c0079ea */ /* 0x0005e2000b80000a */
[----:B------:R-:W-:Y:S01]  /*15d50*/  UIADD3.X UR39, UPT, UPT, UR57, URZ, URZ, UP2, !UPT ;  /* 0x000000ff39277290 */ /* 0x000fe200097fe4ff */
[----:B------:R-:W-:Y:S01]  /*15d60*/  UMOV UR68, 0x0 ;  /* 0x0000000000447882 */ /* 0x000fe20000000000 */
[----:B------:R-:W-:Y:S01]  /*15d70*/  UMOV UR69, 0x8100910 ;  /* 0x0810091000457882 */ /* 0x000fe20000000000 */
[----:B------:R-:W-:-:S02]  /*15d80*/  UIADD3 UR19, UPT, UPT, UR10, 0x80, URZ ;  /* 0x000000800a137890 */ /* 0x000fc4000fffe0ff */
[----:B------:R3:W-:Y:S01]  /*15d90*/  UTCHMMA tmem[UR47], gdesc[UR56], tmem[UR10], tmem[UR68], idesc[UR69], UPT ;  /* 0x00ff44382f0079ea */ /* 0x0007e2000b80000a */
[----:B------:R-:W-:Y:S02]  /*15da0*/  UIADD3 UR48, UP1, UPT, UR56, 0x5fe, URZ ;  /* 0x000005fe38307890 */ /* 0x000fe4000ff3e0ff */
[----:B------:R-:W-:Y:S01]  /*15db0*/  UIADD3.X UR41, UPT, UPT, UR57, URZ, URZ, UP3, !UPT ;  /* 0x000000ff39297290 */ /* 0x000fe20009ffe4ff */
[----:B------:R-:W-:Y:S01]  /*15dc0*/  UMOV UR60, 0x0 ;  /* 0x00000000003c7882 */ /* 0x000fe20000000000 */
[----:B------:R-:W-:Y:S01]  /*15dd0*/  UMOV UR61, 0x8100910 ;  /* 0x08100910003d7882 */ /* 0x000fe20000000000 */
[----:B------:R-:W-:Y:S02]  /*15de0*/  UIADD3 UR20, UPT, UPT, UR10, 0x88, URZ ;  /* 0x000000880a147890 */ /* 0x000fe4000fffe0ff */
[----:B------:R4:W-:Y:S01]  /*15df0*/  UTCHMMA tmem[UR73], gdesc[UR62], tmem[UR10], tmem[UR60], idesc[UR61], UPT ;  /* 0x00ff3c3e490079ea */ /* 0x0009e2000b80000a */
[----:B------:R-:W-:Y:S02]  /*15e00*/  UIADD3 UR50, UP2, UPT, UR56, 0x600, URZ ;  /* 0x0000060038327890 */ /* 0x000fe4000ff5e0ff */
[----:B------:R-:W-:Y:S01]  /*15e10*/  UIADD3.X UR43, UPT, UPT, UR57, URZ, URZ, UP4, !UPT ;  /* 0x000000ff392b7290 */ /* 0x000fe2000a7fe4ff */
[----:B------:R-:W-:Y:S01]  /*15e20*/  UMOV UR54, 0x0 ;  /* 0x0000000000367882 */ /* 0x000fe20000000000 */
[----:B------:R-:W-:Y:S01]  /*15e30*/  UMOV UR55, 0x8100910 ;  /* 0x0810091000377882 */ /* 0x000fe20000000000 */
[----:B------:R-:W-:-:S02]  /*15e40*/  UIADD3 UR21, UPT, UPT, UR10, 0x90, URZ ;  /* 0x000000900a157890 */ /* 0x000fc4000fffe0ff */
[----:B------:R5:W-:Y:S01]  /*15e50*/  UTCHMMA tmem[UR5], gdesc[UR58], tmem[UR10], tmem[UR54], idesc[UR55], UPT ;  /* 0x00ff363a050079ea */ /* 0x000be2000b80000a */
[----:B--2---:R-:W-:Y:S01]  /*15e60*/  UIADD3 UR52, UP3, UPT, UR56, 0x602, URZ ;  /* 0x0000060238347890 */ /* 0x004fe2000ff7e0ff */
[----:B------:R2:W-:Y:S01]  /*15e70*/  UTCHMMA tmem[UR15], gdesc[UR32], tmem[UR10], tmem[UR60], idesc[UR61], UPT ;  /* 0x00ff3c200f0079ea */ /* 0x0005e2000b80000a */
[----:B------:R-:W-:Y:S01]  /*15e80*/  UIADD3.X UR45, UPT, UPT, UR57, URZ, URZ, UP5, !UPT ;  /* 0x000000ff392d7290 */ /* 0x000fe2000affe4ff */
[----:B------:R2:W-:Y:S01]  /*15e90*/  UTCHMMA tmem[UR16], gdesc[UR34], tmem[UR10], tmem[UR68], idesc[UR69], UPT ;  /* 0x00ff4422100079ea */ /* 0x0005e2000b80000a */
[----:B------:R-:W-:Y:S02]  /*15ea0*/  UIADD3 UR66, UPT, UPT, UR10, 0x98, URZ ;  /* 0x000000980a427890 */ /* 0x000fe4000fffe0ff */
[----:B------:R2:W-:Y:S01]  /*15eb0*/  UTCHMMA tmem[UR17], gdesc[UR36], tmem[UR10], tmem[UR54], idesc[UR55], UPT ;  /* 0x00ff3624110079ea */ /* 0x0005e2000b80000a */
[----:B------:R-:W-:Y:S02]  /*15ec0*/  UIADD3 UR64, UP4, UPT, UR56, 0x604, URZ ;  /* 0x0000060438407890 */ /* 0x000fe4000ff9e0ff */
[----:B---3--:R-:W-:-:S02]  /*15ed0*/  UIADD3.X UR47, UPT, UPT, UR57, URZ, URZ, UP6, !UPT ;  /* 0x000000ff392f7290 */ /* 0x008fc4000b7fe4ff */
[----:B------:R-:W-:Y:S02]  /*15ee0*/  UIADD3 UR67, UPT, UPT, UR10, 0xa0, URZ ;  /* 0x000000a00a437890 */ /* 0x000fe4000fffe0ff */
[----:B------:R-:W-:Y:S02]  /*15ef0*/  UIADD3.X UR49, UPT, UPT, UR57, URZ, URZ, UP1, !UPT ;  /* 0x000000ff39317290 */ /* 0x000fe40008ffe4ff */
[----:B------:R-:W-:Y:S02]  /*15f00*/  UIADD3 UR70, UPT, UPT, UR10, 0xa8, URZ ;  /* 0x000000a80a467890 */ /* 0x000fe4000fffe0ff */
[----:B------:R-:W-:Y:S02]  /*15f10*/  UIADD3.X UR51, UPT, UPT, UR57, URZ, URZ, UP2, !UPT ;  /* 0x000000ff39337290 */ /* 0x000fe400097fe4ff */
[----:B------:R-:W-:Y:S02]  /*15f20*/  UIADD3 UR71, UPT, UPT, UR10, 0xb0, URZ ;  /* 0x000000b00a477890 */ /* 0x000fe4000fffe0ff */
[----:B------:R-:W-:Y:S01]  /*15f30*/  UIADD3.X UR53, UPT, UPT, UR57, URZ, URZ, UP3, !UPT ;  /* 0x000000ff39357290 */ /* 0x000fe20009ffe4ff */
[----:B----4-:R-:W-:Y:S01]  /*15f40*/  UMOV UR62, 0x0 ;  /* 0x00000000003e7882 */ /* 0x010fe20000000000 */
[----:B------:R-:W-:Y:S01]  /*15f50*/  UMOV UR63, 0x8100910 ;  /* 0x08100910003f7882 */ /* 0x000fe20000000000 */
[----:B------:R-:W-:-:S02]  /*15f60*/  UIADD3 UR72, UPT, UPT, UR10, 0xb8, URZ ;  /* 0x000000b80a487890 */ /* 0x000fc4000fffe0ff */
[----:B------:R2:W-:Y:S01]  /*15f70*/  UTCHMMA tmem[UR18], gdesc[UR38], tmem[UR10], tmem[UR62], idesc[UR63], UPT ;  /* 0x00ff3e26120079ea */ /* 0x0005e2000b80000a */
[----:B------:R-:W-:Y:S01]  /*15f80*/  UIADD3.X UR65, UPT, UPT, UR57, URZ, URZ, UP4, !UPT ;  /* 0x000000ff39417290 */ /* 0x000fe2000a7fe4ff */
[----:B------:R2:W-:Y:S01]  /*15f90*/  UTCHMMA tmem[UR19], gdesc[UR40], tmem[UR10], tmem[UR60], idesc[UR61], UPT ;  /* 0x00ff3c28130079ea */ /* 0x0005e2000b80000a */
        /* <DEDUP_REMOVED lines=13> */
[----:B-----5:R-:W-:Y:S01]  /*16070*/  UMOV UR5, URZ ;  /* 0x000000ff00057c82 */ /* 0x020fe20008000000 */
[----:B------:R2:W-:Y:S01]  /*16080*/  UTCHMMA tmem[UR67], gdesc[UR48], tmem[UR10], tmem[UR24], idesc[UR25], UPT ;  /* 0x00ff1830430079ea */ /* 0x0005e2000b80000a */
[----:B------:R-:W-:Y:S01]  /*16090*/  UMOV UR30, 0x0 ;  /* 0x00000000001e7882 */ /* 0x000fe20000000000 */
[----:B------:R-:W-:Y:S01]  /*160a0*/  UMOV UR31, 0x8100910 ;  /* 0x08100910001f7882 */ /* 0x000fe20000000000 */
[----:B------:R2:W-:Y:S01]  /*160b0*/  UTCHMMA tmem[UR70], gdesc[UR50], tmem[UR10], tmem[UR26], idesc[UR27], UPT ;  /* 0x00ff1a32460079ea */ /* 0x0005e2000b80000a */
[----:B------:R-:W-:Y:S01]  /*160c0*/  UMOV UR56, UR4 ;  /* 0x0000000400387c82 */ /* 0x000fe20008000000 */
[----:B------:R2:W-:Y:S01]  /*160d0*/  UTCHMMA tmem[UR71], gdesc[UR52], tmem[UR10], tmem[UR28], idesc[UR29], UPT ;  /* 0x00ff1c34470079ea */ /* 0x0005e2000b80000a */
[----:B------:R2:W-:Y:S01]  /*160e0*/  UTCHMMA tmem[UR72], gdesc[UR64], tmem[UR10], tmem[UR30], idesc[UR31], UPT ;  /* 0x00ff1e40480079ea */ /* 0x0005e2000b80000a */
[----:B------:R2:W-:Y:S01]  /*160f0*/  UTCBAR [UR56], URZ ;  /* 0x000000ff380073e9 */ /* 0x0005e200080000ff */
[----:B------:R-:W-:Y:S01]  /*16100*/  NOP ;  /* 0x0000000000007918 */ /* 0x000fe20000000000 */
.L_x_10:
[----:B-1----:R-:W1:Y:S01]  /*16110*/  LDC R6, c[0x0][0x3a0] ;  /* 0x0000e800ff067b82 */ /* 0x002e620000000800 */
[----:B------:R-:W3:Y:S07]  /*16120*/  LDL.LU R15, [R1] ;  /* 0x00000000010f7983 */ /* 0x000eee0000300800 */
[----:B------:R-:W4:Y:S01]  /*16130*/  LDC R4, c[0x0][0x3a0] ;  /* 0x0000e800ff047b82 */ /* 0x000f220000000800 */
[----:B------:R-:W-:Y:S01]  /*16140*/  IADD3 R135, P4, PT, R135, R3, RZ ;  /* 0x0000000387877210 */ /* 0x000fe20007f9e0ff */
[----:B------:R-:W5:Y:S01]  /*16150*/  LDL.LU R12, [R1+0x4] ;  /* 0x00000400010c7983 */ /* 0x000f620000300800 */
[----:B-1----:R-:W-:-:S03]  /*16160*/  VIADD R6, R6, 0x7f ;  /* 0x0000007f06067836 */ /* 0x002fc60000000000 */
[----:B--2---:R-:W2:Y:S02]  /*16170*/  LDL.LU R11, [R1+0x8] ;  /* 0x00000800010b7983 */ /* 0x004ea40000300800 */
[----:B------:R-:W-:Y:S01]  /*16180*/  SHF.R.S32.HI R5, RZ, 0x1f, R6 ;  /* 0x0000001fff057819 */ /* 0x000fe20000011406 */
[----:B----4-:R-:W-:-:S03]  /*16190*/  VIADD R4, R4, 0xfffffe80 ;  /* 0xfffffe8004047836 */ /* 0x010fc60000000000 */
[----:B------:R-:W-:Y:S01]  /*161a0*/  LEA.HI R5, R5, R6, RZ, 0x7 ;  /* 0x0000000605057211 */ /* 0x000fe200078f38ff */
[----:B------:R-:W-:Y:S01]  /*161b0*/  IMAD.X R136, R136, 0x1, R132, P4 ;  /* 0x0000000188887824 */ /* 0x000fe200020e0684 */
[----:B------:R-:W4:Y:S01]  /*161c0*/  LDL.LU R9, [R1+0xc] ;  /* 0x00000c0001097983 */ /* 0x000f220000300800 */
[----:B------:R-:W-:Y:S01]  /*161d0*/  IMAD R4, R250, -0x80, R4 ;  /* 0xffffff80fa047824 */ /* 0x000fe200078e0204 */
[----:B------:R-:W-:Y:S01]  /*161e0*/  SHF.R.S32.HI R5, RZ, 0x7, R5 ;  /* 0x00000007ff057819 */ /* 0x000fe20000011405 */
[----:B------:R-:W-:Y:S01]  /*161f0*/  IMAD.MOV.U32 R6, RZ, RZ, R135 ;  /* 0x000000ffff067224 */ /* 0x000fe200078e0087 */
[----:B------:R-:W-:Y:S01]  /*16200*/  IADD3 R251, P4, PT, R251, R3, RZ ;  /* 0x00000003fbfb7210 */ /* 0x000fe20007f9e0ff */
[----:B------:R-:W-:Y:S01]  /*16210*/  IMAD.MOV.U32 R7, RZ, RZ, R136 ;  /* 0x000000ffff077224 */ /* 0x000fe200078e0088 */
[----:B------:R-:W-:Y:S01]  /*16220*/  ISETP.GT.AND P3, PT, R4, RZ, PT ;  /* 0x000000ff0400720c */ /* 0x000fe20003f64270 */
[----:B------:R-:W-:Y:S01]  /*16230*/  VIADD R5, R5, 0xfffffffd ;  /* 0xfffffffd05057836 */ /* 0x000fe20000000000 */
[----:B------:R-:W2:Y:S04]  /*16240*/  LDL.LU R14, [R1+0x10] ;  /* 0x00001000010e7983 */ /* 0x000ea80000300800 */
[----:B------:R-:W-:Y:S01]  /*16250*/  ISETP.GE.AND P1, PT, R250, R5, PT ;  /* 0x00000005fa00720c */ /* 0x000fe20003f26270 */
[----:B------:R-:W2:Y:S01]  /*16260*/  LDL.LU R13, [R1+0x14] ;  /* 0x00001400010d7983 */ /* 0x000ea20000300800 */
[----:B------:R-:W-:-:S02]  /*16270*/  SEL R5, RZ, 0x4, !P3 ;  /* 0x00000004ff057807 */ /* 0x000fc40005800000 */
[----:B------:R-:W-:Y:S01]  /*16280*/  IADD3.X R137, PT, PT, R137, R132, RZ, P4, !PT ;  /* 0x0000008489897210 */ /* 0x000fe200027fe4ff */
[----:B------:R-:W2:Y:S01]  /*16290*/  LDL.LU R10, [R1+0x18] ;  /* 0x00001800010a7983 */ /* 0x000ea20000300800 */
[----:B------:R-:W-:Y:S02]  /*162a0*/  SEL R5, R5, RZ, !P1 ;  /* 0x000000ff05057207 */ /* 0x000fe40004800000 */
[----:B------:R-:W-:Y:S01]  /*162b0*/  IADD3 R138, P4, PT, R138, R3, RZ ;  /* 0x000000038a8a7210 */ /* 0x000fe20007f9e0ff */
[----:B------:R-:W2:Y:S01]  /*162c0*/  LDL.LU R8, [R1+0x1c] ;  /* 0x00001c0001087983 */ /* 0x000ea20000300800 */
[----:B------:R-:W-:Y:S01]  /*162d0*/  BAR.SYNC.DEFER_BLOCKING 0x0 ;  /* 0x0000000000007b1d */ /* 0x000fe20000010000 */
[----:B------:R-:W-:-:S13]  /*162e0*/  ISETP.NE.U32.AND P3, PT, R5, RZ, PT ;  /* 0x000000ff0500720c */ /* 0x000fda0003f65070 */
[----:B------:R-:W-:Y:S01]  /*162f0*/  @!PT LDS RZ, [RZ] ;  /* 0x00000000fffff984 */ /* 0x000fe20000000800 */
[----:B------:R-:W-:Y:S01]  /*16300*/  @!PT LDS RZ, [RZ] ;  /* 0x00000000fffff984 */ /* 0x000fe20000000800 */
[----:B------:R-:W-:Y:S01]  /*16310*/  @!PT LDS RZ, [RZ] ;  /* 0x00000000fffff984 */ /* 0x000fe20000000800 */
[----:B------:R1:W-:Y:S01]  /*16320*/  LDGSTS.E [R249], desc[UR22][R6.64], P3 ;  /* 0x0000000006f97fae */ /* 0x0003e200099a1016 */
[----:B------:R-:W-:-:S04]  /*16330*/  ISETP.GT.AND P3, PT, R4, 0x1, PT ;  /* 0x000000010400780c */ /* 0x000fc80003f64270 */
[----:B------:R-:W-:-:S04]  /*16340*/  SEL R5, RZ, 0x4, !P3 ;  /* 0x00000004ff057807 */ /* 0x000fc80005800000 */
[----:B------:R-:W-:-:S04]  /*16350*/  SEL R5, R5, RZ, !P1 ;  /* 0x000000ff05057207 */ /* 0x000fc80004800000 */
[----:B------:R-:W-:Y:S01]  /*16360*/  ISETP.NE.U32.AND P3, PT, R5, RZ, PT ;  /* 0x000000ff0500720c */ /* 0x000fe20003f65070 */
[----:B-1----:R-:W-:Y:S02]  /*16370*/  IMAD.MOV.U32 R6, RZ, RZ, R251 ;  /* 0x000000ffff067224 */ /* 0x002fe400078e00fb */
[----:B------:R-:W-:-:S10]  /*16380*/  IMAD.MOV.U32 R7, RZ, RZ, R137 ;  /* 0x000000ffff077224 */ /* 0x000fd400078e0089 */
[----:B------:R1:W-:Y:S01]  /*16390*/  LDGSTS.E [R249+0x4], desc[UR22][R6.64], P3 ;  /* 0x0000400006f97fae */ /* 0x0003e200099a1016 */
[----:B------:R-:W-:-:S04]  /*163a0*/  ISETP.GT.AND P3, PT, R4, 0x2, PT ;  /* 0x000000020400780c */ /* 0x000fc80003f64270 */
[----:B------:R-:W-:-:S04]  /*163b0*/  SEL R5, RZ, 0x4, !P3 ;  /* 0x00000004ff057807 */ /* 0x000fc80005800000 */
[----:B------:R-:W-:-:S04]  /*163c0*/  SEL R5, R5, RZ, !P1 ;  /* 0x000000ff05057207 */ /* 0x000fc80004800000 */
[----:B------:R-:W-:Y:S01]  /*163d0*/  ISETP.NE.U32.AND P3, PT, R5, RZ, PT ;  /* 0x000000ff0500720c */ /* 0x000fe20003f65070 */
[----:B------:R-:W-:Y:S02]  /*163e0*/  IMAD.X R139, R139, 0x1, R132, P4 ;  /* 0x000000018b8b7824 */ /* 0x000fe400020e0684 */
[----:B-1----:R-:W-:Y:S02]  /*163f0*/  IMAD.MOV.U32 R6, RZ, RZ, R138 ;  /* 0x000000ffff067224 */ /* 0x002fe400078e008a */
[----:B------:R-:W-:-:S08]  /*16400*/  IMAD.MOV.U32 R7, RZ, RZ, R139 ;  /* 0x000000ffff077224 */ /* 0x000fd000078e008b */
[----:B------:R1:W-:Y:S01]  /*16410*/  LDGSTS.E [R249+0x8], desc[UR22][R6.64], P3 ;  /* 0x0000800006f97fae */ /* 0x0003e200099a1016 */
[----:B------:R-:W-:-:S04]  /*16420*/  ISETP.GT.AND P3, PT, R4, 0x3, PT ;  /* 0x000000030400780c */ /* 0x000fc80003f64270 */
[----:B------:R-:W-:-:S04]  /*16430*/  SEL R5, RZ, 0x4, !P3 ;  /* 0x00000004ff057807 */ /* 0x000fc80005800000 */
[----:B------:R-:W-:Y:S02]  /*16440*/  SEL R5, R5, RZ, !P1 ;  /* 0x000000ff05057207 */ /* 0x000fe40004800000 */
[----:B------:R-:W-:Y:S02]  /*16450*/  IADD3 R140, P4, PT, R140, R3, RZ ;  /* 0x000000038c8c7210 */ /* 0x000fe40007f9e0ff */
[----:B------:R-:W-:-:S03]  /*16460*/  ISETP.NE.U32.AND P3, PT, R5, RZ, PT ;  /* 0x000000ff0500720c */ /* 0x000fc60003f65070 */
[----:B------:R-:W-:Y:S02]  /*16470*/  IMAD.X R141, R141, 0x1, R132, P4 ;  /* 0x000000018d8d7824 */ /* 0x000fe400020e0684 */
[----:B-1----:R-:W-:Y:S02]  /*16480*/  IMAD.MOV.U32 R6, RZ, RZ, R140 ;  /* 0x000000ffff067224 */ /* 0x002fe400078e008c */
[----:B------:R-:W-:-:S06]  /*16490*/  IMAD.MOV.U32 R7, RZ, RZ, R141 ;  /* 0x000000ffff077224 */ /* 0x000fcc00078e008d */
        /* <DEDUP_REMOVED lines=14> */
[----:B------:R-:W-:Y:S02]  /*16580*/  ISETP.NE.U32.AND P3, PT, R5, RZ, PT ;  /* 0x000000ff0500720c */ /* 0x000fe40003f65070 */
[----:B------:R-:W-:Y:S01]  /*16590*/  IADD3.X R145, PT, PT, R145, R132, RZ, P4, !PT ;  /* 0x0000008491917210 */ /* 0x000fe200027fe4ff */
[----:B-1----:R-:W-:-:S04]  /*165a0*/  IMAD.MOV.U32 R6, RZ, RZ, R144 ;  /* 0x000000ffff067224 */ /* 0x002fc800078e0090 */
        /* <DEDUP_REMOVED lines=453> */
[----:B------:R-:W-:Y:S02]  /*18200*/  SEL R5, RZ, 0x4, !P3 ;  /* 0x00000004ff057807 */ /* 0x000fe40005800000 */
[----:B------:R-:W-:Y:S02]  /*18210*/  IADD3 R246, P4, PT, R246, R3, RZ ;  /* 0x00000003f6f67210 */ /* 0x000fe40007f9e0ff */
[----:B------:R-:W-:-:S04]  /*18220*/  SEL R5, R5, RZ, !P1 ;  /* 0x000000ff05057207 */ /* 0x000fc80004800000 */
[----:B------:R-:W-:Y:S01]  /*18230*/  ISETP.NE.U32.AND P3, PT, R5, RZ, PT ;  /* 0x000000ff0500720c */ /* 0x000fe20003f65070 */
[----:B------:R-:W-:Y:S02]  /*18240*/  IMAD.X R247, R247, 0x1, R132, P4 ;  /* 0x00000001f7f77824 */ /* 0x000fe400020e0684 */
[----:B-1----:R-:W-:-:S03]  /*18250*/  IMAD.MOV.U32 R6, RZ, RZ, R246 ;  /* 0x000000ffff067224 */ /* 0x002fc600078e00f6 */
[----:B------:R-:W-:-:S07]  /*18260*/  MOV R7, R247 ;  /* 0x000000f700077202 */ /* 0x000fce0000000f00 */
        /* <DEDUP_REMOVED lines=12> */
[----:B-----5:R-:W-:Y:S02]  /*18330*/  IADD3 R12, P4, PT, R12, R3, RZ ;  /* 0x000000030c0c7210 */ /* 0x020fe40007f9e0ff */
[----:B------:R-:W-:-:S04]  /*18340*/  SEL R5, R5, RZ, !P1 ;  /* 0x000000ff05057207 */ /* 0x000fc80004800000 */
[----:B------:R-:W-:Y:S01]  /*18350*/  ISETP.NE.U32.AND P3, PT, R5, RZ, PT ;  /* 0x000000ff0500720c */ /* 0x000fe20003f65070 */
[----:B---3--:R-:W-:Y:S01]  /*18360*/  IMAD.X R15, R15, 0x1, R132, P4 ;  /* 0x000000010f0f7824 */ /* 0x008fe200020e0684 */
[----:B----4-:R-:W-:Y:S01]  /*18370*/  IADD3 R9, P4, PT, R9, R3, RZ ;  /* 0x0000000309097210 */ /* 0x010fe20007f9e0ff */
[----:B------:R-:W-:Y:S01]  /*18380*/  STL [R1+0x4], R12 ;  /* 0x0000040c01007387 */ /* 0x000fe20000100800 */
[----:B-1----:R-:W-:Y:S02]  /*18390*/  IMAD.MOV.U32 R6, RZ, RZ, R12 ;  /* 0x000000ffff067224 */ /* 0x002fe400078e000c */
[----:B------:R-:W-:Y:S01]  /*183a0*/  IMAD.MOV.U32 R7, RZ, RZ, R15 ;  /* 0x000000ffff077224 */ /* 0x000fe200078e000f */
[----:B------:R1:W-:Y:S01]  /*183b0*/  STL [R1], R15 ;  /* 0x0000000f01007387 */ /* 0x0003e20000100800 */
[----:B--2---:R-:W-:-:S05]  /*183c0*/  IMAD.X R11, R11, 0x1, R132, P4 ;  /* 0x000000010b0b7824 */ /* 0x004fca00020e0684 */
[----:B------:R2:W-:Y:S04]  /*183d0*/  LDGSTS.E [R249+0xe8], desc[UR22][R6.64], P3 ;  /* 0x000e800006f97fae */ /* 0x0005e800099a1016 */
[----:B-1----:R-:W3:Y:S04]  /*183e0*/  LDL.LU R15, [R1+0x20] ;  /* 0x00002000010f7983 */ /* 0x002ee80000300800 */
[----:B------:R-:W4:Y:S04]  /*183f0*/  LDL.LU R12, [R1+0x24] ;  /* 0x00002400010c7983 */ /* 0x000f280000300800 */
[----:B------:R-:W-:Y:S01]  /*18400*/  STL [R1+0xc], R9 ;  /* 0x00000c0901007387 */ /* 0x000fe20000100800 */
[----:B--2---:R-:W-:-:S02]  /*18410*/  IMAD.MOV.U32 R7, RZ, RZ, R11 ;  /* 0x000000ffff077224 */ /* 0x004fc400078e000b */
[----:B------:R-:W-:Y:S01]  /*18420*/  IMAD.MOV.U32 R6, RZ, RZ, R9 ;  /* 0x000000ffff067224 */ /* 0x000fe200078e0009 */
[----:B------:R1:W-:Y:S04]  /*18430*/  STL [R1+0x8], R11 ;  /* 0x0000080b01007387 */ /* 0x0003e80000100800 */
[----:B-1----:R-:W2:Y:S04]  /*18440*/  LDL.LU R11, [R1+0x28] ;  /* 0x00002800010b7983 */ /* 0x002ea80000300800 */
[----:B------:R-:W5:Y:S01]  /*18450*/  LDL.LU R9, [R1+0x2c] ;  /* 0x00002c0001097983 */ /* 0x000f620000300800 */
[----:B------:R-:W-:-:S04]  /*18460*/  ISETP.GT.AND P3, PT, R4, 0x3b, PT ;  /* 0x0000003b0400780c */ /* 0x000fc80003f64270 */
[----:B------:R-:W-:-:S04]  /*18470*/  SEL R5, RZ, 0x4, !P3 ;  /* 0x00000004ff057807 */ /* 0x000fc80005800000 */
[----:B------:R-:W-:-:S04]  /*18480*/  SEL R5, R5, RZ, !P1 ;  /* 0x000000ff05057207 */ /* 0x000fc80004800000 */
[----:B------:R-:W-:Y:S02]  /*18490*/  ISETP.NE.U32.AND P3, PT, R5, RZ, PT ;  /* 0x000000ff0500720c */ /* 0x000fe40003f65070 */
[----:B------:R-:W-:-:S11]  /*184a0*/  IADD3 R13, P4, PT, R13, R3, RZ ;  /* 0x000000030d0d7210 */ /* 0x000fd60007f9e0ff */
[----:B------:R1:W-:Y:S01]  /*184b0*/  LDGSTS.E [R249+0xec], desc[UR22][R6.64], P3 ;  /* 0x000ec00006f97fae */ /* 0x0003e200099a1016 */
[----:B------:R-:W-:-:S04]  /*184c0*/  ISETP.GT.AND P3, PT, R4, 0x3c, PT ;  /* 0x0000003c0400780c */ /* 0x000fc80003f64270 */
[----:B------:R-:W-:-:S04]  /*184d0*/  SEL R5, RZ, 0x4, !P3 ;  /* 0x00000004ff057807 */ /* 0x000fc80005800000 */
[----:B------:R-:W-:Y:S01]  /*184e0*/  SEL R5, R5, RZ, !P1 ;  /* 0x000000ff05057207 */ /* 0x000fe20004800000 */
[----:B------:R-:W-:-:S03]  /*184f0*/  IMAD.X R14, R14, 0x1, R132, P4 ;  /* 0x000000010e0e7824 */ /* 0x000fc600020e0684 */
[----:B------:R-:W-:Y:S02]  /*18500*/  ISETP.NE.U32.AND P3, PT, R5, RZ, PT ;  /* 0x000000ff0500720c */ /* 0x000fe40003f65070 */
[----:B------:R-:W-:Y:S01]  /*18510*/  IADD3 R8, P4, PT, R8, R3, RZ ;  /* 0x0000000308087210 */ /* 0x000fe20007f9e0ff */
[----:B------:R-:W-:Y:S01]  /*18520*/  STL [R1+0x14], R13 ;  /* 0x0000140d01007387 */ /* 0x000fe20000100800 */
[----:B-1----:R-:W-:Y:S01]  /*18530*/  MOV R6, R13 ;  /* 0x0000000d00067202 */ /* 0x002fe20000000f00 */
[----:B------:R-:W-:Y:S02]  /*18540*/  IMAD.MOV.U32 R7, RZ, RZ, R14 ;  /* 0x000000ffff077224 */ /* 0x000fe400078e000e */
[----:B------:R1:W-:Y:S01]  /*18550*/  STL [R1+0x10], R14 ;  /* 0x0000100e01007387 */ /* 0x0003e20000100800 */
[----:B------:R-:W-:-:S05]  /*18560*/  IMAD.X R10, R10, 0x1, R132, P4 ;  /* 0x000000010a0a7824 */ /* 0x000fca00020e0684 */
[----:B------:R1:W-:Y:S04]  /*18570*/  LDGSTS.E [R249+0xf0], desc[UR22][R6.64], P3 ;  /* 0x000f000006f97fae */ /* 0x0003e800099a1016 */
[----:B-1----:R-:W2:Y:S04]  /*18580*/  LDL.LU R14, [R1+0x30] ;  /* 0x00003000010e7983 */ /* 0x002ea80000300800 */
[----:B------:R-:W2:Y:S04]  /*18590*/  LDL.LU R13, [R1+0x34] ;  /* 0x00003400010d7983 */ /* 0x000ea80000300800 */
[----:B------:R-:W-:Y:S01]  /*185a0*/  STL [R1+0x1c], R8 ;  /* 0x00001c0801007387 */ /* 0x000fe20000100800 */
[----:B------:R-:W-:-:S02]  /*185b0*/  IMAD.MOV.U32 R7, RZ, RZ, R10 ;  /* 0x000000ffff077224 */ /* 0x000fc400078e000a */
[----:B------:R-:W-:Y:S01]  /*185c0*/  IMAD.MOV.U32 R6, RZ, RZ, R8 ;  /* 0x000000ffff067224 */ /* 0x000fe200078e0008 */
[----:B------:R1:W-:Y:S01]  /*185d0*/  STL [R1+0x18], R10 ;  /* 0x0000180a01007387 */ /* 0x0003e20000100800 */
[----:B------:R-:W-:-:S03]  /*185e0*/  ISETP.GT.AND P3, PT, R4, 0x3d, PT ;  /* 0x0000003d0400780c */ /* 0x000fc60003f64270 */
[----:B-1----:R-:W2:Y:S04]  /*185f0*/  LDL.LU R10, [R1+0x38] ;  /* 0x00003800010a7983 */ /* 0x002ea80000300800 */
[----:B------:R-:W2:Y:S01]  /*18600*/  LDL.LU R8, [R1+0x3c] ;  /* 0x00003c0001087983 */ /* 0x000ea20000300800 */
[----:B------:R-:W-:-:S04]  /*18610*/  SEL R5, RZ, 0x4, !P3 ;  /* 0x00000004ff057807 */ /* 0x000fc80005800000 */
[----:B------:R-:W-:-:S04]  /*18620*/  SEL R5, R5, RZ, !P1 ;  /* 0x000000ff05057207 */ /* 0x000fc80004800000 */
[----:B------:R-:W-:-:S13]  /*18630*/  ISETP.NE.U32.AND P3, PT, R5, RZ, PT ;  /* 0x000000ff0500720c */ /* 0x000fda0003f65070 */
[----:B------:R1:W-:Y:S01]  /*18640*/  LDGSTS.E [R249+0xf4], desc[UR22][R6.64], P3 ;  /* 0x000f400006f97fae */ /* 0x0003e200099a1016 */
[----:B------:R-:W-:-:S04]  /*18650*/  ISETP.GT.AND P3, PT, R4, 0x3e, PT ;  /* 0x0000003e0400780c */ /* 0x000fc80003f64270 */
[----:B------:R-:W-:-:S04]  /*18660*/  SEL R5, RZ, 0x4, !P3 ;  /* 0x00000004ff057807 */ /* 0x000fc80005800000 */
[----:B------:R-:W-:-:S04]  /*18670*/  SEL R5, R5, RZ, !P1 ;  /* 0x000000ff05057207 */ /* 0x000fc80004800000 */
[----:B------:R-:W-:Y:S02]  /*18680*/  ISETP.NE.U32.AND P3, PT, R5, RZ, PT ;  /* 0x000000ff0500720c */ /* 0x000fe40003f65070 */
[----:B----4-:R-:W-:-:S05]  /*18690*/  IADD3 R12, P4, PT, R12, R3, RZ ;  /* 0x000000030c0c7210 */ /* 0x010fca0007f9e0ff */
[----:B---3--:R-:W-:Y:S01]  /*186a0*/  IMAD.X R15, R15, 0x1, R132, P4 ;  /* 0x000000010f0f7824 */ /* 0x008fe200020e0684 */
[----:B------:R-:W-:Y:S01]  /*186b0*/  STL [R1+0x24], R12 ;  /* 0x0000240c01007387 */ /* 0x000fe20000100800 */
[----:B-1----:R-:W-:Y:S02]  /*186c0*/  IMAD.MOV.U32 R6, RZ, RZ, R12 ;  /* 0x000000ffff067224 */ /* 0x002fe400078e000c */
[----:B------:R-:W-:Y:S01]  /*186d0*/  IMAD.MOV.U32 R7, RZ, RZ, R15 ;  /* 0x000000ffff077224 */ /* 0x000fe200078e000f */
[----:B------:R1:W-:Y:S04]  /*186e0*/  STL [R1+0x20], R15 ;  /* 0x0000200f01007387 */ /* 0x0003e80000100800 */
[----:B------:R3:W-:Y:S04]  /*186f0*/  LDGSTS.E [R249+0xf8], desc[UR22][R6.64], P3 ;  /* 0x000f800006f97fae */ /* 0x0007e800099a1016 */
[----:B-1----:R-:W4:Y:S01]  /*18700*/  LDL.LU R15, [R1+0x40] ;  /* 0x00004000010f7983 */ /* 0x002f220000300800 */
[----:B-----5:R-:W-:-:S03]  /*18710*/  IADD3 R9, P4, PT, R9, R3, RZ ;  /* 0x0000000309097210 */ /* 0x020fc60007f9e0ff */
[----:B------:R-:W5:Y:S02]  /*18720*/  LDL.LU R12, [R1+0x44] ;  /* 0x00004400010c7983 */ /* 0x000f640000300800 */
[----:B--2---:R-:W-:Y:S02]  /*18730*/  IMAD.X R11, R11, 0x1, R132, P4 ;  /* 0x000000010b0b7824 */ /* 0x004fe400020e0684 */
[----:B------:R-:W-:Y:S01]  /*18740*/  STL [R1+0x2c], R9 ;  /* 0x00002c0901007387 */ /* 0x000fe20000100800 */
[----:B---3--:R-:W-:Y:S02]  /*18750*/  IMAD.MOV.U32 R6, RZ, RZ, R9 ;  /* 0x000000ffff067224 */ /* 0x008fe400078e0009 */
[----:B------:R-:W-:Y:S01]  /*18760*/  IMAD.MOV.U32 R7, RZ, RZ, R11 ;  /* 0x000000ffff077224 */ /* 0x000fe200078e000b */
[----:B------:R1:W-:Y:S04]  /*18770*/  STL [R1+0x28], R11 ;  /* 0x0000280b01007387 */ /* 0x0003e80000100800 */
[----:B-1----:R-:W2:Y:S04]  /*18780*/  LDL.LU R11, [R1+0x48] ;  /* 0x00004800010b7983 */ /* 0x002ea80000300800 */
[----:B------:R-:W3:Y:S01]  /*18790*/  LDL.LU R9, [R1+0x4c] ;  /* 0x00004c0001097983 */ /* 0x000ee20000300800 */
[----:B------:R-:W-:-:S04]  /*187a0*/  ISETP.GT.AND P3, PT, R4, 0x3f, PT ;  /* 0x0000003f0400780c */ /* 0x000fc80003f64270 */
[----:B------:R-:W-:-:S04]  /*187b0*/  SEL R5, RZ, 0x4, !P3 ;  /* 0x00000004ff057807 */ /* 0x000fc80005800000 */
[----:B------:R-:W-:-:S04]  /*187c0*/  SEL R5, R5, RZ, !P1 ;  /* 0x000000ff05057207 */ /* 0x000fc80004800000 */
[----:B------:R-:W-:-:S13]  /*187d0*/  ISETP.NE.U32.AND P3, PT, R5, RZ, PT ;  /* 0x000000ff0500720c */ /* 0x000fda0003f65070 */
[----:B------:R1:W-:Y:S01]  /*187e0*/  LDGSTS.E [R249+0xfc], desc[UR22][R6.64], P3 ;  /* 0x000fc00006f97fae */ /* 0x0003e200099a1016 */
[----:B------:R-:W-:-:S04]  /*187f0*/  ISETP.GT.AND P3, PT, R4, 0x40, PT ;  /* 0x000000400400780c */ /* 0x000fc80003f64270 */
[----:B------:R-:W-:-:S04]  /*18800*/  SEL R5, RZ, 0x4, !P3 ;  /* 0x00000004ff057807 */ /* 0x000fc80005800000 */
[----:B------:R-:W-:Y:S02]  /*18810*/  SEL R5, R5, RZ, !P1 ;  /* 0x000000ff05057207 */ /* 0x000fe40004800000 */
[----:B------:R-:W-:Y:S02]  /*18820*/  IADD3 R13, P4, PT, R13, R3, RZ ;  /* 0x000000030d0d7210 */ /* 0x000fe40007f9e0ff */
[----:B------:R-:W-:Y:S02]  /*18830*/  ISETP.NE.U32.AND P3, PT, R5, RZ, PT ;  /* 0x000000ff0500720c */ /* 0x000fe40003f65070 */
[----:B------:R-:W-:Y:S01]  /*18840*/  IADD3.X R14, PT, PT, R14, R132, RZ, P4, !PT ;  /* 0x000000840e0e7210 */ /* 0x000fe200027fe4ff */
[----:B------:R-:W-:Y:S01]  /*18850*/  STL [R1+0x34], R13 ;  /* 0x0000340d01007387 */ /* 0x000fe20000100800 */
[----:B-1----:R-:W-:-:S03]  /*18860*/  IMAD.MOV.U32 R6, RZ, RZ, R13 ;  /* 0x000000ffff067224 */ /* 0x002fc600078e000d */
[----:B------:R1:W-:Y:S01]  /*18870*/  STL [R1+0x30], R14 ;  /* 0x0000300e01007387 */ /* 0x0003e20000100800 */
[----:B------:R-:W-:-:S05]  /*18880*/  IMAD.MOV.U32 R7, RZ, RZ, R14 ;  /* 0x000000ffff077224 */ /* 0x000fca00078e000e */
[----:B------:R1:W-:Y:S04]  /*18890*/  LDGSTS.E [R249+0x100], desc[UR22][R6.64], P3 ;  /* 0x0010000006f97fae */ /* 0x0003e800099a1016 */
[----:B-1----:R-:W2:Y:S01]  /*188a0*/  LDL.LU R14, [R1+0x50] ;  /* 0x00005000010e7983 */ /* 0x002ea20000300800 */
[----:B------:R-:W-:-:S03]  /*188b0*/  IADD3 R8, P4, PT, R8, R3, RZ ;  /* 0x0000000308087210 */ /* 0x000fc60007f9e0ff */
[----:B------:R-:W2:Y:S02]  /*188c0*/  LDL.LU R13, [R1+0x54] ;  /* 0x00005400010d7983 */ /* 0x000ea40000300800 */
[----:B------:R-:W-:Y:S02]  /*188d0*/  IMAD.X R10, R10, 0x1, R132, P4 ;  /* 0x000000010a0a7824 */ /* 0x000fe400020e0684 */
[----:B------:R-:W-:Y:S01]  /*188e0*/  STL [R1+0x3c], R8 ;  /* 0x00003c0801007387 */ /* 0x000fe20000100800 */
[----:B------:R-:W-:Y:S02]  /*188f0*/  IMAD.MOV.U32 R6, RZ, RZ, R8 ;  /* 0x000000ffff067224 */ /* 0x000fe400078e0008 */
        /* <DEDUP_REMOVED lines=13> */
[----:B-----5:R-:W-:-:S05]  /*189d0*/  IADD3 R12, P4, PT, R12, R3, RZ ;  /* 0x000000030c0c7210 */ /* 0x020fca0007f9e0ff */
[----:B----4-:R-:W-:Y:S01]  /*189e0*/  IMAD.X R15, R15, 0x1, R132, P4 ;  /* 0x000000010f0f7824 */ /* 0x010fe200020e0684 */
[----:B------:R-:W-:Y:S01]  /*189f0*/  STL [R1+0x44], R12 ;  /* 0x0000440c01007387 */ /* 0x000fe20000100800 */
[----:B-1----:R-:W-:Y:S02]  /*18a00*/  IMAD.MOV.U32 R6, RZ, RZ, R12 ;  /* 0x000000ffff067224 */ /* 0x002fe400078e000c */
[----:B------:R-:W-:Y:S01]  /*18a10*/  IMAD.MOV.U32 R7, RZ, RZ, R15 ;  /* 0x000000ffff077224 */ /* 0x000fe200078e000f */
[----:B------:R1:W-:Y:S04]  /*18a20*/  STL [R1+0x40], R15 ;  /* 0x0000400f01007387 */ /* 0x0003e80000100800 */
[----:B------:R4:W-:Y:S04]  /*18a30*/  LDGSTS.E [R249+0x108], desc[UR22][R6.64], P3 ;  /* 0x0010800006f97fae */ /* 0x0009e800099a1016 */
[----:B-1----:R-:W5:Y:S01]  /*18a40*/  LDL.LU R15, [R1+0x60] ;  /* 0x00006000010f7983 */ /* 0x002f620000300800 */
[----:B---3--:R-:W-:-:S03]  /*18a50*/  IADD3 R9, P4, PT, R9, R3, RZ ;  /* 0x0000000309097210 */ /* 0x008fc60007f9e0ff */
[----:B------:R-:W3:Y:S02]  /*18a60*/  LDL.LU R12, [R1+0x64] ;  /* 0x00006400010c7983 */ /* 0x000ee40000300800 */
[----:B--2---:R-:W-:Y:S02]  /*18a70*/  IMAD.X R11, R11, 0x1, R132, P4 ;  /* 0x000000010b0b7824 */ /* 0x004fe400020e0684 */
[----:B------:R-:W-:Y:S01]  /*18a80*/  STL [R1+0x4c], R9 ;  /* 0x00004c0901007387 */ /* 0x000fe20000100800 */
[----:B----4-:R-:W-:-:S03]  /*18a90*/  IMAD.MOV.U32 R6, RZ, RZ, R9 ;  /* 0x000000ffff067224 */ /* 0x010fc600078e0009 */
[----:B------:R1:W-:Y:S01]  /*18aa0*/  STL [R1+0x48], R11 ;  /* 0x0000480b01007387 */ /* 0x0003e20000100800 */
[----:B------:R-:W-:-:S03]  /*18ab0*/  MOV R7, R11 ;  /* 0x0000000b00077202 */ /* 0x000fc60000000f00 */
[----:B-1----:R-:W2:Y:S04]  /*18ac0*/  LDL.LU R11, [R1+0x68] ;  /* 0x00006800010b7983 */ /* 0x002ea80000300800 */
[----:B------:R-:W4:Y:S01]  /*18ad0*/  LDL.LU R9, [R1+0x6c] ;  /* 0x00006c0001097983 */ /* 0x000f220000300800 */
        /* <DEDUP_REMOVED lines=9> */
[----:B------:R-:W-:-:S03]  /*18b70*/  ISETP.NE.U32.AND P3, PT, R5, RZ, PT ;  /* 0x000000ff0500720c */ /* 0x000fc60003f65070 */
[----:B------:R-:W-:Y:S01]  /*18b80*/  IMAD.X R14, R14, 0x1, R132, P4 ;  /* 0x000000010e0e7824 */ /* 0x000fe200020e0684 */
[----:B------:R-:W-:Y:S01]  /*18b90*/  STL [R1+0x54], R13 ;  /* 0x0000540d01007387 */ /* 0x000fe20000100800 */
[----:B-1----:R-:W-:Y:S02]  /*18ba0*/  IMAD.MOV.U32 R6, RZ, RZ, R13 ;  /* 0x000000ffff067224 */ /* 0x002fe400078e000d */
[----:B------:R-:W-:Y:S01]  /*18bb0*/  IMAD.MOV.U32 R7, RZ, RZ, R14 ;  /* 0x000000ffff077224 */ /* 0x000fe200078e000e */
[----:B------:R1:W-:Y:S05]  /*18bc0*/  STL [R1+0x50], R14 ;  /* 0x0000500e01007387 */ /* 0x0003ea0000100800 */
        /* <DEDUP_REMOVED lines=20> */
[----:B---3--:R-:W-:-:S05]  /*18d10*/  IADD3 R12, P4, PT, R12, R3, RZ ;  /* 0x000000030c0c7210 */ /* 0x008fca0007f9e0ff */
[----:B-----5:R-:W-:Y:S01]  /*18d20*/  IMAD.X R15, R15, 0x1, R132, P4 ;  /* 0x000000010f0f7824 */ /* 0x020fe200020e0684 */
[----:B------:R-:W-:Y:S01]  /*18d30*/  STL [R1+0x64], R12 ;  /* 0x0000640c01007387 */ /* 0x000fe20000100800 */
[----:B-1----:R-:W-:Y:S02]  /*18d40*/  IMAD.MOV.U32 R6, RZ, RZ, R12 ;  /* 0x000000ffff067224 */ /* 0x002fe400078e000c */
[----:B------:R-:W-:Y:S01]  /*18d50*/  IMAD.MOV.U32 R7, RZ, RZ, R15 ;  /* 0x000000ffff077224 */ /* 0x000fe200078e000f */
[----:B------:R1:W-:Y:S04]  /*18d60*/  STL [R1+0x60], R15 ;  /* 0x0000600f01007387 */ /* 0x0003e80000100800 */
[----:B------:R3:W-:Y:S04]  /*18d70*/  LDGSTS.E [R249+0x118], desc[UR22][R6.64], P3 ;  /* 0x0011800006f97fae */ /* 0x0007e800099a1016 */
[----:B-1----:R-:W5:Y:S01]  /*18d80*/  LDL.LU R15, [R1+0x80] ;  /* 0x00008000010f7983 */ /* 0x002f620000300800 */
[----:B----4-:R-:W-:-:S03]  /*18d90*/  IADD3 R9, P4, PT, R9, R3, RZ ;  /* 0x0000000309097210 */ /* 0x010fc60007f9e0ff */
[----:B------:R-:W4:Y:S02]  /*18da0*/  LDL.LU R12, [R1+0x84] ;  /* 0x00008400010c7983 */ /* 0x000f240000300800 */
[----:B--2---:R-:W-:Y:S02]  /*18db0*/  IMAD.X R11, R11, 0x1, R132, P4 ;  /* 0x000000010b0b7824 */ /* 0x004fe400020e0684 */
[----:B------:R-:W-:Y:S01]  /*18dc0*/  STL [R1+0x6c], R9 ;  /* 0x00006c0901007387 */ /* 0x000fe20000100800 */
[----:B---3--:R-:W-:Y:S01]  /*18dd0*/  MOV R6, R9 ;  /* 0x0000000900067202 */ /* 0x008fe20000000f00 */
[----:B------:R-:W-:Y:S02]  /*18de0*/  IMAD.MOV.U32 R7, RZ, RZ, R11 ;  /* 0x000000ffff077224 */ /* 0x000fe400078e000b */
        /* <DEDUP_REMOVED lines=39> */
[----:B-----5:R-:W-:Y:S01]  /*19060*/  IMAD.X R15, R15, 0x1, R132, P4 ;  /* 0x000000010f0f7824 */ /* 0x020fe200020e0684 */
[----:B------:R-:W-:Y:S01]  /*19070*/  STL [R1+0x84], R12 ;  /* 0x0000840c01007387 */ /* 0x000fe20000100800 */
[----:B-1----:R-:W-:Y:S02]  /*19080*/  IMAD.MOV.U32 R6, RZ, RZ, R12 ;  /* 0x000000ffff067224 */ /* 0x002fe400078e000c */
[----:B------:R-:W-:Y:S01]  /*19090*/  IMAD.MOV.U32 R7, RZ, RZ, R15 ;  /* 0x000000ffff077224 */ /* 0x000fe200078e000f */
[----:B------:R1:W-:Y:S04]  /*190a0*/  STL [R1+0x80], R15 ;  /* 0x0000800f01007387 */ /* 0x0003e80000100800 */
[----:B------:R4:W-:Y:S04]  /*190b0*/  LDGSTS.E [R249+0x128], desc[UR22][R6.64], P3 ;  /* 0x0012800006f97fae */ /* 0x0009e800099a1016 */
[----:B-1----:R-:W5:Y:S01]  /*190c0*/  LDL.LU R15, [R1+0xa0] ;  /* 0x0000a000010f7983 */ /* 0x002f620000300800 */
[----:B---3--:R-:W-:-:S03]  /*190d0*/  IADD3 R9, P4, PT, R9, R3, RZ ;  /* 0x0000000309097210 */ /* 0x008fc60007f9e0ff */
[----:B------:R-:W3:Y:S01]  /*190e0*/  LDL.LU R12, [R1+0xa4] ;  /* 0x0000a400010c7983 */ /* 0x000ee20000300800 */
[----:B--2---:R-:W-:-:S03]  /*190f0*/  IADD3.X R11, PT, PT, R11, R132, RZ, P4, !PT ;  /* 0x000000840b0b7210 */ /* 0x004fc600027fe4ff */
[----:B------:R-:W-:Y:S01]  /*19100*/  STL [R1+0x8c], R9 ;  /* 0x00008c0901007387 */ /* 0x000fe20000100800 */
[----:B----4-:R-:W-:Y:S02]  /*19110*/  IMAD.MOV.U32 R6, RZ, RZ, R9 ;  /* 0x000000ffff067224 */ /* 0x010fe400078e0009 */
[----:B------:R-:W-:Y:S01]  /*19120*/  IMAD.MOV.U32 R7, RZ, RZ, R11 ;  /* 0x000000ffff077224 */ /* 0x000fe200078e000b */
[----:B------:R1:W-:Y:S04]  /*19130*/  STL [R1+0x88], R11 ;  /* 0x0000880b01007387 */ /* 0x0003e80000100800 */
        /* <DEDUP_REMOVED lines=40> */
[----:B-1----:R-:W-:-:S03]  /*193c0*/  IMAD.MOV.U32 R6, RZ, RZ, R12 ;  /* 0x000000ffff067224 */ /* 0x002fc600078e000c */
[----:B------:R1:W-:Y:S01]  /*193d0*/  STL [R1+0xa0], R15 ;  /* 0x0000a00f01007387 */ /* 0x0003e20000100800 */
[----:B------:R-:W-:-:S05]  /*193e0*/  MOV R7, R15 ;  /* 0x0000000f00077202 */ /* 0x000fca0000000f00 */
[----:B------:R3:W-:Y:S04]  /*193f0*/  LDGSTS.E [R249+0x138], desc[UR22][R6.64], P3 ;  /* 0x0013800006f97fae */ /* 0x0007e800099a1016 */
[----:B-1----:R-:W5:Y:S01]  /*19400*/  LDL.LU R15, [R1+0xc0] ;  /* 0x0000c000010f7983 */ /* 0x002f620000300800 */
[----:B----4-:R-:W-:-:S03]  /*19410*/  IADD3 R9, P4, PT, R9, R3, RZ ;  /* 0x0000000309097210 */ /* 0x010fc60007f9e0ff */
[----:B------:R-:W4:Y:S02]  /*19420*/  LDL.LU R12, [R1+0xc4] ;  /* 0x0000c400010c7983 */ /* 0x000f240000300800 */
        /* <DEDUP_REMOVED lines=45> */
[----:B-1----:R-:W-:Y:S02]  /*19700*/  MOV R6, R12 ;  /* 0x0000000c00067202 */ /* 0x002fe40000000f00 */
        /* <DEDUP_REMOVED lines=48> */
[----:B---3--:R-:W-:-:S04]  /*19a10*/  IADD3 R12, P4, PT, R12, R3, RZ ;  /* 0x000000030c0c7210 */ /* 0x008fc80007f9e0ff */
[----:B-----5:R-:W-:Y:S01]  /*19a20*/  IADD3.X R15, PT, PT, R15, R132, RZ, P4, !PT ;  /* 0x000000840f0f7210 */ /* 0x020fe200027fe4ff */
[----:B------:R-:W-:Y:S01]  /*19a30*/  STL [R1+0xe4], R12 ;  /* 0x0000e40c01007387 */ /* 0x000fe20000100800 */
[----:B-1----:R-:W-:-:S03]  /*19a40*/  IMAD.MOV.U32 R6, RZ, RZ, R12 ;  /* 0x000000ffff067224 */ /* 0x002fc600078e000c */
[----:B------:R1:W-:Y:S01]  /*19a50*/  STL [R1+0xe0], R15 ;  /* 0x0000e00f01007387 */ /* 0x0003e20000100800 */
[----:B------:R-:W-:-:S05]  /*19a60*/  IMAD.MOV.U32 R7, RZ, RZ, R15 ;  /* 0x000000ffff077224 */ /* 0x000fca00078e000f */
        /* <DEDUP_REMOVED lines=32> */
[----:B------:R-:W-:-:S03]  /*19c70*/  IMAD.MOV.U32 R6, RZ, RZ, R8 ;  /* 0x000000ffff067224 */ /* 0x000fc600078e0008 */
[----:B------:R1:W-:Y:S01]  /*19c80*/  STL [R1+0xf8], R10 ;  /* 0x0000f80a01007387 */ /* 0x0003e20000100800 */
[----:B------:R-:W-:Y:S02]  /*19c90*/  MOV R7, R10 ;  /* 0x0000000a00077202 */ /* 0x000fe40000000f00 */
[----:B------:R-:W-:Y:S01]  /*19ca0*/  ISETP.GT.AND P3, PT, R4, 0x59, PT ;  /* 0x000000590400780c */ /* 0x000fe20003f64270 */
        /* <DEDUP_REMOVED lines=48> */
[----:B------:R-:W-:Y:S01]  /*19fb0*/  MOV R6, R8 ;  /* 0x0000000800067202 */ /* 0x000fe20000000f00 */
[----:B------:R-:W-:Y:S02]  /*19fc0*/  IMAD.MOV.U32 R7, RZ, RZ, R10 ;  /* 0x000000ffff077224 */ /* 0x000fe400078e000a */
        /* <DEDUP_REMOVED lines=47> */
[----:B------:R-:W2:Y:S01]  /*1a2c0*/  LDL.LU R13, [R1+0x154] ;  /* 0x00015400010d7983 */ /* 0x000ea20000300800 */
[----:B------:R-:W-:-:S03]  /*1a2d0*/  IADD3.X R10, PT, PT, R10, R132, RZ, P4, !PT ;  /* 0x000000840a0a7210 */ /* 0x000fc600027fe4ff */
        /* <DEDUP_REMOVED lines=44> */
[----:B-1----:R-:W-:-:S03]  /*1a5a0*/  IMAD.MOV.U32 R6, RZ, RZ, R13 ;  /* 0x000000ffff067224 */ /* 0x002fc600078e000d */
[----:B------:R1:W-:Y:S01]  /*1a5b0*/  STL [R1+0x150], R14 ;  /* 0x0001500e01007387 */ /* 0x0003e20000100800 */
[----:B------:R-:W-:-:S05]  /*1a5c0*/  MOV R7, R14 ;  /* 0x0000000e00077202 */ /* 0x000fca0000000f00 */
        /* <DEDUP_REMOVED lines=49> */
[----:B-1----:R-:W-:Y:S02]  /*1a8e0*/  MOV R6, R13 ;  /* 0x0000000d00067202 */ /* 0x002fe40000000f00 */
        /* <DEDUP_REMOVED lines=86> */
[----:B---3--:R-:W-:-:S03]  /*1ae50*/  IMAD.MOV.U32 R6, RZ, RZ, R9 ;  /* 0x000000ffff067224 */ /* 0x008fc600078e0009 */
[----:B------:R1:W-:Y:S01]  /*1ae60*/  STL [R1+0x1a8], R11 ;  /* 0x0001a80b01007387 */ /* 0x0003e20000100800 */
[----:B------:R-:W-:-:S03]  /*1ae70*/  MOV R7, R11 ;  /* 0x0000000b00077202 */ /* 0x000fc60000000f00 */
        /* <DEDUP_REMOVED lines=49> */
[----:B----4-:R-:W-:Y:S01]  /*1b190*/  MOV R6, R9 ;  /* 0x0000000900067202 */ /* 0x010fe20000000f00 */
[----:B------:R-:W-:Y:S02]  /*1b1a0*/  IMAD.MOV.U32 R7, RZ, RZ, R11 ;  /* 0x000000ffff077224 */ /* 0x000fe400078e000b */
        /* <DEDUP_REMOVED lines=47> */
[----:B------:R-:W4:Y:S01]  /*1b4a0*/  LDL.LU R12, [R1+0x204] ;  /* 0x00020400010c7983 */ /* 0x000f220000300800 */
[----:B--2---:R-:W-:-:S03]  /*1b4b0*/  IADD3.X R11, PT, PT, R11, R132, RZ, P4, !PT ;  /* 0x000000840b0b7210 */ /* 0x004fc600027fe4ff */
[----:B------:R-:W-:Y:S01]  /*1b4c0*/  STL [R1+0x1ec], R9 ;  /* 0x0001ec0901007387 */ /* 0x000fe20000100800 */
[----:B---3--:R-:W-:-:S03]  /*1b4d0*/  IMAD.MOV.U32 R6, RZ, RZ, R9 ;  /* 0x000000ffff067224 */ /* 0x008fc600078e0009 */
[----:B------:R1:W-:Y:S01]  /*1b4e0*/  STL [R1+0x1e8], R11 ;  /* 0x0001e80b01007387 */ /* 0x0003e20000100800 */
[----:B------:R-:W-:-:S03]  /*1b4f0*/  IMAD.MOV.U32 R7, RZ, RZ, R11 ;  /* 0x000000ffff077224 */ /* 0x000fc600078e000b */
        /* <DEDUP_REMOVED lines=40> */
[----:B-1----:R-:W-:-:S03]  /*1b780*/  IMAD.MOV.U32 R6, RZ, RZ, R12 ;  /* 0x000000ffff067224 */ /* 0x002fc600078e000c */
[----:B------:R1:W-:Y:S01]  /*1b790*/  STL [R1+0x200], R15 ;  /* 0x0002000f01007387 */ /* 0x0003e20000100800 */
[----:B------:R-:W-:-:S05]  /*1b7a0*/  MOV R7, R15 ;  /* 0x0000000f00077202 */ /* 0x000fca0000000f00 */
        /* <DEDUP_REMOVED lines=26> */
[----:B------:R1:W-:Y:S01]  /*1b950*/  LDGSTS.E [R249+0x1f0], desc[UR22][R6.64], P3 ;  /* 0x001f000006f97fae */ /* 0x0003e200099a1016 */
[----:B------:R-:W-:-:S05]  /*1b960*/  IADD3 R8, P4, PT, R8, R3, RZ ;  /* 0x0000000308087210 */ /* 0x000fca0007f9e0ff */
[----:B------:R-:W-:Y:S01]  /*1b970*/  IMAD.X R10, R10, 0x1, R132, P4 ;  /* 0x000000010a0a7824 */ /* 0x000fe200020e0684 */
[----:B------:R-:W-:Y:S04]  /*1b980*/  STL [R1+0x21c], R8 ;  /* 0x00021c0801007387 */ /* 0x000fe80000100800 */
[----:B------:R1:W-:Y:S04]  /*1b990*/  STL [R1+0x218], R10 ;  /* 0x0002180a01007387 */ /* 0x0003e80000100800 */
[----:B-1----:R-:W2:Y:S01]  /*1b9a0*/  LDL.LU R14, [R1+0x230] ;  /* 0x00023000010e7983 */ /* 0x002ea20000300800 */
[----:B------:R-:W-:-:S03]  /*1b9b0*/  ISETP.GT.AND P3, PT, R4, 0x7d, PT ;  /* 0x0000007d0400780c */ /* 0x000fc60003f64270 */
[----:B------:R-:W2:Y:S01]  /*1b9c0*/  LDL.LU R13, [R1+0x234] ;  /* 0x00023400010d7983 */ /* 0x000ea20000300800 */
[----:B------:R-:W-:Y:S02]  /*1b9d0*/  IMAD.MOV.U32 R7, RZ, RZ, R10 ;  /* 0x000000ffff077224 */ /* 0x000fe400078e000a */
[----:B------:R-:W-:Y:S01]  /*1b9e0*/  IMAD.MOV.U32 R6, RZ, RZ, R8 ;  /* 0x000000ffff067224 */ /* 0x000fe200078e0008 */
[----:B------:R-:W2:Y:S01]  /*1b9f0*/  LDL.LU R10, [R1+0x270] ;  /* 0x00027000010a7983 */ /* 0x000ea20000300800 */
[----:B------:R-:W-:-:S03]  /*1ba00*/  SEL R5, RZ, 0x4, !P3 ;  /* 0x00000004ff057807 */ /* 0x000fc60005800000 */
[----:B------:R-:W2:Y:S01]  /*1ba10*/  LDL.LU R8, [R1+0x274] ;  /* 0x0002740001087983 */ /* 0x000ea20000300800 */
        /* <DEDUP_REMOVED lines=9> */
[----:B-1----:R-:W-:Y:S01]  /*1bab0*/  MOV R6, R12 ;  /* 0x0000000c00067202 */ /* 0x002fe20000000f00 */
[----:B------:R-:W-:Y:S02]  /*1bac0*/  STL [R1+0x224], R12 ;  /* 0x0002240c01007387 */ /* 0x000fe40000100800 */
[----:B------:R-:W-:Y:S02]  /*1bad0*/  IMAD.MOV.U32 R7, RZ, RZ, R15 ;  /* 0x000000ffff077224 */ /* 0x000fe400078e000f */
[----:B------:R-:W-:Y:S04]  /*1bae0*/  STL [R1+0x220], R15 ;  /* 0x0002200f01007387 */ /* 0x000fe80000100800 */
[----:B------:R1:W-:Y:S01]  /*1baf0*/  LDGSTS.E [R249+0x1f8], desc[UR22][R6.64], P3 ;  /* 0x001f800006f97fae */ /* 0x0003e200099a1016 */
[----:B----4-:R-:W-:-:S05]  /*1bb00*/  IADD3 R9, P4, PT, R9, R3, RZ ;  /* 0x0000000309097210 */ /* 0x010fca0007f9e0ff */
[----:B--2---:R-:W-:Y:S01]  /*1bb10*/  IMAD.X R11, R11, 0x1, R132, P4 ;  /* 0x000000010b0b7824 */ /* 0x004fe200020e0684 */
[----:B------:R2:W-:Y:S01]  /*1bb20*/  STL [R1+0x22c], R9 ;  /* 0x00022c0901007387 */ /* 0x0005e20000100800 */
[----:B-1----:R-:W-:-:S03]  /*1bb30*/  IMAD.MOV.U32 R6, RZ, RZ, R9 ;  /* 0x000000ffff067224 */ /* 0x002fc600078e0009 */
[----:B------:R1:W-:Y:S04]  /*1bb40*/  STL [R1+0x228], R11 ;  /* 0x0002280b01007387 */ /* 0x0003e80000100800 */
[----:B------:R-:W3:Y:S04]  /*1bb50*/  LDL.LU R16, [R1+0x2b0] ;  /* 0x0002b00001107983 */ /* 0x000ee80000300800 */
[----:B--2---:R-:W2:Y:S04]  /*1bb60*/  LDL.LU R9, [R1+0x2b8] ;  /* 0x0002b80001097983 */ /* 0x004ea80000300800 */
[----:B------:R-:W4:Y:S04]  /*1bb70*/  LDL.LU R20, [R1+0x2f4] ;  /* 0x0002f40001147983 */ /* 0x000f280000300800 */
[----:B------:R-:W5:Y:S04]  /*1bb80*/  LDL.LU R19, [R1+0x2f8] ;  /* 0x0002f80001137983 */ /* 0x000f680000300800 */
[----:B------:R-:W4:Y:S04]  /*1bb90*/  LDL.LU R18, [R1+0x334] ;  /* 0x0003340001127983 */ /* 0x000f280000300800 */
[----:B------:R-:W4:Y:S01]  /*1bba0*/  LDL.LU R17, [R1+0x338] ;  /* 0x0003380001117983 */ /* 0x000f220000300800 */
[----:B------:R-:W-:Y:S01]  /*1bbb0*/  ISETP.GT.AND P3, PT, R4, 0x7f, PT ;  /* 0x0000007f0400780c */ /* 0x000fe20003f64270 */
[----:B------:R-:W-:-:S02]  /*1bbc0*/  IMAD.MOV.U32 R7, RZ, RZ, R11 ;  /* 0x000000ffff077224 */ /* 0x000fc400078e000b */
[----:B------:R-:W4:Y:S01]  /*1bbd0*/  LDL.LU R15, [R1+0x374] ;  /* 0x00037400010f7983 */ /* 0x000f220000300800 */
[----:B------:R-:W1:Y:S01]  /*1bbe0*/  S2R R21, SR_TID.X ;  /* 0x0000000000157919 */ /* 0x000e620000002100 */
[----:B------:R-:W1:Y:S01]  /*1bbf0*/  S2R R12, SR_TID.X ;  /* 0x00000000000c7919 */ /* 0x000e620000002100 */
[----:B------:R-:W-:Y:S01]  /*1bc00*/  SEL R5, RZ, 0x4, !P3 ;  /* 0x00000004ff057807 */ /* 0x000fe20005800000 */
[----:B-1----:R-:W4:Y:S03]  /*1bc10*/  LDL.LU R11, [R1+0x378] ;  /* 0x00037800010b7983 */ /* 0x002f260000300800 */
[----:B------:R-:W-:-:S04]  /*1bc20*/  SEL R5, R5, RZ, !P1 ;  /* 0x000000ff05057207 */ /* 0x000fc80004800000 */
[----:B------:R-:W-:Y:S01]  /*1bc30*/  ISETP.NE.U32.AND P3, PT, R5, RZ, PT ;  /* 0x000000ff0500720c */ /* 0x000fe20003f65070 */
[----:B------:R-:W-:-:S04]  /*1bc40*/  UIADD3 UR14, UPT, UPT, UR14, 0x1, URZ ;  /* 0x000000010e0e7890 */ /* 0x000fc8000fffe0ff */
[----:B------:R-:W-:-:S08]  /*1bc50*/  UISETP.GT.AND UP1, UPT, UR14, 0x2, UPT ;  /* 0x000000020e00788c */ /* 0x000fd0000bf24270 */
[----:B------:R1:W-:Y:S01]  /*1bc60*/  LDGSTS.E [R249+0x1fc], desc[UR22][R6.64], P3 ;  /* 0x001fc00006f97fae */ /* 0x0003e200099a1016 */
[----:B------:R-:W-:Y:S01]  /*1bc70*/  ISETP.GE.AND P3, PT, R0, R4, PT ;  /* 0x000000040000720c */ /* 0x000fe20003f66270 */
[----:B------:R-:W-:Y:S02]  /*1bc80*/  USEL UR14, UR14, URZ, !UP1 ;  /* 0x000000ff0e0e7287 */ /* 0x000fe4000c800000 */
[----:B------:R-:W0:Y:S01]  /*1bc90*/  LDGDEPBAR ;  /* 0x00000000000079af */ /* 0x000e220000000000 */
[----:B------:R-:W-:Y:S01]  /*1bca0*/  SEL R4, RZ, 0x4, P3 ;  /* 0x00000004ff047807 */ /* 0x000fe20001800000 */
[----:B------:R-:W-:Y:S01]  /*1bcb0*/  IMAD.SHL.U32 R21, R21, 0x4, RZ ;  /* 0x0000000415157824 */ /* 0x000fe200078e00ff */
[----:B------:R-:W-:Y:S01]  /*1bcc0*/  IADD3 R13, P3, PT, R13, R134, RZ ;  /* 0x000000860d0d7210 */ /* 0x000fe20007f7e0ff */
[----:B------:R-:W-:Y:S01]  /*1bcd0*/  IMAD.SHL.U32 R12, R12, 0x100, RZ ;  /* 0x000001000c0c7824 */ /* 0x000fe200078e00ff */
[----:B------:R-:W-:-:S03]  /*1bce0*/  ULEA UR5, UR14, UR9, 0xf ;  /* 0x000000090e057291 */ /* 0x000fc6000f8e78ff */
[----:B------:R-:W-:Y:S01]  /*1bcf0*/  IMAD.X R14, R14, 0x1, R133, P3 ;  /* 0x000000010e0e7824 */ /* 0x000fe200018e0685 */
[----:B------:R-:W-:Y:S02]  /*1bd00*/  LOP3.LUT R12, R12, 0x607c, R21, 0xc8, !PT ;  /* 0x0000607c0c0c7812 */ /* 0x000fe400078ec815 */
[----:B------:R-:W-:Y:S01]  /*1bd10*/  IADD3 R8, P4, PT, R8, R134, RZ ;  /* 0x0000008608087210 */ /* 0x000fe20007f9e0ff */
[----:B------:R-:W-:Y:S02]  /*1bd20*/  STL [R1+0x234], R13 ;  /* 0x0002340d01007387 */ /* 0x000fe40000100800 */
[----:B-1----:R-:W-:Y:S02]  /*1bd30*/  VIADD R6, R12, UR5 ;  /* 0x000000050c067c36 */ /* 0x002fe40008000000 */
[----:B------:R-:W-:Y:S01]  /*1bd40*/  IMAD.X R10, R10, 0x1, R133, P4 ;  /* 0x000000010a0a7824 */ /* 0x000fe200020e0685 */
[----:B------:R1:W-:Y:S04]  /*1bd50*/  STL [R1+0x230], R14 ;  /* 0x0002300e01007387 */ /* 0x0003e80000100800 */
[----:B------:R-:W-:Y:S04]  /*1bd60*/  STL [R1+0x274], R8 ;  /* 0x0002740801007387 */ /* 0x000fe80000100800 */
[----:B------:R-:W4:Y:S01]  /*1bd70*/  LDL.LU R12, [R1+0x3b8] ;  /* 0x0003b800010c7983 */ /* 0x000f220000300800 */
[----:B------:R-:W-:-:S02]  /*1bd80*/  SEL R4, R4, RZ, !P1 ;  /* 0x000000ff04047207 */ /* 0x000fc40004800000 */
[----:B------:R-:W-:Y:S01]  /*1bd90*/  MOV R5, R14 ;  /* 0x0000000e00057202 */ /* 0x000fe20000000f00 */
[----:B------:R1:W-:Y:S04]  /*1bda0*/  STL [R1+0x270], R10 ;  /* 0x0002700a01007387 */ /* 0x0003e80000100800 */
[----:B------:R-:W4:Y:S01]  /*1bdb0*/  LDL.LU R7, [R1+0x3f8] ;  /* 0x0003f80001077983 */ /* 0x000f220000300800 */
[----:B------:R-:W-:-:S03]  /*1bdc0*/  ISETP.NE.U32.AND P1, PT, R4, RZ, PT ;  /* 0x000000ff0400720c */ /* 0x000fc60003f25070 */
[----:B-1----:R-:W4:Y:S01]  /*1bdd0*/  LDL.LU R14, [R1+0x3b4] ;  /* 0x0003b400010e7983 */ /* 0x002f220000300800 */
[----:B------:R-:W-:-:S03]  /*1bde0*/  IMAD.MOV.U32 R4, RZ, RZ, R13 ;  /* 0x000000ffff047224 */ /* 0x000fc600078e000d */
[----:B------:R-:W4:Y:S06]  /*1bdf0*/  LDL.LU R13, [R1+0x3f4] ;  /* 0x0003f400010d7983 */ /* 0x000f2c0000300800 */
[----:B------:R1:W-:Y:S02]  /*1be00*/  LDGSTS.E [R6+0x20000], desc[UR22][R4.64], P1 ;  /* 0x2000000004067fae */ /* 0x0003e400089a1016 */
[----:B-1----:R-:W-:Y:S02]  /*1be10*/  IMAD.MOV.U32 R4, RZ, RZ, R8 ;  /* 0x000000ffff047224 */ /* 0x002fe400078e0008 */
[----:B------:R-:W-:-:S02]  /*1be20*/  IMAD.MOV.U32 R5, RZ, RZ, R10 ;  /* 0x000000ffff057224 */ /* 0x000fc400078e000a */
[----:B------:R-:W4:Y:S04]  /*1be30*/  LDL.LU R10, [R1+0x23c] ;  /* 0x00023c00010a7983 */ /* 0x000f280000300800 */
[----:B------:R-:W4:Y:S04]  /*1be40*/  LDL.LU R8, [R1+0x27c] ;  /* 0x00027c0001087983 */ /* 0x000f280000300800 */
[----:B------:R1:W-:Y:S01]  /*1be50*/  LDGSTS.E [R6+0x20400], desc[UR22][R4.64], P1 ;  /* 0x2040000004067fae */ /* 0x0003e200089a1016 */
[----:B--2---:R-:W-:-:S05]  /*1be60*/  IADD3 R9, P3, PT, R9, R134, RZ ;  /* 0x0000008609097210 */ /* 0x004fca0007f7e0ff */
[--C-:B---3--:R-:W-:Y:S01]  /*1be70*/  IMAD.X R16, R16, 0x1, R133.reuse, P3 ;  /* 0x0000000110107824 */ /* 0x108fe200018e0685 */
[----:B-----5:R-:W-:Y:S01]  /*1be80*/  IADD3 R19, P4, PT, R19, R134, RZ ;  /* 0x0000008613137210 */ /* 0x020fe20007f9e0ff */
[----:B------:R-:W-:Y:S02]  /*1be90*/  STL [R1+0x2b8], R9 ;  /* 0x0002b80901007387 */ /* 0x000fe40000100800 */
[----:B-1----:R-:W-:Y:S02]  /*1bea0*/  IMAD.MOV.U32 R5, RZ, RZ, R16 ;  /* 0x000000ffff057224 */ /* 0x002fe400078e0010 */
[----:B------:R1:W-:Y:S01]  /*1beb0*/  STL [R1+0x2b0], R16 ;  /* 0x0002b01001007387 */ /* 0x0003e20000100800 */
[----:B----4-:R-:W-:-:S03]  /*1bec0*/  IMAD.X R20, R20, 0x1, R133, P4 ;  /* 0x0000000114147824 */ /* 0x010fc600020e0685 */
[----:B------:R-:W-:Y:S01]  /*1bed0*/  STL [R1+0x2f8], R19 ;  /* 0x0002f81301007387 */ /* 0x000fe20000100800 */
[----:B------:R-:W-:-:S03]  /*1bee0*/  IMAD.MOV.U32 R4, RZ, RZ, R9 ;  /* 0x000000ffff047224 */ /* 0x000fc600078e0009 */
[----:B-1----:R-:W2:Y:S04]  /*1bef0*/  LDL.LU R16, [R1+0x238] ;  /* 0x0002380001107983 */ /* 0x002ea80000300800 */
[----:B------:R-:W-:Y:S04]  /*1bf00*/  STL [R1+0x2f4], R20 ;  /* 0x0002f41401007387 */ /* 0x000fe80000100800 */
[----:B------:R-:W3:Y:S01]  /*1bf10*/  LDL.LU R9, [R1+0x278] ;  /* 0x0002780001097983 */ /* 0x000ee20000300800 */
[----:B------:R-:W-:-:S03]  /*1bf20*/  IADD3 R17, P3, PT, R17, R134, RZ ;  /* 0x0000008611117210 */ /* 0x000fc60007f7e0ff */
[----:B------:R1:W-:Y:S01]  /*1bf30*/  LDGSTS.E [R6+0x20800], desc[UR22][R4.64], P1 ;  /* 0x2080000004067fae */ /* 0x0003e200089a1016 */
[----:B------:R-:W-:Y:S01]  /*1bf40*/  IADD3 R11, P4, PT, R11, R134, RZ ;  /* 0x000000860b0b7210 */ /* 0x000fe20007f9e0ff */
[----:B------:R-:W-:Y:S02]  /*1bf50*/  IMAD.X R18, R18, 0x1, R133, P3 ;  /* 0x0000000112127824 */ /* 0x000fe400018e0685 */
[----:B-1----:R-:W-:Y:S02]  /*1bf60*/  IMAD.MOV.U32 R4, RZ, RZ, R19 ;  /* 0x000000ffff047224 */ /* 0x002fe400078e0013 */
[----:B------:R-:W-:Y:S02]  /*1bf70*/  IMAD.MOV.U32 R5, RZ, RZ, R20 ;  /* 0x000000ffff057224 */ /* 0x000fe400078e0014 */
[----:B------:R-:W-:-:S03]  /*1bf80*/  IMAD.X R15, R15, 0x1, R133, P4 ;  /* 0x000000010f0f7824 */ /* 0x000fc600020e0685 */
[----:B------:R1:W-:Y:S04]  /*1bf90*/  LDGSTS.E [R6+0x20c00], desc[UR22][R4.64], P1 ;  /* 0x20c0000004067fae */ /* 0x0003e800089a1016 */
[----:B------:R-:W-:Y:S04]  /*1bfa0*/  STL [R1+0x338], R17 ;  /* 0x0003381101007387 */ /* 0x000fe80000100800 */
[----:B------:R-:W-:Y:S01]  /*1bfb0*/  STL [R1+0x334], R18 ;  /* 0x0003341201007387 */ /* 0x000fe20000100800 */
[----:B-1----:R-:W-:Y:S01]  /*1bfc0*/  MOV R4, R17 ;  /* 0x0000001100047202 */ /* 0x002fe20000000f00 */
[----:B------:R-:W-:-:S02]  /*1bfd0*/  IMAD.MOV.U32 R5, RZ, RZ, R18 ;  /* 0x000000ffff057224 */ /* 0x000fc400078e0012 */
[----:B------:R-:W-:Y:S04]  /*1bfe0*/  STL [R1+0x378], R11 ;  /* 0x0003780b01007387 */ /* 0x000fe80000100800 */
[----:B------:R1:W-:Y:S04]  /*1bff0*/  LDGSTS.E [R6+0x21000], desc[UR22][R4.64], P1 ;  /* 0x2100000004067fae */ /* 0x0003e800089a1016 */
[----:B------:R4:W-:Y:S01]  /*1c000*/  STL [R1+0x374], R15 ;  /* 0x0003740f01007387 */ /* 0x0009e20000100800 */
[----:B-1----:R-:W-:Y:S02]  /*1c010*/  IMAD.MOV.U32 R5, RZ, RZ, R15 ;  /* 0x000000ffff057224 */ /* 0x002fe400078e000f */
[----:B------:R-:W-:Y:S01]  /*1c020*/  IMAD.MOV.U32 R4, RZ, RZ, R11 ;  /* 0x000000ffff047224 */ /* 0x000fe200078e000b */
[----:B----4-:R-:W4:Y:S04]  /*1c030*/  LDL.LU R15, [R1+0x2bc] ;  /* 0x0002bc00010f7983 */ /* 0x010f280000300800 */
[----:B------:R-:W5:Y:S04]  /*1c040*/  LDL.LU R11, [R1+0x2c0] ;  /* 0x0002c000010b7983 */ /* 0x000f680000300800 */
[----:B------:R-:W4:Y:S04]  /*1c050*/  LDL.LU R20, [R1+0x2fc] ;  /* 0x0002fc0001147983 */ /* 0x000f280000300800 */
[----:B------:R-:W4:Y:S01]  /*1c060*/  LDL.LU R19, [R1+0x300] ;  /* 0x0003000001137983 */ /* 0x000f220000300800 */
[----:B------:R-:W-:-:S02]  /*1c070*/  IADD3 R12, P3, PT, R12, R134, RZ ;  /* 0x000000860c0c7210 */ /* 0x000fc40007f7e0ff */
[----:B------:R-:W-:Y:S01]  /*1c080*/  IADD3 R7, P4, PT, R7, R134, RZ ;  /* 0x0000008607077210 */ /* 0x000fe20007f9e0ff */
[----:B------:R1:W-:Y:S02]  /*1c090*/  LDGSTS.E [R6+0x21400], desc[UR22][R4.64], P1 ;  /* 0x2140000004067fae */ /* 0x0003e400089a1016 */
[--C-:B------:R-:W-:Y:S02]  /*1c0a0*/  IMAD.X R14, R14, 0x1, R133.reuse, P3 ;  /* 0x000000010e0e7824 */ /* 0x100fe400018e0685 */
[----:B------:R1:W-:Y:S01]  /*1c0b0*/  STL [R1+0x3b8], R12 ;  /* 0x0003b80c01007387 */ /* 0x0003e20000100800 */
[----:B------:R-:W-:-:S03]  /*1c0c0*/  IMAD.X R13, R13, 0x1, R133, P4 ;  /* 0x000000010d0d7824 */ /* 0x000fc600020e0685 */
[----:B------:R1:W-:Y:S04]  /*1c0d0*/  STL [R1+0x3b4], R14 ;  /* 0x0003b40e01007387 */ /* 0x0003e80000100800 */
[----:B------:R1:W-:Y:S02]  /*1c0e0*/  STL [R1+0x3f8], R7 ;  /* 0x0003f80701007387 */ /* 0x0003e40000100800 */
[----:B-1----:R-:W-:Y:S02]  /*1c0f0*/  IMAD.MOV.U32 R4, RZ, RZ, R12 ;  /* 0x000000ffff047224 */ /* 0x002fe400078e000c */
[----:B------:R-:W4:Y:S01]  /*1c100*/  LDL.LU R17, [R1+0x340] ;  /* 0x0003400001117983 */ /* 0x000f220000300800 */
[----:B------:R-:W-:-:S03]  /*1c110*/  IMAD.MOV.U32 R5, RZ, RZ, R14 ;  /* 0x000000ffff057224 */ /* 0x000fc600078e000e */
[----:B------:R1:W-:Y:S04]  /*1c120*/  STL [R1+0x3f4], R13 ;  /* 0x0003f40d01007387 */ /* 0x0003e80000100800 */
[----:B------:R-:W4:Y:S04]  /*1c130*/  LDL.LU R12, [R1+0x380] ;  /* 0x00038000010c7983 */ /* 0x000f280000300800 */
[----:B------:R-:W4:Y:S04]  /*1c140*/  LDL.LU R18, [R1+0x33c] ;  /* 0x00033c0001127983 */ /* 0x000f280000300800 */
[----:B------:R1:W-:Y:S01]  /*1c150*/  LDGSTS.E [R6+0x21800], desc[UR22][R4.64], P1 ;  /* 0x2180000004067fae */ /* 0x0003e200089a1016 */
[----:B------:R-:W1:Y:S02]  /*1c160*/  S2R R14, SR_TID.X ;  /* 0x00000000000e7919 */ /* 0x000e640000002100 */
[----:B-1----:R-:W-:-:S02]  /*1c170*/  IMAD.MOV.U32 R4, RZ, RZ, R7 ;  /* 0x000000ffff047224 */ /* 0x002fc400078e0007 */
[----:B------:R-:W-:Y:S01]  /*1c180*/  IMAD.MOV.U32 R5, RZ, RZ, R13 ;  /* 0x000000ffff057224 */ /* 0x000fe200078e000d */
[----:B------:R-:W1:Y:S01]  /*1c190*/  S2R R7, SR_TID.X ;  /* 0x0000000000077919 */ /* 0x000e620000002100 */
[----:B------:R-:W4:Y:S01]  /*1c1a0*/  LDL.LU R13, [R1+0x37c] ;  /* 0x00037c00010d7983 */ /* 0x000f220000300800 */
[-C--:B------:R-:W-:Y:S02]  /*1c1b0*/  IADD3 R10, P3, PT, R10, R134.reuse, RZ ;  /* 0x000000860a0a7210 */ /* 0x080fe40007f7e0ff */
[----:B------:R-:W-:Y:S01]  /*1c1c0*/  IADD3 R8, P4, PT, R8, R134, RZ ;  /* 0x0000008608087210 */ /* 0x000fe20007f9e0ff */
[----:B------:R1:W-:Y:S04]  /*1c1d0*/  LDGSTS.E [R6+0x21c00], desc[UR22][R4.64], P1 ;  /* 0x21c0000004067fae */ /* 0x0003e800089a1016 */
[----:B------:R-:W-:Y:S01]  /*1c1e0*/  STL [R1+0x23c], R10 ;  /* 0x00023c0a01007387 */ /* 0x000fe20000100800 */
[----:B------:R-:W-:Y:S01]  /*1c1f0*/  IMAD.SHL.U32 R14, R14, 0x4, RZ ;  /* 0x000000040e0e7824 */ /* 0x000fe200078e00ff */
[----:B-1----:R-:W-:-:S04]  /*1c200*/  SHF.L.U32 R7, R7, 0x8, RZ ;  /* 0x0000000807077819 */ /* 0x002fc800000006ff */
[----:B------:R-:W-:-:S04]  /*1c210*/  LOP3.LUT R7, R7, 0x607c, R14, 0xc8, !PT ;  /* 0x0000607c07077812 */ /* 0x000fc800078ec80e */
[----:B------:R-:W-:-:S05]  /*1c220*/  LOP3.LUT R7, R7, 0x10, RZ, 0x3c, !PT ;  /* 0x0000001007077812 */ /* 0x000fca00078e3cff */
[----:B------:R-:W-:Y:S02]  /*1c230*/  VIADD R6, R7, UR5 ;  /* 0x0000000507067c36 */ /* 0x000fe40008000000 */
[----:B------:R-:W-:Y:S02]  /*1c240*/  IMAD.MOV.U32 R4, RZ, RZ, R10 ;  /* 0x000000ffff047224 */ /* 0x000fe400078e000a */
[----:B--2---:R-:W-:-:S05]  /*1c250*/  IMAD.X R16, R16, 0x1, R133, P3 ;  /* 0x0000000110107824 */ /* 0x004fca00018e0685 */
[----:B------:R1:W-:Y:S01]  /*1c260*/  STL [R1+0x238], R16 ;  /* 0x0002381001007387 */ /* 0x0003e20000100800 */
[----:B---3--:R-:W-:-:S03]  /*1c270*/  IMAD.X R9, R9, 0x1, R133, P4 ;  /* 0x0000000109097824 */ /* 0x008fc600020e0685 */
[----:B------:R-:W-:Y:S04]  /*1c280*/  STL [R1+0x27c], R8 ;  /* 0x00027c0801007387 */ /* 0x000fe80000100800 */
[----:B------:R-:W2:Y:S01]  /*1c290*/  LDL.LU R14, [R1+0x3c0] ;  /* 0x0003c000010e7983 */ /* 0x000ea20000300800 */
[----:B------:R-:W-:-:S03]  /*1c2a0*/  IMAD.MOV.U32 R5, RZ, RZ, R16 ;  /* 0x000000ffff057224 */ /* 0x000fc600078e0010 */
[----:B------:R3:W-:Y:S04]  /*1c2b0*/  STL [R1+0x278], R9 ;  /* 0x0002780901007387 */ /* 0x0007e80000100800 */
[----:B------:R-:W2:Y:S04]  /*1c2c0*/  LDL.LU R7, [R1+0x400] ;  /* 0x0004000001077983 */ /* 0x000ea80000300800 */
[----:B-1----:R-:W2:Y:S04]  /*1c2d0*/  LDL.LU R16, [R1+0x3bc] ;  /* 0x0003bc0001107983 */ /* 0x002ea80000300800 */
[----:B------:R-:W2:Y:S04]  /*1c2e0*/  LDL.LU R10, [R1+0x3fc] ;  /* 0x0003fc00010a7983 */ /* 0x000ea80000300800 */
[----:B------:R1:W-:Y:S02]  /*1c2f0*/  LDGSTS.E [R6+0x20080], desc[UR22][R4.64], P1 ;  /* 0x2008000004067fae */ /* 0x0003e400089a1016 */
[----:B-1----:R-:W-:-:S02]  /*1c300*/  IMAD.MOV.U32 R4, RZ, RZ, R8 ;  /* 0x000000ffff047224 */ /* 0x002fc400078e0008 */
[----:B------:R-:W-:Y:S02]  /*1c310*/  IMAD.MOV.U32 R5, RZ, RZ, R9 ;  /* 0x000000ffff057224 */ /* 0x000fe400078e0009 */
[----:B---3--:R-:W3:Y:S04]  /*1c320*/  LDL.LU R9, [R1+0x244] ;  /* 0x0002440001097983 */ /* 0x008ee80000300800 */
[----:B------:R-:W3:Y:S04]  /*1c330*/  LDL.LU R8, [R1+0x284] ;  /* 0x0002840001087983 */ /* 0x000ee80000300800 */
[----:B------:R1:W-:Y:S01]  /*1c340*/  LDGSTS.E [R6+0x20480], desc[UR22][R4.64], P1 ;  /* 0x2048000004067fae */ /* 0x0003e200089a1016 */
[----:B-----5:R-:W-:-:S05]  /*1c350*/  IADD3 R11, P3, PT, R11, R134, RZ ;  /* 0x000000860b0b7210 */ /* 0x020fca0007f7e0ff */
[--C-:B----4-:R-:W-:Y:S01]  /*1c360*/  IMAD.X R15, R15, 0x1, R133.reuse, P3 ;  /* 0x000000010f0f7824 */ /* 0x110fe200018e0685 */
[----:B------:R-:W-:Y:S01]  /*1c370*/  IADD3 R19, P4, PT, R19, R134, RZ ;  /* 0x0000008613137210 */ /* 0x000fe20007f9e0ff */
[----:B------:R-:W-:Y:S03]  /*1c380*/  STL [R1+0x2c0], R11 ;  /* 0x0002c00b01007387 */ /* 0x000fe60000100800 */
[----:B-1----:R-:W-:Y:S01]  /*1c390*/  MOV R5, R15 ;  /* 0x0000000f00057202 */ /* 0x002fe20000000f00 */
[----:B------:R1:W-:Y:S01]  /*1c3a0*/  STL [R1+0x2bc], R15 ;  /* 0x0002bc0f01007387 */ /* 0x0003e20000100800 */
[----:B------:R-:W-:-:S03]  /*1c3b0*/  IMAD.X R20, R20, 0x1, R133, P4 ;  /* 0x0000000114147824 */ /* 0x000fc600020e0685 */
[----:B------:R-:W-:Y:S01]  /*1c3c0*/  STL [R1+0x300], R19 ;  /* 0x0003001301007387 */ /* 0x000fe20000100800 */
[----:B------:R-:W-:-:S03]  /*1c3d0*/  IMAD.MOV.U32 R4, RZ, RZ, R11 ;  /* 0x000000ffff047224 */ /* 0x000fc600078e000b */
[----:B-1----:R-:W4:Y:S04]  /*1c3e0*/  LDL.LU R15, [R1+0x240] ;  /* 0x00024000010f7983 */ /* 0x002f280000300800 */
[----:B------:R-:W-:Y:S04]  /*1c3f0*/  STL [R1+0x2fc], R20 ;  /* 0x0002fc1401007387 */ /* 0x000fe80000100800 */
[----:B------:R-:W5:Y:S01]  /*1c400*/  LDL.LU R11, [R1+0x280] ;  /* 0x00028000010b7983 */ /* 0x000f620000300800 */
[----:B------:R-:W-:-:S03]  /*1c410*/  IADD3 R17, P3, PT, R17, R134, RZ ;  /* 0x0000008611117210 */ /* 0x000fc60007f7e0ff */
[----:B------:R1:W-:Y:S01]  /*1c420*/  LDGSTS.E [R6+0x20880], desc[UR22][R4.64], P1 ;  /* 0x2088000004067fae */ /* 0x0003e200089a1016 */
[----:B------:R-:W-:Y:S01]  /*1c430*/  IADD3 R12, P4, PT, R12, R134, RZ ;  /* 0x000000860c0c7210 */ /* 0x000fe20007f9e0ff */
[----:B------:R-:W-:Y:S02]  /*1c440*/  IMAD.X R18, R18, 0x1, R133, P3 ;  /* 0x0000000112127824 */ /* 0x000fe400018e0685 */
[----:B-1----:R-:W-:Y:S02]  /*1c450*/  IMAD.MOV.U32 R4, RZ, RZ, R19 ;  /* 0x000000ffff047224 */ /* 0x002fe400078e0013 */
[----:B------:R-:W-:Y:S01]  /*1c460*/  IMAD.MOV.U32 R5, RZ, RZ, R20 ;  /* 0x000000ffff057224 */ /* 0x000fe200078e0014 */
[----:B------:R-:W-:Y:S04]  /*1c470*/  STL [R1+0x340], R17 ;  /* 0x0003401101007387 */ /* 0x000fe80000100800 */
[----:B------:R1:W-:Y:S04]  /*1c480*/  LDGSTS.E [R6+0x20c80], desc[UR22][R4.64], P1 ;  /* 0x20c8000004067fae */ /* 0x0003e800089a1016 */
[----:B------:R-:W-:Y:S01]  /*1c490*/  STL [R1+0x33c], R18 ;  /* 0x00033c1201007387 */ /* 0x000fe20000100800 */
[----:B------:R-:W-:-:S02]  /*1c4a0*/  IMAD.X R13, R13, 0x1, R133, P4 ;  /* 0x000000010d0d7824 */ /* 0x000fc400020e0685 */
[----:B-1----:R-:W-:Y:S02]  /*1c4b0*/  IMAD.MOV.U32 R4, RZ, RZ, R17 ;  /* 0x000000ffff047224 */ /* 0x002fe400078e0011 */
[----:B------:R-:W-:Y:S01]  /*1c4c0*/  IMAD.MOV.U32 R5, RZ, RZ, R18 ;  /* 0x000000ffff057224 */ /* 0x000fe200078e0012 */
[----:B------:R-:W-:Y:S04]  /*1c4d0*/  STL [R1+0x380], R12 ;  /* 0x0003800c01007387 */ /* 0x000fe80000100800 */
[----:B------:R1:W-:Y:S04]  /*1c4e0*/  LDGSTS.E [R6+0x21080], desc[UR22][R4.64], P1 ;  /* 0x2108000004067fae */ /* 0x0003e800089a1016 */
[----:B------:R1:W-:Y:S02]  /*1c4f0*/  STL [R1+0x37c], R13 ;  /* 0x00037c0d01007387 */ /* 0x0003e40000100800 */
[----:B-1----:R-:W-:-:S02]  /*1c500*/  IMAD.MOV.U32 R5, RZ, RZ, R13 ;  /* 0x000000ffff057224 */ /* 0x002fc400078e000d */
[----:B------:R-:W-:Y:S01]  /*1c510*/  IMAD.MOV.U32 R4, RZ, RZ, R12 ;  /* 0x000000ffff047224 */ /* 0x000fe200078e000c */
[----:B------:R-:W5:Y:S04]  /*1c520*/  LDL.LU R13, [R1+0x2c4] ;  /* 0x0002c400010d7983 */ /* 0x000f680000300800 */
[----:B------:R-:W5:Y:S04]  /*1c530*/  LDL.LU R12, [R1+0x2c8] ;  /* 0x0002c800010c7983 */ /* 0x000f680000300800 */
[----:B------:R-:W5:Y:S04]  /*1c540*/  LDL.LU R20, [R1+0x304] ;  /* 0x0003040001147983 */ /* 0x000f680000300800 */
[----:B------:R-:W5:Y:S04]  /*1c550*/  LDL.LU R19, [R1+0x308] ;  /* 0x0003080001137983 */ /* 0x000f680000300800 */
[----:B------:R1:W-:Y:S01]  /*1c560*/  LDGSTS.E [R6+0x21480], desc[UR22][R4.64], P1 ;  /* 0x2148000004067fae */ /* 0x0003e200089a1016 */
[----:B--2---:R-:W-:-:S02]  /*1c570*/  IADD3 R14, P3, PT, R14, R134, RZ ;  /* 0x000000860e0e7210 */ /* 0x004fc40007f7e0ff */
[----:B------:R-:W-:-:S03]  /*1c580*/  IADD3 R7, P4, PT, R7, R134, RZ ;  /* 0x0000008607077210 */ /* 0x000fc60007f9e0ff */
[--C-:B------:R-:W-:Y:S01]  /*1c590*/  IMAD.X R16, R16, 0x1, R133.reuse, P3 ;  /* 0x0000000110107824 */ /* 0x100fe200018e0685 */
[----:B------:R2:W-:Y:S01]  /*1c5a0*/  STL [R1+0x3c0], R14 ;  /* 0x0003c00e01007387 */ /* 0x0005e20000100800 */
[----:B------:R-:W-:-:S03]  /*1c5b0*/  IMAD.X R10, R10, 0x1, R133, P4 ;  /* 0x000000010a0a7824 */ /* 0x000fc600020e0685 */
[----:B------:R2:W-:Y:S04]  /*1c5c0*/  STL [R1+0x3bc], R16 ;  /* 0x0003bc1001007387 */ /* 0x0005e80000100800 */
[----:B------:R2:W-:Y:S01]  /*1c5d0*/  STL [R1+0x400], R7 ;  /* 0x0004000701007387 */ /* 0x0005e20000100800 */
[----:B-1----:R-:W-:-:S03]  /*1c5e0*/  MOV R4, R14 ;  /* 0x0000000e00047202 */ /* 0x002fc60000000f00 */
[----:B------:R-:W5:Y:S04]  /*1c5f0*/  LDL.LU R17, [R1+0x348] ;  /* 0x0003480001117983 */ /* 0x000f680000300800 */
[----:B------:R1:W-:Y:S04]  /*1c600*/  STL [R1+0x3fc], R10 ;  /* 0x0003fc0a01007387 */ /* 0x0003e80000100800 */
[----:B--2---:R-:W2:Y:S04]  /*1c610*/  LDL.LU R14, [R1+0x388] ;  /* 0x00038800010e7983 */ /* 0x004ea80000300800 */
[----:B------:R-:W2:Y:S01]  /*1c620*/  LDL.LU R18, [R1+0x344] ;  /* 0x0003440001127983 */ /* 0x000ea20000300800 */
[----:B------:R-:W-:-:S03]  /*1c630*/  IMAD.MOV.U32 R5, RZ, RZ, R16 ;  /* 0x000000ffff057224 */ /* 0x000fc600078e0010 */
[----:B------:R-:W2:Y:S04]  /*1c640*/  LDL.LU R16, [R1+0x384] ;  /* 0x0003840001107983 */ /* 0x000ea80000300800 */
[----:B------:R1:W-:Y:S02]  /*1c650*/  LDGSTS.E [R6+0x21880], desc[UR22][R4.64], P1 ;  /* 0x2188000004067fae */ /* 0x0003e400089a1016 */
[----:B-1----:R-:W-:Y:S02]  /*1c660*/  IMAD.MOV.U32 R4, RZ, RZ, R7 ;  /* 0x000000ffff047224 */ /* 0x002fe400078e0007 */
[----:B------:R-:W-:Y:S01]  /*1c670*/  IMAD.MOV.U32 R5, RZ, RZ, R10 ;  /* 0x000000ffff057224 */ /* 0x000fe200078e000a */
[----:B------:R-:W1:Y:S01]  /*1c680*/  S2R R7, SR_TID.X ;  /* 0x0000000000077919 */ /* 0x000e620000002100 */
[----:B------:R-:W1:Y:S01]  /*1c690*/  S2R R10, SR_TID.X ;  /* 0x00000000000a7919 */ /* 0x000e620000002100 */
[----:B---3--:R-:W-:-:S02]  /*1c6a0*/  IADD3 R9, P3, PT, R9, R134, RZ ;  /* 0x0000008609097210 */ /* 0x008fc40007f7e0ff */
[----:B------:R-:W-:Y:S01]  /*1c6b0*/  IADD3 R8, P4, PT, R8, R134, RZ ;  /* 0x0000008608087210 */ /* 0x000fe20007f9e0ff */
[----:B------:R3:W-:Y:S04]  /*1c6c0*/  LDGSTS.E [R6+0x21c80], desc[UR22][R4.64], P1 ;  /* 0x21c8000004067fae */ /* 0x0007e800089a1016 */
[----:B------:R-:W-:Y:S01]  /*1c6d0*/  STL [R1+0x244], R9 ;  /* 0x0002440901007387 */ /* 0x000fe20000100800 */
[----:B----4-:R-:W-:-:S05]  /*1c6e0*/  IMAD.X R15, R15, 0x1, R133, P3 ;  /* 0x000000010f0f7824 */ /* 0x010fca00018e0685 */
[----:B------:R4:W-:Y:S01]  /*1c6f0*/  STL [R1+0x240], R15 ;  /* 0x0002400f01007387 */ /* 0x0009e20000100800 */
[----:B-1----:R-:W-:Y:S02]  /*1c700*/  IMAD.SHL.U32 R7, R7, 0x100, RZ ;  /* 0x0000010007077824 */ /* 0x002fe400078e00ff */
[----:B------:R-:W-:-:S05]  /*1c710*/  IMAD.SHL.U32 R10, R10, 0x4, RZ ;  /* 0x000000040a0a7824 */ /* 0x000fca00078e00ff */
[----:B------:R-:W-:Y:S01]  /*1c720*/  LOP3.LUT R7, R7, 0x607c, R10, 0xc8, !PT ;  /* 0x0000607c07077812 */ /* 0x000fe200078ec80a */
[----:B-----5:R-:W-:Y:S01]  /*1c730*/  IMAD.X R11, R11, 0x1, R133, P4 ;  /* 0x000000010b0b7824 */ /* 0x020fe200020e0685 */
[----:B------:R-:W-:Y:S02]  /*1c740*/  STL [R1+0x284], R8 ;  /* 0x0002840801007387 */ /* 0x000fe40000100800 */
[----:B------:R-:W-:Y:S02]  /*1c750*/  LOP3.LUT R7, R7, 0x20, RZ, 0x3c, !PT ;  /* 0x0000002007077812 */ /* 0x000fe400078e3cff */
[----:B------:R-:W5:Y:S01]  /*1c760*/  LDL.LU R10, [R1+0x3c8] ;  /* 0x0003c800010a7983 */ /* 0x000f620000300800 */
[----:B---3--:R-:W-:Y:S02]  /*1c770*/  IMAD.MOV.U32 R5, RZ, RZ, R15 ;  /* 0x000000ffff057224 */ /* 0x008fe400078e000f */
[----:B------:R-:W-:Y:S01]  /*1c780*/  VIADD R6, R7, UR5 ;  /* 0x0000000507067c36 */ /* 0x000fe20008000000 */
[----:B------:R1:W-:Y:S04]  /*1c790*/  STL [R1+0x280], R11 ;  /* 0x0002800b01007387 */ /* 0x0003e80000100800 */
[----:B------:R-:W3:Y:S04]  /*1c7a0*/  LDL.LU R7, [R1+0x408] ;  /* 0x0004080001077983 */ /* 0x000ee80000300800 */
[----:B----4-:R-:W4:Y:S01]  /*1c7b0*/  LDL.LU R15, [R1+0x3c4] ;  /* 0x0003c400010f7983 */ /* 0x010f220000300800 */
[----:B------:R-:W-:-:S03]  /*1c7c0*/  IMAD.MOV.U32 R4, RZ, RZ, R9 ;  /* 0x000000ffff047224 */ /* 0x000fc600078e0009 */
[----:B------:R-:W4:Y:S04]  /*1c7d0*/  LDL.LU R9, [R1+0x404] ;  /* 0x0004040001097983 */ /* 0x000f280000300800 */
[----:B------:R1:W-:Y:S02]  /*1c7e0*/  LDGSTS.E [R6+0x20100], desc[UR22][R4.64], P1 ;  /* 0x2010000004067fae */ /* 0x0003e400089a1016 */
[----:B-1----:R-:W-:Y:S01]  /*1c7f0*/  MOV R4, R8 ;  /* 0x0000000800047202 */ /* 0x002fe20000000f00 */
[----:B------:R-:W-:Y:S02]  /*1c800*/  IMAD.MOV.U32 R5, RZ, RZ, R11 ;  /* 0x000000ffff057224 */ /* 0x000fe400078e000b */
[----:B------:R-:W4:Y:S04]  /*1c810*/  LDL.LU R11, [R1+0x24c] ;  /* 0x00024c00010b7983 */ /* 0x000f280000300800 */
[----:B------:R-:W4:Y:S01]  /*1c820*/  LDL.LU R8, [R1+0x28c] ;  /* 0x00028c0001087983 */ /* 0x000f220000300800 */
[----:B------:R-:W-:-:S03]  /*1c830*/  IADD3 R12, P3, PT, R12, R134, RZ ;  /* 0x000000860c0c7210 */ /* 0x000fc60007f7e0ff */
[----:B------:R1:W-:Y:S02]  /*1c840*/  LDGSTS.E [R6+0x20500], desc[UR22][R4.64], P1 ;  /* 0x2050000004067fae */ /* 0x0003e400089a1016 */
[--C-:B------:R-:W-:Y:S01]  /*1c850*/  IMAD.X R13, R13, 0x1, R133.reuse, P3 ;  /* 0x000000010d0d7824 */ /* 0x100fe200018e0685 */
[----:B------:R-:W-:Y:S01]  /*1c860*/  IADD3 R19, P4, PT, R19, R134, RZ ;  /* 0x0000008613137210 */ /* 0x000fe20007f9e0ff */
[----:B------:R1:W-:Y:S04]  /*1c870*/  STL [R1+0x2c8], R12 ;  /* 0x0002c80c01007387 */ /* 0x0003e80000100800 */
[----:B------:R1:W-:Y:S01]  /*1c880*/  STL [R1+0x2c4], R13 ;  /* 0x0002c40d01007387 */ /* 0x0003e20000100800 */
[----:B------:R-:W-:Y:S02]  /*1c890*/  IMAD.X R20, R20, 0x1, R133, P4 ;  /* 0x0000000114147824 */ /* 0x000fe400020e0685 */
[----:B-1----:R-:W-:Y:S01]  /*1c8a0*/  IMAD.MOV.U32 R4, RZ, RZ, R12 ;  /* 0x000000ffff047224 */ /* 0x002fe200078e000c */
[----:B------:R-:W-:Y:S04]  /*1c8b0*/  STL [R1+0x308], R19 ;  /* 0x0003081301007387 */ /* 0x000fe80000100800 */
[----:B------:R-:W4:Y:S01]  /*1c8c0*/  LDL.LU R12, [R1+0x248] ;  /* 0x00024800010c7983 */ /* 0x000f220000300800 */
[----:B------:R-:W-:-:S03]  /*1c8d0*/  IMAD.MOV.U32 R5, RZ, RZ, R13 ;  /* 0x000000ffff057224 */ /* 0x000fc600078e000d */
[----:B------:R-:W-:Y:S04]  /*1c8e0*/  STL [R1+0x304], R20 ;  /* 0x0003041401007387 */ /* 0x000fe80000100800 */
[----:B------:R-:W4:Y:S04]  /*1c8f0*/  LDL.LU R13, [R1+0x288] ;  /* 0x00028800010d7983 */ /* 0x000f280000300800 */
[----:B------:R1:W-:Y:S02]  /*1c900*/  LDGSTS.E [R6+0x20900], desc[UR22][R4.64], P1 ;  /* 0x2090000004067fae */ /* 0x0003e400089a1016 */
[----:B-1----:R-:W-:-:S02]  /*1c910*/  IMAD.MOV.U32 R4, RZ, RZ, R19 ;  /* 0x000000ffff047224 */ /* 0x002fc400078e0013 */
[----:B------:R-:W-:-:S05]  /*1c920*/  IMAD.MOV.U32 R5, RZ, RZ, R20 ;  /* 0x000000ffff057224 */ /* 0x000fca00078e0014 */
[----:B------:R1:W-:Y:S01]  /*1c930*/  LDGSTS.E [R6+0x20d00], desc[UR22][R4.64], P1 ;  /* 0x20d0000004067fae */ /* 0x0003e200089a1016 */
[-C--:B------:R-:W-:Y:S02]  /*1c940*/  IADD3 R17, P3, PT, R17, R134.reuse, RZ ;  /* 0x0000008611117210 */ /* 0x080fe40007f7e0ff */
[----:B--2---:R-:W-:-:S03]  /*1c950*/  IADD3 R14, P4, PT, R14, R134, RZ ;  /* 0x000000860e0e7210 */ /* 0x004fc60007f9e0ff */
[----:B------:R-:W-:Y:S02]  /*1c960*/  IMAD.X R18, R18, 0x1, R133, P3 ;  /* 0x0000000112127824 */ /* 0x000fe400018e0685 */
[----:B-1----:R-:W-:Y:S02]  /*1c970*/  IMAD.MOV.U32 R4, RZ, RZ, R17 ;  /* 0x000000ffff047224 */ /* 0x002fe400078e0011 */
[----:B------:R-:W-:Y:S01]  /*1c980*/  IMAD.X R16, R16, 0x1, R133, P4 ;  /* 0x0000000110107824 */ /* 0x000fe200020e0685 */
[----:B------:R-:W-:Y:S01]  /*1c990*/  MOV R5, R18 ;  /* 0x0000001200057202 */ /* 0x000fe20000000f00 */
[----:B------:R-:W-:Y:S04]  /*1c9a0*/  STL [R1+0x348], R17 ;  /* 0x0003481101007387 */ /* 0x000fe80000100800 */
[----:B------:R-:W-:Y:S04]  /*1c9b0*/  STL [R1+0x344], R18 ;  /* 0x0003441201007387 */ /* 0x000fe80000100800 */
[----:B------:R-:W-:Y:S04]  /*1c9c0*/  STL [R1+0x388], R14 ;  /* 0x0003880e01007387 */ /* 0x000fe80000100800 */
[----:B------:R1:W-:Y:S04]  /*1c9d0*/  LDGSTS.E [R6+0x21100], desc[UR22][R4.64], P1 ;  /* 0x2110000004067fae */ /* 0x0003e800089a1016 */
[----:B------:R2:W-:Y:S01]  /*1c9e0*/  STL [R1+0x384], R16 ;  /* 0x0003841001007387 */ /* 0x0005e20000100800 */
[----:B-1----:R-:W-:-:S02]  /*1c9f0*/  IMAD.MOV.U32 R5, RZ, RZ, R16 ;  /* 0x000000ffff057224 */ /* 0x002fc400078e0010 */
[----:B------:R-:W-:Y:S01]  /*1ca00*/  IMAD.MOV.U32 R4, RZ, RZ, R14 ;  /* 0x000000ffff047224 */ /* 0x000fe200078e000e */
[----:B--2---:R-:W2:Y:S04]  /*1ca10*/  LDL.LU R16, [R1+0x2cc] ;  /* 0x0002cc0001107983 */ /* 0x004ea80000300800 */
[----:B------:R-:W2:Y:S04]  /*1ca20*/  LDL.LU R14, [R1+0x2d0] ;  /* 0x0002d000010e7983 */ /* 0x000ea80000300800 */
[----:B------:R-:W2:Y:S04]  /*1ca30*/  LDL.LU R20, [R1+0x30c] ;  /* 0x00030c0001147983 */ /* 0x000ea80000300800 */
[----:B------:R-:W2:Y:S04]  /*1ca40*/  LDL.LU R19, [R1+0x310] ;  /* 0x0003100001137983 */ /* 0x000ea80000300800 */
[----:B------:R1:W-:Y:S01]  /*1ca50*/  LDGSTS.E [R6+0x21500], desc[UR22][R4.64], P1 ;  /* 0x2150000004067fae */ /* 0x0003e200089a1016 */
[----:B-----5:R-:W-:-:S02]  /*1ca60*/  IADD3 R10, P3, PT, R10, R134, RZ ;  /* 0x000000860a0a7210 */ /* 0x020fc40007f7e0ff */
[----:B---3--:R-:W-:-:S03]  /*1ca70*/  IADD3 R7, P4, PT, R7, R134, RZ ;  /* 0x0000008607077210 */ /* 0x008fc60007f9e0ff */
[----:B----4-:R-:W-:Y:S02]  /*1ca80*/  IMAD.X R15, R15, 0x1, R133, P3 ;  /* 0x000000010f0f7824 */ /* 0x010fe400018e0685 */
[----:B-1----:R-:W-:Y:S02]  /*1ca90*/  IMAD.MOV.U32 R4, RZ, RZ, R10 ;  /* 0x000000ffff047224 */ /* 0x002fe400078e000a */
[----:B------:R-:W-:Y:S01]  /*1caa0*/  IMAD.MOV.U32 R5, RZ, RZ, R15 ;  /* 0x000000ffff057224 */ /* 0x000fe200078e000f */
[----:B------:R1:W-:Y:S01]  /*1cab0*/  STL [R1+0x3c8], R10 ;  /* 0x0003c80a01007387 */ /* 0x0003e20000100800 */
[----:B------:R-:W-:-:S03]  /*1cac0*/  IMAD.X R9, R9, 0x1, R133, P4 ;  /* 0x0000000109097824 */ /* 0x000fc600020e0685 */
[----:B------:R-:W-:Y:S04]  /*1cad0*/  STL [R1+0x3c4], R15 ;  /* 0x0003c40f01007387 */ /* 0x000fe80000100800 */
[----:B------:R-:W-:Y:S04]  /*1cae0*/  STL [R1+0x408], R7 ;  /* 0x0004080701007387 */ /* 0x000fe80000100800 */
[----:B------:R-:W3:Y:S04]  /*1caf0*/  LDL.LU R17, [R1+0x350] ;  /* 0x0003500001117983 */ /* 0x000ee80000300800 */
[----:B------:R4:W-:Y:S04]  /*1cb00*/  LDGSTS.E [R6+0x21900], desc[UR22][R4.64], P1 ;  /* 0x2190000004067fae */ /* 0x0009e800089a1016 */
[----:B------:R5:W-:Y:S01]  /*1cb10*/  STL [R1+0x404], R9 ;  /* 0x0004040901007387 */ /* 0x000be20000100800 */
[----:B------:R-:W-:-:S02]  /*1cb20*/  IADD3 R11, P3, PT, R11, R134, RZ ;  /* 0x000000860b0b7210 */ /* 0x000fc40007f7e0ff */
[----:B------:R-:W-:Y:S01]  /*1cb30*/  IADD3 R8, P4, PT, R8, R134, RZ ;  /* 0x0000008608087210 */ /* 0x000fe20007f9e0ff */
[----:B-1----:R-:W3:Y:S01]  /*1cb40*/  LDL.LU R10, [R1+0x390] ;  /* 0x00039000010a7983 */ /* 0x002ee20000300800 */
[----:B----4-:R-:W-:-:S03]  /*1cb50*/  IMAD.MOV.U32 R4, RZ, RZ, R7 ;  /* 0x000000ffff047224 */ /* 0x010fc600078e0007 */
[----:B------:R-:W4:Y:S01]  /*1cb60*/  LDL.LU R18, [R1+0x34c] ;  /* 0x00034c0001127983 */ /* 0x000f220000300800 */
[----:B------:R-:W-:Y:S02]  /*1cb70*/  IMAD.MOV.U32 R5, RZ, RZ, R9 ;  /* 0x000000ffff057224 */ /* 0x000fe400078e0009 */
[----:B-----5:R-:W1:Y:S01]  /*1cb80*/  S2R R9, SR_TID.X ;  /* 0x0000000000097919 */ /* 0x020e620000002100 */
[----:B------:R-:W5:Y:S01]  /*1cb90*/  S2R R7, SR_TID.X ;  /* 0x0000000000077919 */ /* 0x000f620000002100 */
[----:B------:R-:W4:Y:S01]  /*1cba0*/  LDL.LU R15, [R1+0x38c] ;  /* 0x00038c00010f7983 */ /* 0x000f220000300800 */
[----:B------:R-:W-:-:S03]  /*1cbb0*/  IADD3.X R12, PT, PT, R12, R133, RZ, P3, !PT ;  /* 0x000000850c0c7210 */ /* 0x000fc60001ffe4ff */
[----:B------:R-:W-:Y:S04]  /*1cbc0*/  STL [R1+0x24c], R11 ;  /* 0x00024c0b01007387 */ /* 0x000fe80000100800 */
[----:B------:R1:W-:Y:S01]  /*1cbd0*/  STL [R1+0x248], R12 ;  /* 0x0002480c01007387 */ /* 0x0003e20000100800 */
[----:B------:R-:W-:-:S03]  /*1cbe0*/  IMAD.X R13, R13, 0x1, R133, P4 ;  /* 0x000000010d0d7824 */ /* 0x000fc600020e0685 */
[----:B------:R-:W-:Y:S04]  /*1cbf0*/  STL [R1+0x28c], R8 ;  /* 0x00028c0801007387 */ /* 0x000fe80000100800 */
[----:B------:R5:W-:Y:S01]  /*1cc00*/  LDGSTS.E [R6+0x21d00], desc[UR22][R4.64], P1 ;  /* 0x21d0000004067fae */ /* 0x000be200089a1016 */
[----:B-1----:R-:W-:Y:S02]  /*1cc10*/  IMAD.SHL.U32 R9, R9, 0x4, RZ ;  /* 0x0000000409097824 */ /* 0x002fe400078e00ff */
[----:B-----5:R-:W-:-:S05]  /*1cc20*/  IMAD.SHL.U32 R7, R7, 0x100, RZ ;  /* 0x0000010007077824 */ /* 0x020fca00078e00ff */
[----:B------:R-:W-:Y:S02]  /*1cc30*/  LOP3.LUT R7, R7, 0x607c, R9, 0xc8, !PT ;  /* 0x0000607c07077812 */ /* 0x000fe400078ec809 */
[----:B------:R-:W5:Y:S02]  /*1cc40*/  LDL.LU R9, [R1+0x3d0] ;  /* 0x0003d00001097983 */ /* 0x000f640000300800 */
[----:B------:R-:W-:Y:S01]  /*1cc50*/  LOP3.LUT R7, R7, 0x30, RZ, 0x3c, !PT ;  /* 0x0000003007077812 */ /* 0x000fe200078e3cff */
[----:B------:R-:W-:Y:S01]  /*1cc60*/  IMAD.MOV.U32 R5, RZ, RZ, R12 ;  /* 0x000000ffff057224 */ /* 0x000fe200078e000c */
[----:B------:R1:W-:Y:S03]  /*1cc70*/  STL [R1+0x288], R13 ;  /* 0x0002880d01007387 */ /* 0x0003e60000100800 */
[----:B------:R-:W-:Y:S02]  /*1cc80*/  VIADD R6, R7, UR5 ;  /* 0x0000000507067c36 */ /* 0x000fe40008000000 */
[----:B------:R-:W5:Y:S04]  /*1cc90*/  LDL.LU R7, [R1+0x410] ;  /* 0x0004100001077983 */ /* 0x000f680000300800 */
[----:B------:R-:W5:Y:S01]  /*1cca0*/  LDL.LU R12, [R1+0x3cc] ;  /* 0x0003cc00010c7983 */ /* 0x000f620000300800 */
[----:B------:R-:W-:-:S03]  /*1ccb0*/  IMAD.MOV.U32 R4, RZ, RZ, R11 ;  /* 0x000000ffff047224 */ /* 0x000fc600078e000b */
[----:B------:R-:W5:Y:S04]  /*1ccc0*/  LDL.LU R11, [R1+0x40c] ;  /* 0x00040c00010b7983 */ /* 0x000f680000300800 */
[----:B------:R1:W-:Y:S02]  /*1ccd0*/  LDGSTS.E [R6+0x20180], desc[UR22][R4.64], P1 ;  /* 0x2018000004067fae */ /* 0x0003e400089a1016 */
[----:B-1----:R-:W-:Y:S02]  /*1cce0*/  IMAD.MOV.U32 R4, RZ, RZ, R8 ;  /* 0x000000ffff047224 */ /* 0x002fe400078e0008 */
[----:B------:R-:W-:Y:S02]  /*1ccf0*/  IMAD.MOV.U32 R5, RZ, RZ, R13 ;  /* 0x000000ffff057224 */ /* 0x000fe400078e000d */
[----:B------:R-:W5:Y:S04]  /*1cd00*/  LDL.LU R13, [R1+0x254] ;  /* 0x00025400010d7983 */ /* 0x000f680000300800 */
[----:B------:R-:W5:Y:S04]  /*1cd10*/  LDL.LU R8, [R1+0x294] ;  /* 0x0002940001087983 */ /* 0x000f680000300800 */
[----:B------:R1:W-:Y:S01]  /*1cd20*/  LDGSTS.E [R6+0x20580], desc[UR22][R4.64], P1 ;  /* 0x2058000004067fae */ /* 0x0003e200089a1016 */
[----:B--2---:R-:W-:-:S05]  /*1cd30*/  IADD3 R14, P3, PT, R14, R134, RZ ;  /* 0x000000860e0e7210 */ /* 0x004fca0007f7e0ff */
[--C-:B------:R-:W-:Y:S01]  /*1cd40*/  IMAD.X R16, R16, 0x1, R133.reuse, P3 ;  /* 0x0000000110107824 */ /* 0x100fe200018e0685 */
[----:B------:R-:W-:Y:S01]  /*1cd50*/  IADD3 R19, P4, PT, R19, R134, RZ ;  /* 0x0000008613137210 */ /* 0x000fe20007f9e0ff */
[----:B------:R-:W-:Y:S02]  /*1cd60*/  STL [R1+0x2d0], R14 ;  /* 0x0002d00e01007387 */ /* 0x000fe40000100800 */
[----:B-1----:R-:W-:Y:S02]  /*1cd70*/  IMAD.MOV.U32 R5, RZ, RZ, R16 ;  /* 0x000000ffff057224 */ /* 0x002fe400078e0010 */
[----:B------:R1:W-:Y:S01]  /*1cd80*/  STL [R1+0x2cc], R16 ;  /* 0x0002cc1001007387 */ /* 0x0003e20000100800 */
[----:B------:R-:W-:-:S03]  /*1cd90*/  IMAD.X R20, R20, 0x1, R133, P4 ;  /* 0x0000000114147824 */ /* 0x000fc600020e0685 */
[----:B------:R-:W-:Y:S01]  /*1cda0*/  STL [R1+0x310], R19 ;  /* 0x0003101301007387 */ /* 0x000fe20000100800 */
[----:B------:R-:W-:-:S03]  /*1cdb0*/  IMAD.MOV.U32 R4, RZ, RZ, R14 ;  /* 0x000000ffff047224 */ /* 0x000fc600078e000e */
[----:B-1----:R-:W2:Y:S04]  /*1cdc0*/  LDL.LU R16, [R1+0x250] ;  /* 0x0002500001107983 */ /* 0x002ea80000300800 */
[----:B------:R-:W-:Y:S04]  /*1cdd0*/  STL [R1+0x30c], R20 ;  /* 0x00030c1401007387 */ /* 0x000fe80000100800 */
[----:B------:R-:W2:Y:S04]  /*1cde0*/  LDL.LU R14, [R1+0x290] ;  /* 0x00029000010e7983 */ /* 0x000ea80000300800 */
[----:B------:R1:W-:Y:S02]  /*1cdf0*/  LDGSTS.E [R6+0x20980], desc[UR22][R4.64], P1 ;  /* 0x2098000004067fae */ /* 0x0003e400089a1016 */
[----:B-1----:R-:W-:Y:S01]  /*1ce00*/  MOV R4, R19 ;  /* 0x0000001300047202 */ /* 0x002fe20000000f00 */
[----:B------:R-:W-:-:S05]  /*1ce10*/  IMAD.MOV.U32 R5, RZ, RZ, R20 ;  /* 0x000000ffff057224 */ /* 0x000fca00078e0014 */
[----:B------:R1:W-:Y:S01]  /*1ce20*/  LDGSTS.E [R6+0x20d80], desc[UR22][R4.64], P1 ;  /* 0x20d8000004067fae */ /* 0x0003e200089a1016 */
[----:B---3--:R-:W-:-:S05]  /*1ce30*/  IADD3 R17, P3, PT, R17, R134, RZ ;  /* 0x0000008611117210 */ /* 0x008fca0007f7e0ff */
[----:B-1----:R-:W-:Y:S01]  /*1ce40*/  IMAD.MOV.U32 R4, RZ, RZ, R17 ;  /* 0x000000ffff047224 */ /* 0x002fe200078e0011 */
[----:B------:R-:W-:Y:S01]  /*1ce50*/  IADD3 R10, P4, PT, R10, R134, RZ ;  /* 0x000000860a0a7210 */ /* 0x000fe20007f9e0ff */
[----:B----4-:R-:W-:-:S04]  /*1ce60*/  IMAD.X R18, R18, 0x1, R133, P3 ;  /* 0x0000000112127824 */ /* 0x010fc800018e0685 */
[----:B------:R-:W-:Y:S01]  /*1ce70*/  IMAD.MOV.U32 R5, RZ, RZ, R18 ;  /* 0x000000ffff057224 */ /* 0x000fe200078e0012 */
[----:B------:R-:W-:Y:S04]  /*1ce80*/  STL [R1+0x350], R17 ;  /* 0x0003501101007387 */ /* 0x000fe80000100800 */
[----:B------:R1:W-:Y:S01]  /*1ce90*/  LDGSTS.E [R6+0x21180], desc[UR22][R4.64], P1 ;  /* 0x2118000004067fae */ /* 0x0003e200089a1016 */
[----:B------:R-:W-:-:S03]  /*1cea0*/  IMAD.X R15, R15, 0x1, R133, P4 ;  /* 0x000000010f0f7824 */ /* 0x000fc600020e0685 */
[----:B------:R-:W-:Y:S04]  /*1ceb0*/  STL [R1+0x34c], R18 ;  /* 0x00034c1201007387 */ /* 0x000fe80000100800 */
[----:B------:R-:W-:Y:S01]  /*1cec0*/  STL [R1+0x390], R10 ;  /* 0x0003900a01007387 */ /* 0x000fe20000100800 */
[----:B-1----:R-:W-:Y:S02]  /*1ced0*/  IMAD.MOV.U32 R4, RZ, RZ, R10 ;  /* 0x000000ffff047224 */ /* 0x002fe400078e000a */
[----:B------:R-:W-:Y:S01]  /*1cee0*/  IMAD.MOV.U32 R5, RZ, RZ, R15 ;  /* 0x000000ffff057224 */ /* 0x000fe200078e000f */
[----:B------:R1:W-:Y:S04]  /*1cef0*/  STL [R1+0x38c], R15 ;  /* 0x00038c0f01007387 */ /* 0x0003e80000100800 */
[----:B------:R3:W-:Y:S04]  /*1cf00*/  LDGSTS.E [R6+0x21580], desc[UR22][R4.64], P1 ;  /* 0x2158000004067fae */ /* 0x0007e800089a1016 */
[----:B-1----:R-:W4:Y:S04]  /*1cf10*/  LDL.LU R15, [R1+0x2d4] ;  /* 0x0002d400010f7983 */ /* 0x002f280000300800 */
[----:B------:R-:W4:Y:S04]  /*1cf20*/  LDL.LU R10, [R1+0x2d8] ;  /* 0x0002d800010a7983 */ /* 0x000f280000300800 */
[----:B------:R-:W4:Y:S04]  /*1cf30*/  LDL.LU R20, [R1+0x314] ;  /* 0x0003140001147983 */ /* 0x000f280000300800 */
[----:B------:R-:W4:Y:S01]  /*1cf40*/  LDL.LU R19, [R1+0x318] ;  /* 0x0003180001137983 */ /* 0x000f220000300800 */
[----:B-----5:R-:W-:-:S05]  /*1cf50*/  IADD3 R9, P3, PT, R9, R134, RZ ;  /* 0x0000008609097210 */ /* 0x020fca0007f7e0ff */
[----:B---3--:R-:W-:Y:S02]  /*1cf60*/  IMAD.MOV.U32 R4, RZ, RZ, R9 ;  /* 0x000000ffff047224 */ /* 0x008fe400078e0009 */
[----:B------:R-:W-:Y:S01]  /*1cf70*/  IMAD.X R12, R12, 0x1, R133, P3 ;  /* 0x000000010c0c7824 */ /* 0x000fe200018e0685 */
[----:B------:R-:W-:-:S04]  /*1cf80*/  IADD3 R7, P4, PT, R7, R134, RZ ;  /* 0x0000008607077210 */ /* 0x000fc80007f9e0ff */
[----:B------:R-:W-:Y:S01]  /*1cf90*/  MOV R5, R12 ;  /* 0x0000000c00057202 */ /* 0x000fe20000000f00 */
[----:B------:R-:W-:Y:S04]  /*1cfa0*/  STL [R1+0x3d0], R9 ;  /* 0x0003d00901007387 */ /* 0x000fe80000100800 */
[----:B------:R1:W-:Y:S04]  /*1cfb0*/  STL [R1+0x3cc], R12 ;  /* 0x0003cc0c01007387 */ /* 0x0003e80000100800 */
[----:B------:R3:W-:Y:S04]  /*1cfc0*/  LDGSTS.E [R6+0x21980], desc[UR22][R4.64], P1 ;  /* 0x2198000004067fae */ /* 0x0007e800089a1016 */
[----:B------:R5:W-:Y:S01]  /*1cfd0*/  STL [R1+0x410], R7 ;  /* 0x0004100701007387 */ /* 0x000be20000100800 */
[----:B-1----:R-:W1:Y:S01]  /*1cfe0*/  S2R R12, SR_TID.X ;  /* 0x00000000000c7919 */ /* 0x002e620000002100 */
[----:B---3--:R-:W-:-:S02]  /*1cff0*/  IMAD.MOV.U32 R4, RZ, RZ, R7 ;  /* 0x000000ffff047224 */ /* 0x008fc400078e0007 */
[----:B------:R-:W3:Y:S01]  /*1d000*/  LDL.LU R17, [R1+0x358] ;  /* 0x0003580001117983 */ /* 0x000ee20000300800 */
[----:B-----5:R-:W5:Y:S01]  /*1d010*/  S2R R7, SR_TID.X ;  /* 0x0000000000077919 */ /* 0x020f620000002100 */
[----:B------:R-:W-:-:S05]  /*1d020*/  IMAD.X R11, R11, 0x1, R133, P4 ;  /* 0x000000010b0b7824 */ /* 0x000fca00020e0685 */
[----:B------:R1:W-:Y:S04]  /*1d030*/  STL [R1+0x40c], R11 ;  /* 0x00040c0b01007387 */ /* 0x0003e80000100800 */
[----:B------:R-:W3:Y:S01]  /*1d040*/  LDL.LU R9, [R1+0x398] ;  /* 0x0003980001097983 */ /* 0x000ee20000300800 */
[----:B------:R-:W-:-:S03]  /*1d050*/  IADD3 R13, P3, PT, R13, R134, RZ ;  /* 0x000000860d0d7210 */ /* 0x000fc60007f7e0ff */
[----:B------:R-:W3:Y:S01]  /*1d060*/  LDL.LU R18, [R1+0x354] ;  /* 0x0003540001127983 */ /* 0x000ee20000300800 */
[----:B------:R-:W-:-:S03]  /*1d070*/  IMAD.MOV.U32 R5, RZ, RZ, R11 ;  /* 0x000000ffff057224 */ /* 0x000fc600078e000b */
[----:B-1----:R-:W3:Y:S01]  /*1d080*/  LDL.LU R11, [R1+0x394] ;  /* 0x00039400010b7983 */ /* 0x002ee20000300800 */
[----:B------:R-:W-:Y:S01]  /*1d090*/  IMAD.SHL.U32 R12, R12, 0x4, RZ ;  /* 0x000000040c0c7824 */ /* 0x000fe200078e00ff */
[----:B------:R-:W-:Y:S01]  /*1d0a0*/  IADD3 R8, P4, PT, R8, R134, RZ ;  /* 0x0000008608087210 */ /* 0x000fe20007f9e0ff */
[----:B-----5:R-:W-:Y:S01]  /*1d0b0*/  IMAD.SHL.U32 R7, R7, 0x100, RZ ;  /* 0x0000010007077824 */ /* 0x020fe200078e00ff */
[----:B------:R1:W-:Y:S04]  /*1d0c0*/  LDGSTS.E [R6+0x21d80], desc[UR22][R4.64], P1 ;  /* 0x21d8000004067fae */ /* 0x0003e800089a1016 */
[----:B------:R-:W-:Y:S01]  /*1d0d0*/  LOP3.LUT R7, R7, 0x607c, R12, 0xc8, !PT ;  /* 0x0000607c07077812 */ /* 0x000fe200078ec80c */
[----:B------:R-:W-:Y:S03]  /*1d0e0*/  STL [R1+0x254], R13 ;  /* 0x0002540d01007387 */ /* 0x000fe60000100800 */
[----:B------:R-:W-:-:S05]  /*1d0f0*/  LOP3.LUT R7, R7, 0x40, RZ, 0x3c, !PT ;  /* 0x0000004007077812 */ /* 0x000fca00078e3cff */
[----:B-1----:R-:W-:Y:S02]  /*1d100*/  VIADD R6, R7, UR5 ;  /* 0x0000000507067c36 */ /* 0x002fe40008000000 */
[----:B------:R-:W-:Y:S02]  /*1d110*/  IMAD.MOV.U32 R4, RZ, RZ, R13 ;  /* 0x000000ffff047224 */ /* 0x000fe400078e000d */
[----:B--2---:R-:W-:-:S05]  /*1d120*/  IMAD.X R16, R16, 0x1, R133, P3 ;  /* 0x0000000110107824 */ /* 0x004fca00018e0685 */
[----:B------:R1:W-:Y:S01]  /*1d130*/  STL [R1+0x250], R16 ;  /* 0x0002501001007387 */ /* 0x0003e20000100800 */
[----:B------:R-:W-:-:S03]  /*1d140*/  IMAD.X R14, R14, 0x1, R133, P4 ;  /* 0x000000010e0e7824 */ /* 0x000fc600020e0685 */
        /* <DEDUP_REMOVED lines=8> */
[----:B-1----:R-:W-:Y:S01]  /*1d1d0*/  IMAD.MOV.U32 R4, RZ, RZ, R8 ;  /* 0x000000ffff047224 */ /* 0x002fe200078e0008 */
[----:B------:R-:W-:-:S02]  /*1d1e0*/  MOV R5, R14 ;  /* 0x0000000e00057202 */ /* 0x000fc40000000f00 */
[----:B-----5:R-:W5:Y:S04]  /*1d1f0*/  LDL.LU R14, [R1+0x25c] ;  /* 0x00025c00010e7983 */ /* 0x020f680000300800 */
[----:B------:R-:W5:Y:S04]  /*1d200*/  LDL.LU R8, [R1+0x29c] ;  /* 0x00029c0001087983 */ /* 0x000f680000300800 */
[----:B------:R1:W-:Y:S01]  /*1d210*/  LDGSTS.E [R6+0x20600], desc[UR22][R4.64], P1 ;  /* 0x2060000004067fae */ /* 0x0003e200089a1016 */
[----:B----4-:R-:W-:-:S05]  /*1d220*/  IADD3 R10, P3, PT, R10, R134, RZ ;  /* 0x000000860a0a7210 */ /* 0x010fca0007f7e0ff */
[----:B------:R-:W-:Y:S01]  /*1d230*/  IMAD.X R15, R15, 0x1, R133, P3 ;  /* 0x000000010f0f7824 */ /* 0x000fe200018e0685 */
[----:B------:R-:W-:Y:S01]  /*1d240*/  IADD3 R19, P4, PT, R19, R134, RZ ;  /* 0x0000008613137210 */ /* 0x000fe20007f9e0ff */
[----:B------:R-:W-:Y:S02]  /*1d250*/  STL [R1+0x2d8], R10 ;  /* 0x0002d80a01007387 */ /* 0x000fe40000100800 */
[----:B-1----:R-:W-:Y:S02]  /*1d260*/  IMAD.MOV.U32 R5, RZ, RZ, R15 ;  /* 0x000000ffff057224 */ /* 0x002fe400078e000f */
[----:B------:R1:W-:Y:S01]  /*1d270*/  STL [R1+0x2d4], R15 ;  /* 0x0002d40f01007387 */ /* 0x0003e20000100800 */
[----:B------:R-:W-:Y:S02]  /*1d280*/  IMAD.X R20, R20, 0x1, R133, P4 ;  /* 0x0000000114147824 */ /* 0x000fe400020e0685 */
[----:B------:R-:W-:Y:S01]  /*1d290*/  IMAD.MOV.U32 R4, RZ, RZ, R10 ;  /* 0x000000ffff047224 */ /* 0x000fe200078e000a */
[----:B------:R-:W-:Y:S04]  /*1d2a0*/  STL [R1+0x318], R19 ;  /* 0x0003181301007387 */ /* 0x000fe80000100800 */
[----:B------:R4:W-:Y:S04]  /*1d2b0*/  LDGSTS.E [R6+0x20a00], desc[UR22][R4.64], P1 ;  /* 0x20a0000004067fae */ /* 0x0009e800089a1016 */
[----:B-1----:R-:W5:Y:S04]  /*1d2c0*/  LDL.LU R15, [R1+0x258] ;  /* 0x00025800010f7983 */ /* 0x002f680000300800 */
[----:B------:R-:W-:Y:S04]  /*1d2d0*/  STL [R1+0x314], R20 ;  /* 0x0003141401007387 */ /* 0x000fe80000100800 */
[----:B------:R-:W5:Y:S01]  /*1d2e0*/  LDL.LU R10, [R1+0x298] ;  /* 0x00029800010a7983 */ /* 0x000f620000300800 */
[----:B----4-:R-:W-:-:S02]  /*1d2f0*/  IMAD.MOV.U32 R4, RZ, RZ, R19 ;  /* 0x000000ffff047224 */ /* 0x010fc400078e0013 */
[----:B------:R-:W-:-:S05]  /*1d300*/  IMAD.MOV.U32 R5, RZ, RZ, R20 ;  /* 0x000000ffff057224 */ /* 0x000fca00078e0014 */
[----:B------:R1:W-:Y:S01]  /*1d310*/  LDGSTS.E [R6+0x20e00], desc[UR22][R4.64], P1 ;  /* 0x20e0000004067fae */ /* 0x0003e200089a1016 */
[----:B---3--:R-:W-:-:S05]  /*1d320*/  IADD3 R17, P3, PT, R17, R134, RZ ;  /* 0x0000008611117210 */ /* 0x008fca0007f7e0ff */
[----:B-1----:R-:W-:Y:S01]  /*1d330*/  IMAD.MOV.U32 R4, RZ, RZ, R17 ;  /* 0x000000ffff047224 */ /* 0x002fe200078e0011 */
[----:B------:R-:W-:Y:S01]  /*1d340*/  STL [R1+0x358], R17 ;  /* 0x0003581101007387 */ /* 0x000fe20000100800 */
[----:B------:R-:W-:Y:S01]  /*1d350*/  IADD3 R9, P4, PT, R9, R134, RZ ;  /* 0x0000008609097210 */ /* 0x000fe20007f9e0ff */
[----:B------:R-:W-:-:S04]  /*1d360*/  IMAD.X R18, R18, 0x1, R133, P3 ;  /* 0x0000000112127824 */ /* 0x000fc800018e0685 */
[----:B------:R-:W-:Y:S02]  /*1d370*/  IMAD.MOV.U32 R5, RZ, RZ, R18 ;  /* 0x000000ffff057224 */ /* 0x000fe400078e0012 */
[----:B------:R-:W-:Y:S01]  /*1d380*/  IMAD.X R11, R11, 0x1, R133, P4 ;  /* 0x000000010b0b7824 */ /* 0x000fe200020e0685 */
[----:B------:R-:W-:Y:S04]  /*1d390*/  STL [R1+0x354], R18 ;  /* 0x0003541201007387 */ /* 0x000fe80000100800 */
[----:B------:R-:W-:Y:S04]  /*1d3a0*/  STL [R1+0x398], R9 ;  /* 0x0003980901007387 */ /* 0x000fe80000100800 */
[----:B------:R1:W-:Y:S04]  /*1d3b0*/  LDGSTS.E [R6+0x21200], desc[UR22][R4.64], P1 ;  /* 0x2120000004067fae */ /* 0x0003e800089a1016 */
[----:B------:R3:W-:Y:S01]  /*1d3c0*/  STL [R1+0x394], R11 ;  /* 0x0003940b01007387 */ /* 0x0007e20000100800 */
[----:B-1----:R-:W-:Y:S01]  /*1d3d0*/  IMAD.MOV.U32 R5, RZ, RZ, R11 ;  /* 0x000000ffff057224 */ /* 0x002fe200078e000b */
[----:B------:R-:W-:-:S02]  /*1d3e0*/  MOV R4, R9 ;  /* 0x0000000900047202 */ /* 0x000fc40000000f00 */
[----:B---3--:R-:W3:Y:S04]  /*1d3f0*/  LDL.LU R11, [R1+0x2dc] ;  /* 0x0002dc00010b7983 */ /* 0x008ee80000300800 */
[----:B------:R-:W4:Y:S04]  /*1d400*/  LDL.LU R9, [R1+0x2e0] ;  /* 0x0002e00001097983 */ /* 0x000f280000300800 */
[----:B------:R-:W3:Y:S04]  /*1d410*/  LDL.LU R20, [R1+0x31c] ;  /* 0x00031c0001147983 */ /* 0x000ee80000300800 */
[----:B------:R-:W3:Y:S04]  /*1d420*/  LDL.LU R19, [R1+0x320] ;  /* 0x0003200001137983 */ /* 0x000ee80000300800 */
[----:B------:R1:W-:Y:S01]  /*1d430*/  LDGSTS.E [R6+0x21600], desc[UR22][R4.64], P1 ;  /* 0x2160000004067fae */ /* 0x0003e200089a1016 */
[----:B--2---:R-:W-:-:S02]  /*1d440*/  IADD3 R7, P3, PT, R7, R134, RZ ;  /* 0x0000008607077210 */ /* 0x004fc40007f7e0ff */
[----:B------:R-:W-:-:S03]  /*1d450*/  IADD3 R12, P4, PT, R12, R134, RZ ;  /* 0x000000860c0c7210 */ /* 0x000fc60007f9e0ff */
[----:B------:R-:W-:Y:S01]  /*1d460*/  IMAD.X R16, R16, 0x1, R133, P3 ;  /* 0x0000000110107824 */ /* 0x000fe200018e0685 */
[----:B------:R2:W-:Y:S01]  /*1d470*/  STL [R1+0x3d8], R7 ;  /* 0x0003d80701007387 */ /* 0x0005e20000100800 */
[----:B-1----:R-:W-:Y:S02]  /*1d480*/  IMAD.MOV.U32 R4, RZ, RZ, R7 ;  /* 0x000000ffff047224 */ /* 0x002fe400078e0007 */
[----:B------:R-:W-:Y:S01]  /*1d490*/  IMAD.X R13, R13, 0x1, R133, P4 ;  /* 0x000000010d0d7824 */ /* 0x000fe200020e0685 */
[----:B------:R1:W-:Y:S04]  /*1d4a0*/  STL [R1+0x3d4], R16 ;  /* 0x0003d41001007387 */ /* 0x0003e80000100800 */
[----:B------:R1:W-:Y:S01]  /*1d4b0*/  STL [R1+0x418], R12 ;  /* 0x0004180c01007387 */ /* 0x0003e20000100800 */
[----:B------:R-:W-:-:S03]  /*1d4c0*/  IMAD.MOV.U32 R5, RZ, RZ, R16 ;  /* 0x000000ffff057224 */ /* 0x000fc600078e0010 */
[----:B--2---:R-:W2:Y:S04]  /*1d4d0*/  LDL.LU R7, [R1+0x360] ;  /* 0x0003600001077983 */ /* 0x004ea80000300800 */
[----:B------:R5:W-:Y:S04]  /*1d4e0*/  STL [R1+0x414], R13 ;  /* 0x0004140d01007387 */ /* 0x000be80000100800 */
[----:B-1----:R-:W2:Y:S04]  /*1d4f0*/  LDL.LU R16, [R1+0x3a0] ;  /* 0x0003a00001107983 */ /* 0x002ea80000300800 */
[----:B------:R-:W2:Y:S04]  /*1d500*/  LDL.LU R17, [R1+0x35c] ;  /* 0x00035c0001117983 */ /* 0x000ea80000300800 */
[----:B------:R-:W2:Y:S04]  /*1d510*/  LDL.LU R18, [R1+0x39c] ;  /* 0x00039c0001127983 */ /* 0x000ea80000300800 */
[----:B------:R1:W-:Y:S02]  /*1d520*/  LDGSTS.E [R6+0x21a00], desc[UR22][R4.64], P1 ;  /* 0x21a0000004067fae */ /* 0x0003e400089a1016 */
[----:B-1----:R-:W-:-:S02]  /*1d530*/  IMAD.MOV.U32 R4, RZ, RZ, R12 ;  /* 0x000000ffff047224 */ /* 0x002fc400078e000c */
[----:B------:R-:W-:Y:S01]  /*1d540*/  IMAD.MOV.U32 R5, RZ, RZ, R13 ;  /* 0x000000ffff057224 */ /* 0x000fe200078e000d */
[----:B------:R-:W1:Y:S01]  /*1d550*/  S2R R12, SR_TID.X ;  /* 0x00000000000c7919 */ /* 0x000e620000002100 */
[----:B-----5:R-:W5:Y:S01]  /*1d560*/  S2R R13, SR_TID.X ;  /* 0x00000000000d7919 */ /* 0x020f620000002100 */
[-C--:B------:R-:W-:Y:S02]  /*1d570*/  IADD3 R14, P3, PT, R14, R134.reuse, RZ ;  /* 0x000000860e0e7210 */ /* 0x080fe40007f7e0ff */
[----:B------:R-:W-:Y:S01]  /*1d580*/  IADD3 R8, P4, PT, R8, R134, RZ ;  /* 0x0000008608087210 */ /* 0x000fe20007f9e0ff */
[----:B------:R1:W-:Y:S04]  /*1d590*/  LDGSTS.E [R6+0x21e00], desc[UR22][R4.64], P1 ;  /* 0x21e0000004067fae */ /* 0x0003e800089a1016 */
[----:B------:R1:W-:Y:S02]  /*1d5a0*/  STL [R1+0x25c], R14 ;  /* 0x00025c0e01007387 */ /* 0x0003e40000100800 */
[----:B-1----:R-:W-:-:S02]  /*1d5b0*/  IMAD.SHL.U32 R12, R12, 0x100, RZ ;  /* 0x000001000c0c7824 */ /* 0x002fc400078e00ff */
[----:B-----5:R-:W-:-:S05]  /*1d5c0*/  IMAD.SHL.U32 R13, R13, 0x4, RZ ;  /* 0x000000040d0d7824 */ /* 0x020fca00078e00ff */
[----:B------:R-:W-:-:S04]  /*1d5d0*/  LOP3.LUT R12, R12, 0x607c, R13, 0xc8, !PT ;  /* 0x0000607c0c0c7812 */ /* 0x000fc800078ec80d */
[----:B------:R-:W-:Y:S01]  /*1d5e0*/  LOP3.LUT R12, R12, 0x50, RZ, 0x3c, !PT ;  /* 0x000000500c0c7812 */ /* 0x000fe200078e3cff */
[----:B------:R-:W-:-:S04]  /*1d5f0*/  IMAD.X R15, R15, 0x1, R133, P3 ;  /* 0x000000010f0f7824 */ /* 0x000fc800018e0685 */
[----:B------:R-:W-:Y:S01]  /*1d600*/  VIADD R6, R12, UR5 ;  /* 0x000000050c067c36 */ /* 0x000fe20008000000 */
[----:B------:R1:W-:Y:S01]  /*1d610*/  STL [R1+0x258], R15 ;  /* 0x0002580f01007387 */ /* 0x0003e20000100800 */
[----:B------:R-:W-:-:S03]  /*1d620*/  IADD3.X R10, PT, PT, R10, R133, RZ, P4, !PT ;  /* 0x000000850a0a7210 */ /* 0x000fc600027fe4ff */
[----:B------:R-:W-:Y:S04]  /*1d630*/  STL [R1+0x29c], R8 ;  /* 0x00029c0801007387 */ /* 0x000fe80000100800 */
[----:B------:R-:W5:Y:S01]  /*1d640*/  LDL.LU R12, [R1+0x3e0] ;  /* 0x0003e000010c7983 */ /* 0x000f620000300800 */
[----:B------:R-:W-:-:S03]  /*1d650*/  IMAD.MOV.U32 R4, RZ, RZ, R14 ;  /* 0x000000ffff047224 */ /* 0x000fc600078e000e */
[----:B------:R1:W-:Y:S04]  /*1d660*/  STL [R1+0x298], R10 ;  /* 0x0002980a01007387 */ /* 0x0003e80000100800 */
[----:B------:R-:W5:Y:S04]  /*1d670*/  LDL.LU R13, [R1+0x420] ;  /* 0x00042000010d7983 */ /* 0x000f680000300800 */
[----:B------:R-:W5:Y:S01]  /*1d680*/  LDL.LU R14, [R1+0x3dc] ;  /* 0x0003dc00010e7983 */ /* 0x000f620000300800 */
[----:B------:R-:W-:-:S03]  /*1d690*/  IMAD.MOV.U32 R5, RZ, RZ, R15 ;  /* 0x000000ffff057224 */ /* 0x000fc600078e000f */
[----:B-1----:R-:W5:Y:S04]  /*1d6a0*/  LDL.LU R15, [R1+0x41c] ;  /* 0x00041c00010f7983 */ /* 0x002f680000300800 */
[----:B------:R1:W-:Y:S02]  /*1d6b0*/  LDGSTS.E [R6+0x20280], desc[UR22][R4.64], P1 ;  /* 0x2028000004067fae */ /* 0x0003e400089a1016 */
[----:B-1----:R-:W-:Y:S02]  /*1d6c0*/  IMAD.MOV.U32 R4, RZ, RZ, R8 ;  /* 0x000000ffff047224 */ /* 0x002fe400078e0008 */
[----:B------:R-:W-:Y:S02]  /*1d6d0*/  IMAD.MOV.U32 R5, RZ, RZ, R10 ;  /* 0x000000ffff057224 */ /* 0x000fe400078e000a */
[----:B------:R-:W5:Y:S04]  /*1d6e0*/  LDL.LU R10, [R1+0x264] ;  /* 0x00026400010a7983 */ /* 0x000f680000300800 */
[----:B------:R-:W5:Y:S04]  /*1d6f0*/  LDL.LU R8, [R1+0x2a4] ;  /* 0x0002a40001087983 */ /* 0x000f680000300800 */
[----:B------:R1:W-:Y:S01]  /*1d700*/  LDGSTS.E [R6+0x20680], desc[UR22][R4.64], P1 ;  /* 0x2068000004067fae */ /* 0x0003e200089a1016 */
[----:B----4-:R-:W-:-:S05]  /*1d710*/  IADD3 R9, P3, PT, R9, R134, RZ ;  /* 0x0000008609097210 */ /* 0x010fca0007f7e0ff */
[----:B---3--:R-:W-:Y:S01]  /*1d720*/  IMAD.X R11, R11, 0x1, R133, P3 ;  /* 0x000000010b0b7824 */ /* 0x008fe200018e0685 */
[----:B------:R-:W-:Y:S01]  /*1d730*/  IADD3 R19, P4, PT, R19, R134, RZ ;  /* 0x0000008613137210 */ /* 0x000fe20007f9e0ff */
[----:B------:R-:W-:Y:S02]  /*1d740*/  STL [R1+0x2e0], R9 ;  /* 0x0002e00901007387 */ /* 0x000fe40000100800 */
[----:B-1----:R-:W-:Y:S02]  /*1d750*/  IMAD.MOV.U32 R5, RZ, RZ, R11 ;  /* 0x000000ffff057224 */ /* 0x002fe400078e000b */
[----:B------:R-:W-:Y:S01]  /*1d760*/  IMAD.X R20, R20, 0x1, R133, P4 ;  /* 0x0000000114147824 */ /* 0x000fe200020e0685 */
[----:B------:R1:W-:Y:S01]  /*1d770*/  STL [R1+0x2dc], R11 ;  /* 0x0002dc0b01007387 */ /* 0x0003e20000100800 */
[----:B------:R-:W-:-:S03]  /*1d780*/  IMAD.MOV.U32 R4, RZ, RZ, R9 ;  /* 0x000000ffff047224 */ /* 0x000fc600078e0009 */
[----:B------:R-:W-:Y:S04]  /*1d790*/  STL [R1+0x320], R19 ;  /* 0x0003201301007387 */ /* 0x000fe80000100800 */
[----:B------:R3:W-:Y:S04]  /*1d7a0*/  LDGSTS.E [R6+0x20a80], desc[UR22][R4.64], P1 ;  /* 0x20a8000004067fae */ /* 0x0007e800089a1016 */
[----:B-1----:R-:W4:Y:S04]  /*1d7b0*/  LDL.LU R11, [R1+0x260] ;  /* 0x00026000010b7983 */ /* 0x002f280000300800 */
[----:B------:R-:W-:Y:S04]  /*1d7c0*/  STL [R1+0x31c], R20 ;  /* 0x00031c1401007387 */ /* 0x000fe80000100800 */
[----:B------:R-:W4:Y:S01]  /*1d7d0*/  LDL.LU R9, [R1+0x2a0] ;  /* 0x0002a00001097983 */ /* 0x000f220000300800 */
[----:B---3--:R-:W-:Y:S01]  /*1d7e0*/  IMAD.MOV.U32 R4, RZ, RZ, R19 ;  /* 0x000000ffff047224 */ /* 0x008fe200078e0013 */
[----:B------:R-:W-:-:S05]  /*1d7f0*/  MOV R5, R20 ;  /* 0x0000001400057202 */ /* 0x000fca0000000f00 */
[----:B------:R1:W-:Y:S01]  /*1d800*/  LDGSTS.E [R6+0x20e80], desc[UR22][R4.64], P1 ;  /* 0x20e8000004067fae */ /* 0x0003e200089a1016 */
[-C--:B--2---:R-:W-:Y:S02]  /*1d810*/  IADD3 R7, P3, PT, R7, R134.reuse, RZ ;  /* 0x0000008607077210 */ /* 0x084fe40007f7e0ff */
[----:B------:R-:W-:-:S03]  /*1d820*/  IADD3 R16, P4, PT, R16, R134, RZ ;  /* 0x0000008610107210 */ /* 0x000fc60007f9e0ff */
[----:B------:R-:W-:Y:S01]  /*1d830*/  IMAD.X R17, R17, 0x1, R133, P3 ;  /* 0x0000000111117824 */ /* 0x000fe200018e0685 */
[----:B------:R-:W-:Y:S01]  /*1d840*/  STL [R1+0x360], R7 ;  /* 0x0003600701007387 */ /* 0x000fe20000100800 */
[----:B-1----:R-:W-:Y:S02]  /*1d850*/  IMAD.MOV.U32 R4, RZ, RZ, R7 ;  /* 0x000000ffff047224 */ /* 0x002fe400078e0007 */
[----:B------:R-:W-:Y:S01]  /*1d860*/  IMAD.X R18, R18, 0x1, R133, P4 ;  /* 0x0000000112127824 */ /* 0x000fe200020e0685 */
[----:B------:R1:W-:Y:S01]  /*1d870*/  STL [R1+0x35c], R17 ;  /* 0x00035c1101007387 */ /* 0x0003e20000100800 */
[----:B------:R-:W-:-:S03]  /*1d880*/  IMAD.MOV.U32 R5, RZ, RZ, R17 ;  /* 0x000000ffff057224 */ /* 0x000fc600078e0011 */
[----:B------:R-:W-:Y:S04]  /*1d890*/  STL [R1+0x3a0], R16 ;  /* 0x0003a01001007387 */ /* 0x000fe80000100800 */
[----:B------:R2:W-:Y:S04]  /*1d8a0*/  LDGSTS.E [R6+0x21280], desc[UR22][R4.64], P1 ;  /* 0x2128000004067fae */ /* 0x0005e800089a1016 */
[----:B-1----:R-:W3:Y:S04]  /*1d8b0*/  LDL.LU R17, [R1+0x2e8] ;  /* 0x0002e80001117983 */ /* 0x002ee80000300800 */
[----:B------:R1:W-:Y:S04]  /*1d8c0*/  STL [R1+0x39c], R18 ;  /* 0x00039c1201007387 */ /* 0x0003e80000100800 */
[----:B------:R-:W3:Y:S01]  /*1d8d0*/  LDL.LU R7, [R1+0x328] ;  /* 0x0003280001077983 */ /* 0x000ee20000300800 */
[----:B--2---:R-:W-:-:S03]  /*1d8e0*/  IMAD.MOV.U32 R5, RZ, RZ, R18 ;  /* 0x000000ffff057224 */ /* 0x004fc600078e0012 */
[----:B-1----:R-:W2:Y:S01]  /*1d8f0*/  LDL.LU R18, [R1+0x2e4] ;  /* 0x0002e40001127983 */ /* 0x002ea20000300800 */
[----:B------:R-:W-:-:S03]  /*1d900*/  IMAD.MOV.U32 R4, RZ, RZ, R16 ;  /* 0x000000ffff047224 */ /* 0x000fc600078e0010 */
[----:B------:R-:W2:Y:S01]  /*1d910*/  LDL.LU R16, [R1+0x324] ;  /* 0x0003240001107983 */ /* 0x000ea20000300800 */
[----:B------:R-:W1:Y:S01]  /*1d920*/  S2R R20, SR_TID.X ;  /* 0x0000000000147919 */ /* 0x000e620000002100 */
[----:B------:R-:W1:Y:S02]  /*1d930*/  S2R R19, SR_TID.X ;  /* 0x0000000000137919 */ /* 0x000e640000002100 */
[----:B------:R1:W-:Y:S01]  /*1d940*/  LDGSTS.E [R6+0x21680], desc[UR22][R4.64], P1 ;  /* 0x2168000004067fae */ /* 0x0003e200089a1016 */
[-C--:B-----5:R-:W-:Y:S02]  /*1d950*/  IADD3 R12, P3, PT, R12, R134.reuse, RZ ;  /* 0x000000860c0c7210 */ /* 0x0a0fe40007f7e0ff */
[----:B------:R-:W-:-:S03]  /*1d960*/  IADD3 R13, P4, PT, R13, R134, RZ ;  /* 0x000000860d0d7210 */ /* 0x000fc60007f9e0ff */
[--C-:B------:R-:W-:Y:S01]  /*1d970*/  IMAD.X R14, R14, 0x1, R133.reuse, P3 ;  /* 0x000000010e0e7824 */ /* 0x100fe200018e0685 */
[----:B------:R-:W-:Y:S01]  /*1d980*/  STL [R1+0x3e0], R12 ;  /* 0x0003e00c01007387 */ /* 0x000fe20000100800 */
[----:B-1----:R-:W-:Y:S02]  /*1d990*/  IMAD.MOV.U32 R4, RZ, RZ, R12 ;  /* 0x000000ffff047224 */ /* 0x002fe400078e000c */
[----:B------:R-:W-:Y:S01]  /*1d9a0*/  IMAD.X R15, R15, 0x1, R133, P4 ;  /* 0x000000010f0f7824 */ /* 0x000fe200020e0685 */
[----:B------:R1:W-:Y:S01]  /*1d9b0*/  STL [R1+0x3dc], R14 ;  /* 0x0003dc0e01007387 */ /* 0x0003e20000100800 */
[----:B------:R-:W-:-:S03]  /*1d9c0*/  IMAD.MOV.U32 R5, RZ, RZ, R14 ;  /* 0x000000ffff057224 */ /* 0x000fc600078e000e */
[----:B------:R-:W-:Y:S01]  /*1d9d0*/  STL [R1+0x420], R13 ;  /* 0x0004200d01007387 */ /* 0x000fe20000100800 */
[----:B------:R-:W-:Y:S02]  /*1d9e0*/  IMAD.SHL.U32 R20, R20, 0x4, RZ ;  /* 0x0000000414147824 */ /* 0x000fe400078e00ff */
[----:B------:R-:W-:Y:S01]  /*1d9f0*/  IMAD.SHL.U32 R19, R19, 0x100, RZ ;  /* 0x0000010013137824 */ /* 0x000fe200078e00ff */
[----:B------:R5:W-:Y:S04]  /*1da00*/  LDGSTS.E [R6+0x21a80], desc[UR22][R4.64], P1 ;  /* 0x21a8000004067fae */ /* 0x000be800089a1016 */
[----:B-1----:R-:W2:Y:S04]  /*1da10*/  LDL.LU R14, [R1+0x368] ;  /* 0x00036800010e7983 */ /* 0x002ea80000300800 */
[----:B------:R1:W-:Y:S04]  /*1da20*/  STL [R1+0x41c], R15 ;  /* 0x00041c0f01007387 */ /* 0x0003e80000100800 */
[----:B------:R-:W2:Y:S01]  /*1da30*/  LDL.LU R12, [R1+0x3a8] ;  /* 0x0003a800010c7983 */ /* 0x000ea20000300800 */
[----:B-----5:R-:W-:Y:S01]  /*1da40*/  IMAD.MOV.U32 R5, RZ, RZ, R15 ;  /* 0x000000ffff057224 */ /* 0x020fe200078e000f */
[----:B------:R-:W-:-:S02]  /*1da50*/  IADD3 R10, P3, PT, R10, R134, RZ ;  /* 0x000000860a0a7210 */ /* 0x000fc40007f7e0ff */
[----:B-1----:R-:W5:Y:S01]  /*1da60*/  LDL.LU R15, [R1+0x364] ;  /* 0x00036400010f7983 */ /* 0x002f620000300800 */
[----:B------:R-:W-:Y:S02]  /*1da70*/  LOP3.LUT R19, R19, 0x607c, R20, 0xc8, !PT ;  /* 0x0000607c13137812 */ /* 0x000fe400078ec814 */
[----:B------:R-:W-:Y:S02]  /*1da80*/  MOV R4, R13 ;  /* 0x0000000d00047202 */ /* 0x000fe40000000f00 */
[----:B------:R-:W5:Y:S01]  /*1da90*/  LDL.LU R13, [R1+0x3a4] ;  /* 0x0003a400010d7983 */ /* 0x000f620000300800 */
[----:B------:R-:W-:Y:S02]  /*1daa0*/  IADD3 R8, P4, PT, R8, R134, RZ ;  /* 0x0000008608087210 */ /* 0x000fe40007f9e0ff */
[----:B------:R-:W-:Y:S01]  /*1dab0*/  LOP3.LUT R19, R19, 0x60, RZ, 0x3c, !PT ;  /* 0x0000006013137812 */ /* 0x000fe200078e3cff */
[----:B------:R1:W-:Y:S04]  /*1dac0*/  LDGSTS.E [R6+0x21e80], desc[UR22][R4.64], P1 ;  /* 0x21e8000004067fae */ /* 0x0003e800089a1016 */
[----:B------:R4:W-:Y:S01]  /*1dad0*/  STL [R1+0x264], R10 ;  /* 0x0002640a01007387 */ /* 0x0009e20000100800 */
[----:B-1----:R-:W-:-:S02]  /*1dae0*/  VIADD R6, R19, UR5 ;  /* 0x0000000513067c36 */ /* 0x002fc40008000000 */
[----:B------:R-:W-:Y:S02]  /*1daf0*/  IMAD.MOV.U32 R4, RZ, RZ, R10 ;  /* 0x000000ffff047224 */ /* 0x000fe400078e000a */
[----:B----4-:R-:W-:-:S04]  /*1db00*/  IMAD.X R11, R11, 0x1, R133, P3 ;  /* 0x000000010b0b7824 */ /* 0x010fc800018e0685 */
[----:B------:R-:W-:Y:S01]  /*1db10*/  IMAD.MOV.U32 R5, RZ, RZ, R11 ;  /* 0x000000ffff057224 */ /* 0x000fe200078e000b */
[----:B------:R-:W-:Y:S01]  /*1db20*/  STL [R1+0x260], R11 ;  /* 0x0002600b01007387 */ /* 0x000fe20000100800 */
[----:B------:R-:W-:-:S03]  /*1db30*/  IMAD.X R9, R9, 0x1, R133, P4 ;  /* 0x0000000109097824 */ /* 0x000fc600020e0685 */
[----:B------:R1:W-:Y:S04]  /*1db40*/  STL [R1+0x2a4], R8 ;  /* 0x0002a40801007387 */ /* 0x0003e80000100800 */
[----:B------:R4:W-:Y:S04]  /*1db50*/  STL [R1+0x2a0], R9 ;  /* 0x0002a00901007387 */ /* 0x0009e80000100800 */
[----:B------:R1:W-:Y:S04]  /*1db60*/  LDGSTS.E [R6+0x20300], desc[UR22][R4.64], P1 ;  /* 0x2030000004067fae */ /* 0x0003e800089a1016 */
[----:B------:R-:W5:Y:S01]  /*1db70*/  LDL.LU R10, [R1+0x3e4] ;  /* 0x0003e400010a7983 */ /* 0x000f620000300800 */
[----:B-1----:R-:W-:-:S03]  /*1db80*/  IMAD.MOV.U32 R4, RZ, RZ, R8 ;  /* 0x000000ffff047224 */ /* 0x002fc600078e0008 */
[----:B------:R-:W5:Y:S01]  /*1db90*/  LDL.LU R8, [R1+0x3e8] ;  /* 0x0003e80001087983 */ /* 0x000f620000300800 */
[----:B------:R-:W-:-:S03]  /*1dba0*/  IMAD.MOV.U32 R5, RZ, RZ, R9 ;  /* 0x000000ffff057224 */ /* 0x000fc600078e0009 */
[----:B------:R-:W5:Y:S04]  /*1dbb0*/  LDL.LU R11, [R1+0x424] ;  /* 0x00042400010b7983 */ /* 0x000f680000300800 */
[----:B----4-:R-:W4:Y:S04]  /*1dbc0*/  LDL.LU R9, [R1+0x428] ;  /* 0x0004280001097983 */ /* 0x010f280000300800 */
[----:B------:R1:W-:Y:S01]  /*1dbd0*/  LDGSTS.E [R6+0x20700], desc[UR22][R4.64], P1 ;  /* 0x2070000004067fae */ /* 0x0003e200089a1016 */
[-C--:B---3--:R-:W-:Y:S02]  /*1dbe0*/  IADD3 R17, P3, PT, R17, R134.reuse, RZ ;  /* 0x0000008611117210 */ /* 0x088fe40007f7e0ff */
[----:B------:R-:W-:-:S03]  /*1dbf0*/  IADD3 R7, P4, PT, R7, R134, RZ ;  /* 0x0000008607077210 */ /* 0x000fc60007f9e0ff */
[----:B-1----:R-:W-:Y:S01]  /*1dc00*/  IMAD.MOV.U32 R4, RZ, RZ, R17 ;  /* 0x000000ffff047224 */ /* 0x002fe200078e0011 */
[----:B--2---:R-:W-:Y:S01]  /*1dc10*/  IADD3.X R18, PT, PT, R18, R133, RZ, P3, !PT ;  /* 0x0000008512127210 */ /* 0x004fe20001ffe4ff */
[----:B------:R-:W-:Y:S01]  /*1dc20*/  STL [R1+0x2e8], R17 ;  /* 0x0002e81101007387 */ /* 0x000fe20000100800 */
[----:B------:R-:W-:-:S03]  /*1dc30*/  IMAD.X R16, R16, 0x1, R133, P4 ;  /* 0x0000000110107824 */ /* 0x000fc600020e0685 */
[----:B------:R-:W-:Y:S01]  /*1dc40*/  IMAD.MOV.U32 R5, RZ, RZ, R18 ;  /* 0x000000ffff057224 */ /* 0x000fe200078e0012 */
[----:B------:R-:W-:Y:S04]  /*1dc50*/  STL [R1+0x2e4], R18 ;  /* 0x0002e41201007387 */ /* 0x000fe80000100800 */
[----:B------:R1:W-:Y:S04]  /*1dc60*/  STL [R1+0x328], R7 ;  /* 0x0003280701007387 */ /* 0x0003e80000100800 */
[----:B------:R2:W-:Y:S04]  /*1dc70*/  LDGSTS.E [R6+0x20b00], desc[UR22][R4.64], P1 ;  /* 0x20b0000004067fae */ /* 0x0005e800089a1016 */
[----:B------:R3:W-:Y:S04]  /*1dc80*/  STL [R1+0x324], R16 ;  /* 0x0003241001007387 */ /* 0x0007e80000100800 */
[----:B------:R-:W4:Y:S01]  /*1dc90*/  LDL.LU R22, [R1+0x268] ;  /* 0x0002680001167983 */ /* 0x000f220000300800 */
[----:B--2---:R-:W-:-:S03]  /*1dca0*/  IMAD.MOV.U32 R4, RZ, RZ, R7 ;  /* 0x000000ffff047224 */ /* 0x004fc600078e0007 */
[----:B-1----:R-:W2:Y:S04]  /*1dcb0*/  LDL.LU R7, [R1+0x26c] ;  /* 0x00026c0001077983 */ /* 0x002ea80000300800 */
[----:B------:R-:W2:Y:S04]  /*1dcc0*/  LDL.LU R21, [R1+0x2a8] ;  /* 0x0002a80001157983 */ /* 0x000ea80000300800 */
[----:B------:R-:W2:Y:S01]  /*1dcd0*/  LDL.LU R20, [R1+0x2ac] ;  /* 0x0002ac0001147983 */ /* 0x000ea20000300800 */
[----:B------:R-:W-:-:S05]  /*1dce0*/  IMAD.MOV.U32 R5, RZ, RZ, R16 ;  /* 0x000000ffff057224 */ /* 0x000fca00078e0010 */
[----:B------:R1:W-:Y:S01]  /*1dcf0*/  LDGSTS.E [R6+0x20f00], desc[UR22][R4.64], P1 ;  /* 0x20f0000004067fae */ /* 0x0003e200089a1016 */
[-C--:B------:R-:W-:Y:S02]  /*1dd00*/  IADD3 R14, P3, PT, R14, R134.reuse, RZ ;  /* 0x000000860e0e7210 */ /* 0x080fe40007f7e0ff */
[----:B------:R-:W-:-:S03]  /*1dd10*/  IADD3 R12, P4, PT, R12, R134, RZ ;  /* 0x000000860c0c7210 */ /* 0x000fc60007f9e0ff */
[----:B------:R-:W-:Y:S01]  /*1dd20*/  STL [R1+0x368], R14 ;  /* 0x0003680e01007387 */ /* 0x000fe20000100800 */
[--C-:B-----5:R-:W-:Y:S02]  /*1dd30*/  IMAD.X R15, R15, 0x1, R133.reuse, P3 ;  /* 0x000000010f0f7824 */ /* 0x120fe400018e0685 */
[----:B------:R-:W-:-:S03]  /*1dd40*/  IMAD.X R13, R13, 0x1, R133, P4 ;  /* 0x000000010d0d7824 */ /* 0x000fc600020e0685 */
[----:B------:R5:W-:Y:S04]  /*1dd50*/  STL [R1+0x364], R15 ;  /* 0x0003640f01007387 */ /* 0x000be80000100800 */
[----:B------:R-:W-:Y:S04]  /*1dd60*/  STL [R1+0x3a8], R12 ;  /* 0x0003a80c01007387 */ /* 0x000fe80000100800 */
[----:B------:R-:W2:Y:S04]  /*1dd70*/  LDL.LU R18, [R1+0x2f0] ;  /* 0x0002f00001127983 */ /* 0x000ea80000300800 */
[----:B------:R5:W-:Y:S04]  /*1dd80*/  STL [R1+0x3a4], R13 ;  /* 0x0003a40d01007387 */ /* 0x000be80000100800 */
[----:B---3--:R-:W3:Y:S04]  /*1dd90*/  LDL.LU R16, [R1+0x330] ;  /* 0x0003300001107983 */ /* 0x008ee80000300800 */
[----:B------:R-:W3:Y:S01]  /*1dda0*/  LDL.LU R19, [R1+0x2ec] ;  /* 0x0002ec0001137983 */ /* 0x000ee20000300800 */
[----:B-1----:R-:W-:-:S02]  /*1ddb0*/  IMAD.MOV.U32 R4, RZ, RZ, R14 ;  /* 0x000000ffff047224 */ /* 0x002fc400078e000e */
[----:B------:R-:W-:Y:S01]  /*1ddc0*/  IMAD.MOV.U32 R5, RZ, RZ, R15 ;  /* 0x000000ffff057224 */ /* 0x000fe200078e000f */
[----:B------:R-:W3:Y:S04]  /*1ddd0*/  LDL.LU R17, [R1+0x32c] ;  /* 0x00032c0001117983 */ /* 0x000ee80000300800 */
[----:B-----5:R-:W5:Y:S04]  /*1dde0*/  LDL.LU R15, [R1+0x36c] ;  /* 0x00036c00010f7983 */ /* 0x020f680000300800 */
[----:B------:R-:W5:Y:S04]  /*1ddf0*/  LDL.LU R14, [R1+0x370] ;  /* 0x00037000010e7983 */ /* 0x000f680000300800 */
[----:B------:R1:W-:Y:S02]  /*1de00*/  LDGSTS.E [R6+0x21300], desc[UR22][R4.64], P1 ;  /* 0x2130000004067fae */ /* 0x0003e400089a1016 */
[----:B-1----:R-:W-:Y:S01]  /*1de10*/  IMAD.MOV.U32 R4, RZ, RZ, R12 ;  /* 0x000000ffff047224 */ /* 0x002fe200078e000c */
[----:B------:R-:W-:-:S02]  /*1de20*/  MOV R5, R13 ;  /* 0x0000000d00057202 */ /* 0x000fc40000000f00 */
[----:B------:R-:W5:Y:S04]  /*1de30*/  LDL.LU R13, [R1+0x3ac] ;  /* 0x0003ac00010d7983 */ /* 0x000f680000300800 */
[----:B------:R-:W5:Y:S04]  /*1de40*/  LDL.LU R12, [R1+0x3b0] ;  /* 0x0003b000010c7983 */ /* 0x000f680000300800 */
[----:B------:R1:W-:Y:S01]  /*1de50*/  LDGSTS.E [R6+0x21700], desc[UR22][R4.64], P1 ;  /* 0x2170000004067fae */ /* 0x0003e200089a1016 */
[----:B------:R-:W-:-:S05]  /*1de60*/  IADD3 R8, P3, PT, R8, R134, RZ ;  /* 0x0000008608087210 */ /* 0x000fca0007f7e0ff */
[--C-:B------:R-:W-:Y:S01]  /*1de70*/  IMAD.X R10, R10, 0x1, R133.reuse, P3 ;  /* 0x000000010a0a7824 */ /* 0x100fe200018e0685 */
[----:B----4-:R-:W-:Y:S01]  /*1de80*/  IADD3 R9, P4, PT, R9, R134, RZ ;  /* 0x0000008609097210 */ /* 0x010fe20007f9e0ff */
[----:B------:R-:W-:Y:S01]  /*1de90*/  STL [R1+0x3e8], R8 ;  /* 0x0003e80801007387 */ /* 0x000fe20000100800 */
[----:B-1----:R-:W-:Y:S02]  /*1dea0*/  IMAD.MOV.U32 R4, RZ, RZ, R8 ;  /* 0x000000ffff047224 */ /* 0x002fe400078e0008 */
[----:B------:R-:W-:Y:S01]  /*1deb0*/  IMAD.MOV.U32 R5, RZ, RZ, R10 ;  /* 0x000000ffff057224 */ /* 0x000fe200078e000a */
[----:B------:R1:W-:Y:S01]  /*1dec0*/  STL [R1+0x3e4], R10 ;  /* 0x0003e40a01007387 */ /* 0x0003e20000100800 */
[----:B------:R-:W-:-:S03]  /*1ded0*/  IMAD.X R11, R11, 0x1, R133, P4 ;  /* 0x000000010b0b7824 */ /* 0x000fc600020e0685 */
[----:B------:R-:W-:Y:S04]  /*1dee0*/  STL [R1+0x428], R9 ;  /* 0x0004280901007387 */ /* 0x000fe80000100800 */
[----:B------:R4:W-:Y:S04]  /*1def0*/  LDGSTS.E [R6+0x21b00], desc[UR22][R4.64], P1 ;  /* 0x21b0000004067fae */ /* 0x0009e800089a1016 */
[----:B-1----:R-:W5:Y:S04]  /*1df00*/  LDL.LU R10, [R1+0x3f0] ;  /* 0x0003f000010a7983 */ /* 0x002f680000300800 */
[----:B------:R1:W-:Y:S04]  /*1df10*/  STL [R1+0x424], R11 ;  /* 0x0004240b01007387 */ /* 0x0003e80000100800 */
[----:B------:R-:W5:Y:S01]  /*1df20*/  LDL.LU R8, [R1+0x430] ;  /* 0x0004300001087983 */ /* 0x000f620000300800 */
[----:B----4-:R-:W-:-:S03]  /*1df30*/  IMAD.MOV.U32 R5, RZ, RZ, R11 ;  /* 0x000000ffff057224 */ /* 0x010fc600078e000b */
[----:B-1----:R-:W4:Y:S01]  /*1df40*/  LDL.LU R11, [R1+0x3ec] ;  /* 0x0003ec00010b7983 */ /* 0x002f220000300800 */
[----:B------:R-:W-:-:S03]  /*1df50*/  IMAD.MOV.U32 R4, RZ, RZ, R9 ;  /* 0x000000ffff047224 */ /* 0x000fc600078e0009 */
[----:B------:R-:W4:Y:S04]  /*1df60*/  LDL.LU R9, [R1+0x42c] ;  /* 0x00042c0001097983 */ /* 0x000f280000300800 */
[----:B------:R1:W-:Y:S01]  /*1df70*/  LDGSTS.E [R6+0x21f00], desc[UR22][R4.64], P1 ;  /* 0x21f0000004067fae */ /* 0x0003e200089a1016 */
[----:B--2---:R-:W-:-:S05]  /*1df80*/  IADD3 R7, P3, PT, R7, R134, RZ ;  /* 0x0000008607077210 */ /* 0x004fca0007f7e0ff */
[--C-:B------:R-:W-:Y:S01]  /*1df90*/  IMAD.X R22, R22, 0x1, R133.reuse, P3 ;  /* 0x0000000116167824 */ /* 0x100fe200018e0685 */
[----:B------:R-:W-:Y:S01]  /*1dfa0*/  IADD3 R20, P4, PT, R20, R134, RZ ;  /* 0x0000008614147210 */ /* 0x000fe20007f9e0ff */
[----:B------:R2:W-:Y:S04]  /*1dfb0*/  STL [R1+0x26c], R7 ;  /* 0x00026c0701007387 */ /* 0x0005e80000100800 */
[----:B------:R-:W-:Y:S01]  /*1dfc0*/  IMAD.X R21, R21, 0x1, R133, P4 ;  /* 0x0000000115157824 */ /* 0x000fe200020e0685 */
[----:B------:R2:W-:Y:S01]  /*1dfd0*/  STL [R1+0x268], R22 ;  /* 0x0002681601007387 */ /* 0x0005e20000100800 */
[----:B-1----:R-:W-:-:S03]  /*1dfe0*/  IMAD.MOV.U32 R4, RZ, RZ, R7 ;  /* 0x000000ffff047224 */ /* 0x002fc600078e0007 */
[----:B------:R1:W-:Y:S04]  /*1dff0*/  STL [R1+0x2ac], R20 ;  /* 0x0002ac1401007387 */ /* 0x0003e80000100800 */
[----:B------:R1:W-:Y:S04]  /*1e000*/  STL [R1+0x2a8], R21 ;  /* 0x0002a81501007387 */ /* 0x0003e80000100800 */
[----:B--2---:R-:W2:Y:S01]  /*1e010*/  LDL R7, [R1+0x434] ;  /* 0x0004340001077983 */ /* 0x004ea20000100800 */
[----:B------:R-:W1:Y:S01]  /*1e020*/  S2R R24, SR_TID.X ;  /* 0x0000000000187919 */ /* 0x000e620000002100 */
[----:B------:R-:W1:Y:S01]  /*1e030*/  S2R R23, SR_TID.X ;  /* 0x0000000000177919 */ /* 0x000e620000002100 */
[----:B------:R-:W-:-:S02]  /*1e040*/  IMAD.MOV.U32 R5, RZ, RZ, R22 ;  /* 0x000000ffff057224 */ /* 0x000fc400078e0016 */
[----:B-1----:R-:W-:Y:S02]  /*1e050*/  IMAD.SHL.U32 R24, R24, 0x4, RZ ;  /* 0x0000000418187824 */ /* 0x002fe400078e00ff */
[----:B------:R-:W-:-:S05]  /*1e060*/  IMAD.SHL.U32 R23, R23, 0x100, RZ ;  /* 0x0000010017177824 */ /* 0x000fca00078e00ff */
[----:B------:R-:W-:-:S04]  /*1e070*/  LOP3.LUT R23, R23, 0x607c, R24, 0xc8, !PT ;  /* 0x0000607c17177812 */ /* 0x000fc800078ec818 */
[----:B------:R-:W-:-:S04]  /*1e080*/  LOP3.LUT R23, R23, 0x70, RZ, 0x3c, !PT ;  /* 0x0000007017177812 */ /* 0x000fc800078e3cff */
[----:B------:R-:W-:Y:S02]  /*1e090*/  IADD3 R6, PT, PT, R23, UR5, RZ ;  /* 0x0000000517067c10 */ /* 0x000fe4000fffe0ff */
[----:B------:R-:W-:-:S03]  /*1e0a0*/  IADD3 R18, P3, PT, R18, R134, RZ ;  /* 0x0000008612127210 */ /* 0x000fc60007f7e0ff */
[----:B------:R1:W-:Y:S01]  /*1e0b0*/  LDGSTS.E [R6+0x20380], desc[UR22][R4.64], P1 ;  /* 0x2038000004067fae */ /* 0x0003e200089a1016 */
[----:B---3--:R-:W-:Y:S01]  /*1e0c0*/  IADD3 R16, P4, PT, R16, R134, RZ ;  /* 0x0000008610107210 */ /* 0x008fe20007f9e0ff */
[----:B------:R-:W-:Y:S02]  /*1e0d0*/  IMAD.X R19, R19, 0x1, R133, P3 ;  /* 0x0000000113137824 */ /* 0x000fe400018e0685 */
[----:B-1----:R-:W-:Y:S02]  /*1e0e0*/  IMAD.MOV.U32 R4, RZ, RZ, R20 ;  /* 0x000000ffff047224 */ /* 0x002fe400078e0014 */
[----:B------:R-:W-:Y:S02]  /*1e0f0*/  IMAD.MOV.U32 R5, RZ, RZ, R21 ;  /* 0x000000ffff057224 */ /* 0x000fe400078e0015 */
[----:B------:R-:W-:-:S03]  /*1e100*/  IMAD.X R17, R17, 0x1, R133, P4 ;  /* 0x0000000111117824 */ /* 0x000fc600020e0685 */
[----:B------:R1:W-:Y:S01]  /*1e110*/  LDGSTS.E [R6+0x20780], desc[UR22][R4.64], P1 ;  /* 0x2078000004067fae */ /* 0x0003e200089a1016 */
[----:B-----5:R-:W-:-:S04]  /*1e120*/  IADD3 R14, P3, PT, R14, R134, RZ ;  /* 0x000000860e0e7210 */ /* 0x020fc80007f7e0ff */
[----:B------:R-:W-:Y:S01]  /*1e130*/  IADD3.X R15, PT, PT, R15, R133, RZ, P3, !PT ;  /* 0x000000850f0f7210 */ /* 0x000fe20001ffe4ff */
[----:B-1----:R-:W-:Y:S02]  /*1e140*/  IMAD.MOV.U32 R4, RZ, RZ, R18 ;  /* 0x000000ffff047224 */ /* 0x002fe400078e0012 */
[----:B------:R-:W-:-:S05]  /*1e150*/  IMAD.MOV.U32 R5, RZ, RZ, R19 ;  /* 0x000000ffff057224 */ /* 0x000fca00078e0013 */
[----:B------:R1:W-:Y:S01]  /*1e160*/  LDGSTS.E [R6+0x20b80], desc[UR22][R4.64], P1 ;  /* 0x20b8000004067fae */ /* 0x0003e200089a1016 */
[----:B------:R-:W-:Y:S01]  /*1e170*/  IADD3 R12, P4, PT, R12, R134, RZ ;  /* 0x000000860c0c7210 */ /* 0x000fe20007f9e0ff */
[----:B-1----:R-:W-:Y:S02]  /*1e180*/  IMAD.MOV.U32 R4, RZ, RZ, R16 ;  /* 0x000000ffff047224 */ /* 0x002fe400078e0010 */
[----:B------:R-:W-:Y:S02]  /*1e190*/  IMAD.MOV.U32 R5, RZ, RZ, R17 ;  /* 0x000000ffff057224 */ /* 0x000fe400078e0011 */
[----:B------:R-:W-:-:S03]  /*1e1a0*/  IMAD.X R13, R13, 0x1, R133, P4 ;  /* 0x000000010d0d7824 */ /* 0x000fc600020e0685 */
[----:B------:R1:W-:Y:S04]  /*1e1b0*/  LDGSTS.E [R6+0x20f80], desc[UR22][R4.64], P1 ;  /* 0x20f8000004067fae */ /* 0x0003e800089a1016 */
[----:B------:R3:W-:Y:S01]  /*1e1c0*/  STL [R1+0x2f0], R18 ;  /* 0x0002f01201007387 */ /* 0x0007e20000100800 */
[----:B-1----:R-:W-:Y:S02]  /*1e1d0*/  IMAD.MOV.U32 R4, RZ, RZ, R14 ;  /* 0x000000ffff047224 */ /* 0x002fe400078e000e */
[----:B------:R-:W-:Y:S01]  /*1e1e0*/  IMAD.MOV.U32 R5, RZ, RZ, R15 ;  /* 0x000000ffff057224 */ /* 0x000fe200078e000f */
[----:B------:R3:W-:Y:S04]  /*1e1f0*/  STL [R1+0x2ec], R19 ;  /* 0x0002ec1301007387 */ /* 0x0007e80000100800 */
[----:B------:R1:W-:Y:S01]  /*1e200*/  LDGSTS.E [R6+0x21380], desc[UR22][R4.64], P1 ;  /* 0x2138000004067fae */ /* 0x0003e200089a1016 */
[----:B------:R-:W-:-:S03]  /*1e210*/  IADD3 R10, P3, PT, R10, R134, RZ ;  /* 0x000000860a0a7210 */ /* 0x000fc60007f7e0ff */
[----:B------:R3:W-:Y:S01]  /*1e220*/  STL [R1+0x330], R16 ;  /* 0x0003301001007387 */ /* 0x0007e20000100800 */
[----:B-1----:R-:W-:Y:S02]  /*1e230*/  IMAD.MOV.U32 R4, RZ, RZ, R12 ;  /* 0x000000ffff047224 */ /* 0x002fe400078e000c */
[----:B------:R-:W-:Y:S01]  /*1e240*/  IMAD.MOV.U32 R5, RZ, RZ, R13 ;  /* 0x000000ffff057224 */ /* 0x000fe200078e000d */
[----:B------:R-:W-:Y:S01]  /*1e250*/  IADD3 R8, P4, PT, R8, R134, RZ ;  /* 0x0000008608087210 */ /* 0x000fe20007f9e0ff */
[----:B------:R3:W-:Y:S01]  /*1e260*/  STL [R1+0x32c], R17 ;  /* 0x00032c1101007387 */ /* 0x0007e20000100800 */
[----:B----4-:R-:W-:-:S03]  /*1e270*/  IMAD.X R11, R11, 0x1, R133, P3 ;  /* 0x000000010b0b7824 */ /* 0x010fc600018e0685 */
[----:B------:R1:W-:Y:S01]  /*1e280*/  LDGSTS.E [R6+0x21780], desc[UR22][R4.64], P1 ;  /* 0x2178000004067fae */ /* 0x0003e200089a1016 */
[----:B------:R-:W-:-:S03]  /*1e290*/  IMAD.X R9, R9, 0x1, R133, P4 ;  /* 0x0000000109097824 */ /* 0x000fc600020e0685 */
[----:B------:R3:W-:Y:S04]  /*1e2a0*/  STL [R1+0x370], R14 ;  /* 0x0003700e01007387 */ /* 0x0007e80000100800 */
[----:B------:R3:W-:Y:S01]  /*1e2b0*/  STL [R1+0x36c], R15 ;  /* 0x00036c0f01007387 */ /* 0x0007e20000100800 */
[----:B-1----:R-:W-:Y:S02]  /*1e2c0*/  IMAD.MOV.U32 R4, RZ, RZ, R10 ;  /* 0x000000ffff047224 */ /* 0x002fe400078e000a */
[----:B------:R-:W-:Y:S01]  /*1e2d0*/  IMAD.MOV.U32 R5, RZ, RZ, R11 ;  /* 0x000000ffff057224 */ /* 0x000fe200078e000b */
[----:B------:R3:W-:Y:S04]  /*1e2e0*/  STL [R1+0x3b0], R12 ;  /* 0x0003b00c01007387 */ /* 0x0007e80000100800 */
[----:B------:R3:W-:Y:S04]  /*1e2f0*/  STL [R1+0x3ac], R13 ;  /* 0x0003ac0d01007387 */ /* 0x0007e80000100800 */
[----:B------:R3:W-:Y:S04]  /*1e300*/  STL [R1+0x3f0], R10 ;  /* 0x0003f00a01007387 */ /* 0x0007e80000100800 */
[----:B------:R3:W-:Y:S04]  /*1e310*/  STL [R1+0x3ec], R11 ;  /* 0x0003ec0b01007387 */ /* 0x0007e80000100800 */
[----:B------:R1:W-:Y:S04]  /*1e320*/  LDGSTS.E [R6+0x21b80], desc[UR22][R4.64], P1 ;  /* 0x21b8000004067fae */ /* 0x0003e800089a1016 */
[----:B------:R3:W-:Y:S04]  /*1e330*/  STL [R1+0x430], R8 ;  /* 0x0004300801007387 */ /* 0x0007e80000100800 */
[----:B------:R3:W-:Y:S01]  /*1e340*/  STL [R1+0x42c], R9 ;  /* 0x00042c0901007387 */ /* 0x0007e20000100800 */
[----:B-1----:R-:W-:Y:S01]  /*1e350*/  IMAD.MOV.U32 R4, RZ, RZ, R8 ;  /* 0x000000ffff047224 */ /* 0x002fe200078e0008 */
[----:B------:R-:W-:Y:S01]  /*1e360*/  MOV R5, R9 ;  /* 0x0000000900057202 */ /* 0x000fe20000000f00 */
[----:B------:R-:W-:-:S04]  /*1e370*/  UIADD3 UR13, UPT, UPT, UR13, 0x1, URZ ;  /* 0x000000010d0d7890 */ /* 0x000fc8000fffe0ff */
[----:B------:R1:W-:Y:S01]  /*1e380*/  LDGSTS.E [R6+0x21f80], desc[UR22][R4.64], P1 ;  /* 0x21f8000004067fae */ /* 0x0003e200089a1016 */
[----:B------:R-:W-:-:S03]  /*1e390*/  UISETP.GT.AND UP1, UPT, UR13, 0x1, UPT ;  /* 0x000000010d00788c */ /* 0x000fc6000bf24270 */
[----:B------:R-:W0:Y:S01]  /*1e3a0*/  LDGDEPBAR ;  /* 0x00000000000079af */ /* 0x000e220000000000 */
[----:B------:R-:W-:Y:S02]  /*1e3b0*/  USEL UR5, URZ, 0x1, !UP1 ;  /* 0x00000001ff057887 */ /* 0x000fe4000c800000 */
[----:B------:R-:W-:Y:S02]  /*1e3c0*/  USEL UR13, UR13, URZ, !UP1 ;  /* 0x000000ff0d0d7287 */ /* 0x000fe4000c800000 */
[----:B------:R-:W-:Y:S02]  /*1e3d0*/  ULOP3.LUT UR5, UR6, UR5, URZ, 0x3c, !UPT ;  /* 0x0000000506057292 */ /* 0x000fe4000f8e3cff */
[----:B-1----:R-:W-:Y:S01]  /*1e3e0*/  IMAD.U32 R4, RZ, RZ, UR6 ;  /* 0x00000006ff047e24 */ /* 0x002fe2000f8e00ff */
[C---:B--2---:R-:W-:Y:S01]  /*1e3f0*/  ISETP.NE.U32.AND P1, PT, R250.reuse, R7, PT ;  /* 0x00000007fa00720c */ /* 0x044fe20003f25070 */
[----:B------:R-:W-:-:S12]  /*1e400*/  VIADD R250, R250, 0x1 ;  /* 0x00000001fafa7836 */ /* 0x000fd80000000000 */
[----:B---3--:R-:W-:Y:S05]  /*1e410*/  @P1 BRA `(.L_x_11) ;  /* 0xffffff7000f81947 */ /* 0x008fea000383ffff */
.L_x_8:
[----:B------:R-:W2:Y:S01]  /*1e420*/  LDL.LU R7, [R1+0x668] ;  /* 0x0006680001077983 */ /* 0x000ea20000300800 */
[----:B------:R-:W2:Y:S03]  /*1e430*/  LDCU.128 UR12, c[0x0][0x390] ;  /* 0x00007200ff0c77ac */ /* 0x000ea60008000c00 */
[----:B------:R-:W3:Y:S01]  /*1e440*/  LDL.LU R6, [R1+0x68c] ;  /* 0x00068c0001067983 */ /* 0x000ee20000300800 */
[----:B------:R-:W1:Y:S03]  /*1e450*/  LDCU UR7, c[0x0][0x3b8] ;  /* 0x00007700ff0777ac */ /* 0x000e660008000800 */
[----:B------:R-:W4:Y:S01]  /*1e460*/  LDL.LU R5, [R1+0x688] ;  /* 0x0006880001057983 */ /* 0x000f220000300800 */
[----:B------:R-:W5:Y:S01]  /*1e470*/  LDCU UR5, c[0x0][0x3b4] ;  /* 0x00007680ff0577ac */ /* 0x000f620008000800 */
[----:B-1----:R-:W-:Y:S01]  /*1e480*/  IMAD R3, R2, UR7, RZ ;  /* 0x0000000702037c24 */ /* 0x002fe2000f8e02ff */
[C---:B--2---:R-:W-:Y:S01]  /*1e490*/  ISETP.GE.AND P0, PT, R7.reuse, UR14, PT ;  /* 0x0000000e07007c0c */ /* 0x044fe2000bf06270 */
[----:B-----5:R-:W-:-:S03]  /*1e4a0*/  IMAD R0, R7, UR5, RZ ;  /* 0x0000000507007c24 */ /* 0x020fc6000f8e02ff */
[----:B------:R-:W-:Y:S02]  /*1e4b0*/  ISETP.LT.AND P3, PT, R2, UR15, !P0 ;  /* 0x0000000f02007c0c */ /* 0x000fe4000c761270 */
[----:B---3--:R-:W-:Y:S02]  /*1e4c0*/  ISETP.LT.AND P1, PT, R6, UR15, !P0 ;  /* 0x0000000f06007c0c */ /* 0x008fe4000c721270 */
[----:B----4-:R-:W-:Y:S01]  /*1e4d0*/  ISETP.LT.AND P4, PT, R5, UR15, !P0 ;  /* 0x0000000f05007c0c */ /* 0x010fe2000c781270 */
[----:B------:R-:W-:Y:S01]  /*1e4e0*/  VIADD R5, R3, UR7 ;  /* 0x0000000703057c36 */ /* 0x000fe20008000000 */
[----:B------:R-:W-:-:S03]  /*1e4f0*/  LEA R2, P6, R0, UR12, 0x2 ;  /* 0x0000000c00027c11 */ /* 0x000fc6000f8c10ff */
[----:B------:R-:W-:-:S04]  /*1e500*/  VIADD R7, R5, UR7 ;  /* 0x0000000705077c36 */ /* 0x000fc80008000000 */
[----:B------:R-:W-:Y:S01]  /*1e510*/  VIADD R9, R7, UR7 ;  /* 0x0000000707097c36 */ /* 0x000fe20008000000 */
[----:B------:R-:W-:Y:S06]  /*1e520*/  @!P5 BRA `(.L_x_12) ;  /* 0x000000000010d947 */ /* 0x000fec0003800000 */
[----:B------:R-:W-:-:S06]  /*1e530*/  USHF.L.U32 UR6, UR6, 0x1f, URZ ;  /* 0x0000001f06067899 */ /* 0x000fcc00080006ff */
[----:B------:R-:W-:-:S04]  /*1e540*/  IMAD.U32 R4, RZ, RZ, UR6 ;  /* 0x00000006ff047e24 */ /* 0x000fc8000f8e00ff */
[----:B------:R-:W1:Y:S02]  /*1e550*/  SYNCS.PHASECHK.TRANS64.TRYWAIT P5, [UR4], R4 ;  /* 0x00000004ff0075a7 */ /* 0x000e6400080a1104 */
[----:B-1----:R-:W-:Y:S05]  /*1e560*/  @!P5 BRA `(.L_x_13) ;  /* 0x0000001800b4d947 */ /* 0x002fea0003800000 */
.L_x_12:
[----:B------:R-:W2:Y:S01]  /*1e570*/  LDL.LU R102, [R1+0x780] ;  /* 0x0007800001667983 */ /* 0x000ea20000300800 */
[----:B------:R-:W-:-:S04]  /*1e580*/  DEPBAR.LE SB0, 0x0 ;  /* 0x000080000000791a */ /* 0x000fc80000000000 */
[----:B------:R-:W3:Y:S04]  /*1e590*/  LDL.LU R100, [R1+0x77c] ;  /* 0x00077c0001647983 */ /* 0x000ee80000300800 */
[----:B------:R-:W4:Y:S04]  /*1e5a0*/  LDL.LU R113, [R1+0x778] ;  /* 0x0007780001717983 */ /* 0x000f280000300800 */
[----:B------:R-:W5:Y:S04]  /*1e5b0*/  LDL.LU R112, [R1+0x774] ;  /* 0x0007740001707983 */ /* 0x000f680000300800 */
[----:B------:R-:W5:Y:S04]  /*1e5c0*/  LDL.LU R111, [R1+0x770] ;  /* 0x00077000016f7983 */ /* 0x000f680000300800 */
[----:B------:R-:W5:Y:S04]  /*1e5d0*/  LDL.LU R110, [R1+0x76c] ;  /* 0x00076c00016e7983 */ /* 0x000f680000300800 */
[----:B------:R-:W5:Y:S04]  /*1e5e0*/  LDL.LU R109, [R1+0x768] ;  /* 0x00076800016d7983 */ /* 0x000f680000300800 */
[----:B------:R-:W5:Y:S04]  /*1e5f0*/  LDL.LU R108, [R1+0x764] ;  /* 0x00076400016c7983 */ /* 0x000f680000300800 */
[----:B------:R-:W5:Y:S04]  /*1e600*/  LDL.LU R107, [R1+0x760] ;  /* 0x00076000016b7983 */ /* 0x000f680000300800 */
[----:B------:R-:W5:Y:S04]  /*1e610*/  LDL.LU R106, [R1+0x75c] ;  /* 0x00075c00016a7983 */ /* 0x000f680000300800 */
[----:B------:R-:W5:Y:S04]  /*1e620*/  LDL.LU R105, [R1+0x758] ;  /* 0x0007580001697983 */ /* 0x000f680000300800 */
[----:B------:R-:W5:Y:S01]  /*1e630*/  LDL.LU R104, [R1+0x754] ;  /* 0x0007540001687983 */ /* 0x000f620000300800 */
[----:B------:R-:W-:Y:S01]  /*1e640*/  VIADD R11, R9, UR7 ;  /* 0x00000007090b7c36 */ /* 0x000fe20008000000 */
[----:B------:R-:W-:Y:S01]  /*1e650*/  LEA.HI.X.SX32 R0, R0, UR13, 0x2, P6 ;  /* 0x0000000d00007c11 */ /* 0x000fe2000b0f16ff */
[----:B------:R-:W-:Y:S01]  /*1e660*/  BAR.SYNC.DEFER_BLOCKING 0x0 ;  /* 0x0000000000007b1d */ /* 0x000fe20000010000 */
[-C--:B------:R-:W-:Y:S01]  /*1e670*/  LEA R70, P6, R3, R2.reuse, 0x2 ;  /* 0x0000000203467211 */ /* 0x080fe200078c10ff */
[----:B------:R-:W-:Y:S01]  /*1e680*/  VIADD R79, R11, UR7 ;  /* 0x000000070b4f7c36 */ /* 0x000fe20008000000 */
[----:B------:R-:W-:-:S02]  /*1e690*/  LEA R68, P5, R5, R2, 0x2 ;  /* 0x0000000205447211 */ /* 0x000fc400078a10ff */
[-C--:B------:R-:W-:Y:S01]  /*1e6a0*/  LEA.HI.X.SX32 R71, R3, R0.reuse, 0x2, P6 ;  /* 0x0000000003477211 */ /* 0x080fe200030f16ff */
[----:B------:R-:W-:Y:S01]  /*1e6b0*/  VIADD R3, R79, UR7 ;  /* 0x000000074f037c36 */ /* 0x000fe20008000000 */
[----:B------:R-:W-:Y:S01]  /*1e6c0*/  LEA.HI.X.SX32 R69, R5, R0, 0x2, P5 ;  /* 0x0000000005457211 */ /* 0x000fe200028f16ff */
[----:B------:R-:W5:Y:S01]  /*1e6d0*/  LDL.LU R103, [R1+0x750] ;  /* 0x0007500001677983 */ /* 0x000f620000300800 */
[-C--:B------:R-:W-:Y:S01]  /*1e6e0*/  LEA R74, P5, R9, R2.reuse, 0x2 ;  /* 0x00000002094a7211 */ /* 0x080fe200078a10ff */
[----:B------:R-:W-:Y:S01]  /*1e6f0*/  VIADD R83, R3, UR7 ;  /* 0x0000000703537c36 */ /* 0x000fe20008000000 */
[----:B------:R-:W-:Y:S02]  /*1e700*/  LEA R72, P6, R7, R2, 0x2 ;  /* 0x0000000207487211 */ /* 0x000fe400078c10ff */
[----:B------:R-:W-:Y:S02]  /*1e710*/  LEA.HI.X.SX32 R75, R9, R0, 0x2, P5 ;  /* 0x00000000094b7211 */ /* 0x000fe400028f16ff */
[----:B------:R-:W-:-:S02]  /*1e720*/  IADD3 R85, PT, PT, R83, UR7, RZ ;  /* 0x0000000753557c10 */ /* 0x000fc4000fffe0ff */
[----:B------:R-:W-:Y:S02]  /*1e730*/  LEA R80, P5, R3, R2, 0x2 ;  /* 0x0000000203507211 */ /* 0x000fe400078a10ff */
[-C--:B------:R-:W-:Y:S01]  /*1e740*/  LEA.HI.X.SX32 R73, R7, R0.reuse, 0x2, P6 ;  /* 0x0000000007497211 */ /* 0x080fe200030f16ff */
[----:B------:R-:W-:Y:S01]  /*1e750*/  VIADD R87, R85, UR7 ;  /* 0x0000000755577c36 */ /* 0x000fe20008000000 */
[----:B------:R-:W-:Y:S02]  /*1e760*/  LEA.HI.X.SX32 R81, R3, R0, 0x2, P5 ;  /* 0x0000000003517211 */ /* 0x000fe400028f16ff */
[-C--:B------:R-:W-:Y:S01]  /*1e770*/  LEA R76, P6, R11, R2.reuse, 0x2 ;  /* 0x000000020b4c7211 */ /* 0x080fe200078c10ff */
[----:B------:R-:W1:Y:S02]  /*1e780*/  @!P2 SYNCS.CCTL.IV [UR9+0x38000] ;  /* 0x03800000ff00a9b1 */ /* 0x000e640008000009 */
[----:B-1----:R-:W-:Y:S01]  /*1e790*/  BAR.SYNC.DEFER_BLOCKING 0x0 ;  /* 0x0000000000007b1d */ /* 0x002fe20000010000 */
[----:B------:R-:W-:Y:S01]  /*1e7a0*/  VIADD R89, R87, UR7 ;  /* 0x0000000757597c36 */ /* 0x000fe20008000000 */
[----:B------:R-:W-:-:S02]  /*1e7b0*/  LEA R84, P5, R85, R2, 0x2 ;  /* 0x0000000255547211 */ /* 0x000fc400078a10ff */
[-C--:B------:R-:W-:Y:S01]  /*1e7c0*/  LEA.HI.X.SX32 R77, R11, R0.reuse, 0x2, P6 ;  /* 0x000000000b4d7211 */ /* 0x080fe200030f16ff */
[----:B------:R-:W-:Y:S01]  /*1e7d0*/  VIADD R91, R89, UR7 ;  /* 0x00000007595b7c36 */ /* 0x000fe20008000000 */
[----:B------:R-:W-:Y:S01]  /*1e7e0*/  LEA.HI.X.SX32 R85, R85, R0, 0x2, P5 ;  /* 0x0000000055557211 */ /* 0x000fe200028f16ff */
[----:B------:R-:W1:Y:S02]  /*1e7f0*/  LDTM.x64 R4, tmem[UR11] ;  /* 0x0000000b000479ee */ /* 0x000e640008340000 */
[----:B------:R-:W-:Y:S01]  /*1e800*/  VIADD R3, R91, UR7 ;  /* 0x000000075b037c36 */ /* 0x000fe20008000000 */
[----:B------:R-:W-:-:S03]  /*1e810*/  LEA R88, P5, R89, R2, 0x2 ;  /* 0x0000000259587211 */ /* 0x000fc600078a10ff */
[----:B------:R-:W-:Y:S01]  /*1e820*/  VIADD R95, R3, UR7 ;  /* 0x00000007035f7c36 */ /* 0x000fe20008000000 */
[----:B------:R-:W-:Y:S02]  /*1e830*/  LEA.HI.X.SX32 R89, R89, R0, 0x2, P5 ;  /* 0x0000000059597211 */ /* 0x000fe400028f16ff */
[-C--:B------:R-:W-:Y:S01]  /*1e840*/  LEA R92, P5, R3, R2.reuse, 0x2 ;  /* 0x00000002035c7211 */ /* 0x080fe200078a10ff */
[C---:B------:R-:W-:Y:S01]  /*1e850*/  VIADD R97, R95.reuse, UR7 ;  /* 0x000000075f617c36 */ /* 0x040fe20008000000 */
[----:B------:R-:W-:Y:S02]  /*1e860*/  LEA R94, P6, R95, R2, 0x2 ;  /* 0x000000025f5e7211 */ /* 0x000fe400078c10ff */
[-C--:B------:R-:W-:Y:S01]  /*1e870*/  LEA.HI.X.SX32 R93, R3, R0.reuse, 0x2, P5 ;  /* 0x00000000035d7211 */ /* 0x080fe200028f16ff */
[----:B------:R-:W-:Y:S01]  /*1e880*/  VIADD R101, R97, UR7 ;  /* 0x0000000761657c36 */ /* 0x000fe20008000000 */
[----:B------:R-:W-:Y:S01]  /*1e890*/  LEA.HI.X.SX32 R95, R95, R0, 0x2, P6 ;  /* 0x000000005f5f7211 */ /* 0x000fe200030f16ff */
[----:B------:R-:W1:Y:S01]  /*1e8a0*/  @!P2 SYNCS.CCTL.IV [UR9+0x38008] ;  /* 0x03800800ff00a9b1 */ /* 0x000e620008000009 */
[-C--:B------:R-:W-:Y:S01]  /*1e8b0*/  LEA R78, P2, R79, R2.reuse, 0x2 ;  /* 0x000000024f4e7211 */ /* 0x080fe200078410ff */
[----:B------:R-:W-:Y:S01]  /*1e8c0*/  NOP ;  /* 0x0000000000007918 */ /* 0x000fe20000000000 */
[----:B------:R-:W-:-:S02]  /*1e8d0*/  LEA R98, P5, R101, R2, 0x2 ;  /* 0x0000000265627211 */ /* 0x000fc400078a10ff */
[----:B------:R-:W-:Y:S02]  /*1e8e0*/  LEA.HI.X.SX32 R79, R79, R0, 0x2, P2 ;  /* 0x000000004f4f7211 */ /* 0x000fe400010f16ff */
[----:B------:R-:W-:-:S04]  /*1e8f0*/  LEA R82, P2, R83, R2, 0x2 ;  /* 0x0000000253527211 */ /* 0x000fc800078410ff */
[----:B------:R-:W-:Y:S02]  /*1e900*/  LEA.HI.X.SX32 R83, R83, R0, 0x2, P2 ;  /* 0x0000000053537211 */ /* 0x000fe400010f16ff */
[----:B------:R-:W-:-:S04]  /*1e910*/  LEA R86, P2, R87, R2, 0x2 ;  /* 0x0000000257567211 */ /* 0x000fc800078410ff */
[----:B------:R-:W-:Y:S02]  /*1e920*/  LEA.HI.X.SX32 R87, R87, R0, 0x2, P2 ;  /* 0x0000000057577211 */ /* 0x000fe400010f16ff */
[----:B------:R-:W-:-:S04]  /*1e930*/  LEA R90, P2, R91, R2, 0x2 ;  /* 0x000000025b5a7211 */ /* 0x000fc800078410ff */
[----:B------:R-:W-:Y:S02]  /*1e940*/  LEA.HI.X.SX32 R91, R91, R0, 0x2, P2 ;  /* 0x000000005b5b7211 */ /* 0x000fe400010f16ff */
[----:B------:R-:W-:-:S04]  /*1e950*/  LEA R96, P2, R97, R2, 0x2 ;  /* 0x0000000261607211 */ /* 0x000fc800078410ff */
[-C--:B------:R-:W-:Y:S01]  /*1e960*/  LEA.HI.X.SX32 R97, R97, R0.reuse, 0x2, P2 ;  /* 0x0000000061617211 */ /* 0x080fe200010f16ff */
[----:B-1----:R1:W-:Y:S01]  /*1e970*/  @P3 STG.E desc[UR22][R70.64], R4 ;  /* 0x0000000446003986 */ /* 0x0023e2000c101916 */
[----:B------:R-:W-:-:S03]  /*1e980*/  LEA.HI.X.SX32 R99, R101, R0, 0x2, P5 ;  /* 0x0000000065637211 */ /* 0x000fc600028f16ff */
[----:B------:R1:W-:Y:S04]  /*1e990*/  @P1 STG.E desc[UR22][R68.64], R5 ;  /* 0x0000000544001986 */ /* 0x0003e8000c101916 */
[----:B------:R-:W-:Y:S01]  /*1e9a0*/  @P4 STG.E desc[UR22][R72.64], R6 ;  /* 0x0000000648004986 */ /* 0x000fe2000c101916 */
[----:B--2---:R-:W-:-:S03]  /*1e9b0*/  ISETP.LT.AND P6, PT, R102, UR15, !P0 ;  /* 0x0000000f66007c0c */ /* 0x004fc6000c7c1270 */
[----:B------:R-:W2:Y:S01]  /*1e9c0*/  LDL.LU R102, [R1+0x74c] ;  /* 0x00074c0001667983 */ /* 0x000ea20000300800 */
[----:B---3--:R-:W-:-:S03]  /*1e9d0*/  ISETP.LT.AND P2, PT, R100, UR15, !P0 ;  /* 0x0000000f64007c0c */ /* 0x008fc6000c741270 */
[----:B------:R-:W3:Y:S04]  /*1e9e0*/  LDL.LU R100, [R1+0x748] ;  /* 0x0007480001647983 */ /* 0x000ee80000300800 */
[----:B------:R-:W3:Y:S01]  /*1e9f0*/  LDL.LU R3, [R1+0x744] ;  /* 0x0007440001037983 */ /* 0x000ee20000300800 */
[----:B----4-:R-:W-:Y:S02]  /*1ea00*/  ISETP.LT.AND P5, PT, R113, UR15, !P0 ;  /* 0x0000000f71007c0c */ /* 0x010fe4000c7a1270 */
[----:B-----5:R-:W-:Y:S01]  /*1ea10*/  ISETP.LT.AND P3, PT, R112, UR15, !P0 ;  /* 0x0000000f70007c0c */ /* 0x020fe2000c761270 */
[----:B------:R-:W-:Y:S01]  /*1ea20*/  @P6 STG.E desc[UR22][R74.64], R7 ;  /* 0x000000074a006986 */ /* 0x000fe2000c101916 */
[----:B------:R-:W-:-:S03]  /*1ea30*/  ISETP.LT.AND P1, PT, R111, UR15, !P0 ;  /* 0x0000000f6f007c0c */ /* 0x000fc6000c721270 */
[----:B------:R-:W-:Y:S01]  /*1ea40*/  @P2 STG.E desc[UR22][R76.64], R8 ;  /* 0x000000084c002986 */ /* 0x000fe2000c101916 */
[----:B------:R-:W-:-:S03]  /*1ea50*/  ISETP.LT.AND P4, PT, R110, UR15, !P0 ;  /* 0x0000000f6e007c0c */ /* 0x000fc6000c781270 */
[----:B-1----:R-:W4:Y:S01]  /*1ea60*/  LDL.LU R71, [R1+0x740] ;  /* 0x0007400001477983 */ /* 0x002f220000300800 */
[----:B------:R-:W-:-:S03]  /*1ea70*/  ISETP.LT.AND P6, PT, R109, UR15, !P0 ;  /* 0x0000000f6d007c0c */ /* 0x000fc6000c7c1270 */
[----:B------:R-:W5:Y:S01]  /*1ea80*/  LDL.LU R70, [R1+0x73c] ;  /* 0x00073c0001467983 */ /* 0x000f620000300800 */
[----:B------:R-:W-:-:S03]  /*1ea90*/  ISETP.LT.AND P2, PT, R108, UR15, !P0 ;  /* 0x0000000f6c007c0c */ /* 0x000fc6000c741270 */
[----:B------:R-:W-:Y:S01]  /*1eaa0*/  @P5 STG.E desc[UR22][R78.64], R9 ;  /* 0x000000094e005986 */ /* 0x000fe2000c101916 */
[----:B------:R-:W-:-:S03]  /*1eab0*/  ISETP.LT.AND P5, PT, R107, UR15, !P0 ;  /* 0x0000000f6b007c0c */ /* 0x000fc6000c7a1270 */
[----:B------:R-:W-:Y:S01]  /*1eac0*/  @P3 STG.E desc[UR22][R80.64], R10 ;  /* 0x0000000a50003986 */ /* 0x000fe2000c101916 */
[----:B------:R-:W-:-:S03]  /*1ead0*/  ISETP.LT.AND P3, PT, R106, UR15, !P0 ;  /* 0x0000000f6a007c0c */ /* 0x000fc6000c761270 */
[----:B------:R-:W-:Y:S01]  /*1eae0*/  @P1 STG.E desc[UR22][R82.64], R11 ;  /* 0x0000000b52001986 */ /* 0x000fe2000c101916 */
[----:B------:R-:W-:-:S03]  /*1eaf0*/  ISETP.LT.AND P1, PT, R105, UR15, !P0 ;  /* 0x0000000f69007c0c */ /* 0x000fc6000c721270 */
[----:B------:R-:W-:Y:S01]  /*1eb00*/  @P4 STG.E desc[UR22][R84.64], R12 ;  /* 0x0000000c54004986 */ /* 0x000fe2000c101916 */
[----:B------:R-:W-:-:S03]  /*1eb10*/  ISETP.LT.AND P4, PT, R104, UR15, !P0 ;  /* 0x0000000f68007c0c */ /* 0x000fc6000c781270 */
[----:B------:R-:W5:Y:S04]  /*1eb20*/  LDL.LU R69, [R1+0x738] ;  /* 0x0007380001457983 */ /* 0x000f680000300800 */
[----:B------:R-:W-:Y:S04]  /*1eb30*/  @P6 STG.E desc[UR22][R86.64], R13 ;  /* 0x0000000d56006986 */ /* 0x000fe8000c101916 */
[----:B------:R-:W5:Y:S04]  /*1eb40*/  LDL.LU R68, [R1+0x734] ;  /* 0x0007340001447983 */ /* 0x000f680000300800 */
[----:B------:R1:W-:Y:S04]  /*1eb50*/  @P2 STG.E desc[UR22][R88.64], R14 ;  /* 0x0000000e58002986 */ /* 0x0003e8000c101916 */
[----:B------:R-:W-:Y:S04]  /*1eb60*/  @P5 STG.E desc[UR22][R90.64], R15 ;  /* 0x0000000f5a005986 */ /* 0x000fe8000c101916 */
[----:B-1----:R-:W5:Y:S04]  /*1eb70*/  LDL.LU R14, [R1+0x730] ;  /* 0x00073000010e7983 */ /* 0x002f680000300800 */
[----:B------:R-:W5:Y:S04]  /*1eb80*/  LDL.LU R12, [R1+0x72c] ;  /* 0x00072c00010c7983 */ /* 0x000f680000300800 */
[----:B------:R-:W-:Y:S04]  /*1eb90*/  @P3 STG.E desc[UR22][R92.64], R16 ;  /* 0x000000105c003986 */ /* 0x000fe8000c101916 */
[----:B------:R-:W-:Y:S04]  /*1eba0*/  @P1 STG.E desc[UR22][R94.64], R17 ;  /* 0x000000115e001986 */ /* 0x000fe8000c101916 */
[----:B------:R1:W-:Y:S04]  /*1ebb0*/  @P4 STG.E desc[UR22][R96.64], R18 ;  /* 0x0000001260004986 */ /* 0x0003e8000c101916 */
[----:B-1----:R-:W5:Y:S04]  /*1ebc0*/  LDL.LU R18, [R1+0x728] ;  /* 0x0007280001127983 */ /* 0x002f680000300800 */
[----:B------:R-:W5:Y:S04]  /*1ebd0*/  LDL.LU R17, [R1+0x724] ;  /* 0x0007240001117983 */ /* 0x000f680000300800 */
[----:B------:R-:W5:Y:S01]  /*1ebe0*/  LDL.LU R16, [R1+0x720] ;  /* 0x0007200001107983 */ /* 0x000f620000300800 */
[----:B------:R-:W-:Y:S01]  /*1ebf0*/  ISETP.LT.AND P6, PT, R103, UR15, !P0 ;  /* 0x0000000f67007c0c */ /* 0x000fe2000c7c1270 */
[----:B------:R-:W-:-:S02]  /*1ec00*/  VIADD R101, R101, UR7 ;  /* 0x0000000765657c36 */ /* 0x000fc40008000000 */
[----:B------:R-:W5:Y:S03]  /*1ec10*/  LDL.LU R15, [R1+0x71c] ;  /* 0x00071c00010f7983 */ /* 0x000f660000300800 */
[----:B------:R-:W-:-:S04]  /*1ec20*/  LEA R4, P1, R101, R2, 0x2 ;  /* 0x0000000265047211 */ /* 0x000fc800078210ff */
[----:B------:R-:W-:-:S03]  /*1ec30*/  LEA.HI.X.SX32 R5, R101, R0, 0x2, P1 ;  /* 0x0000000065057211 */ /* 0x000fc600008f16ff */
[----:B------:R-:W-:Y:S01]  /*1ec40*/  @P6 STG.E desc[UR22][R98.64], R19 ;  /* 0x0000001362006986 */ /* 0x000fe2000c101916 */
[----:B--2---:R-:W-:Y:S02]  /*1ec50*/  ISETP.LT.AND P2, PT, R102, UR15, !P0 ;  /* 0x0000000f66007c0c */ /* 0x004fe4000c741270 */
[----:B---3--:R-:W-:Y:S01]  /*1ec60*/  ISETP.LT.AND P3, PT, R3, UR15, !P0 ;  /* 0x0000000f03007c0c */ /* 0x008fe2000c761270 */
[----:B------:R-:W-:Y:S01]  /*1ec70*/  VIADD R3, R101, UR7 ;  /* 0x0000000765037c36 */ /* 0x000fe20008000000 */
[----:B------:R-:W-:-:S03]  /*1ec80*/  ISETP.LT.AND P5, PT, R100, UR15, !P0 ;  /* 0x0000000f64007c0c */ /* 0x000fc6000c7a1270 */
[C---:B------:R-:W-:Y:S01]  /*1ec90*/  VIADD R9, R3.reuse, UR7 ;  /* 0x0000000703097c36 */ /* 0x040fe20008000000 */
[----:B------:R-:W-:-:S05]  /*1eca0*/  LEA R6, P6, R3, R2, 0x2 ;  /* 0x0000000203067211 */ /* 0x000fca00078c10ff */
[----:B------:R1:W-:Y:S01]  /*1ecb0*/  @P2 STG.E desc[UR22][R4.64], R20 ;  /* 0x0000001404002986 */ /* 0x0003e2000c101916 */
[----:B------:R-:W-:Y:S02]  /*1ecc0*/  LEA.HI.X.SX32 R7, R3, R0, 0x2, P6 ;  /* 0x0000000003077211 */ /* 0x000fe400030f16ff */
[C---:B------:R-:W-:Y:S02]  /*1ecd0*/  LEA R8, P2, R9.reuse, R2, 0x2 ;  /* 0x0000000209087211 */ /* 0x040fe400078410ff */
[C---:B------:R-:W-:Y:S02]  /*1ece0*/  IADD3 R3, PT, PT, R9.reuse, UR7, RZ ;  /* 0x0000000709037c10 */ /* 0x040fe4000fffe0ff */
[----:B------:R-:W-:Y:S02]  /*1ecf0*/  LEA.HI.X.SX32 R9, R9, R0, 0x2, P2 ;  /* 0x0000000009097211 */ /* 0x000fe400010f16ff */
[C---:B------:R-:W-:Y:S01]  /*1ed00*/  LEA R10, P6, R3.reuse, R2, 0x2 ;  /* 0x00000002030a7211 */ /* 0x040fe200078c10ff */
[----:B------:R-:W-:Y:S01]  /*1ed10*/  VIADD R13, R3, UR7 ;  /* 0x00000007030d7c36 */ /* 0x000fe20008000000 */
[----:B----4-:R-:W-:Y:S01]  /*1ed20*/  ISETP.LT.AND P4, PT, R71, UR15, !P0 ;  /* 0x0000000f47007c0c */ /* 0x010fe2000c781270 */
[----:B------:R2:W-:Y:S01]  /*1ed30*/  @P5 STG.E desc[UR22][R6.64], R21 ;  /* 0x0000001506005986 */ /* 0x0005e2000c101916 */
[----:B------:R-:W-:Y:S01]  /*1ed40*/  LEA.HI.X.SX32 R11, R3, R0, 0x2, P6 ;  /* 0x00000000030b7211 */ /* 0x000fe200030f16ff */
[C---:B------:R-:W-:Y:S01]  /*1ed50*/  VIADD R3, R13.reuse, UR7 ;  /* 0x000000070d037c36 */ /* 0x040fe20008000000 */
[----:B-----5:R-:W-:Y:S01]  /*1ed60*/  ISETP.LT.AND P1, PT, R70, UR15, !P0 ;  /* 0x0000000f46007c0c */ /* 0x020fe2000c721270 */
[----:B------:R3:W-:Y:S01]  /*1ed70*/  @P3 STG.E desc[UR22][R8.64], R22 ;  /* 0x0000001608003986 */ /* 0x0007e2000c101916 */
[----:B-1----:R-:W-:-:S04]  /*1ed80*/  LEA R4, P3, R13, R2, 0x2 ;  /* 0x000000020d047211 */ /* 0x002fc800078610ff */
[----:B------:R-:W-:Y:S01]  /*1ed90*/  LEA.HI.X.SX32 R5, R13, R0, 0x2, P3 ;  /* 0x000000000d057211 */ /* 0x000fe200018f16ff */
[C---:B------:R-:W-:Y:S01]  /*1eda0*/  VIADD R13, R3.reuse, UR7 ;  /* 0x00000007030d7c36 */ /* 0x040fe20008000000 */
[----:B--2---:R-:W-:Y:S01]  /*1edb0*/  LEA R6, P6, R3, R2, 0x2 ;  /* 0x0000000203067211 */ /* 0x004fe200078c10ff */
[----:B------:R1:W-:Y:S01]  /*1edc0*/  @P4 STG.E desc[UR22][R10.64], R23 ;  /* 0x000000170a004986 */ /* 0x0003e2000c101916 */
[----:B------:R-:W-:Y:S02]  /*1edd0*/  ISETP.LT.AND P5, PT, R69, UR15, !P0 ;  /* 0x0000000f45007c0c */ /* 0x000fe4000c7a1270 */
[----:B------:R-:W-:Y:S01]  /*1ede0*/  LEA.HI.X.SX32 R7, R3, R0, 0x2, P6 ;  /* 0x0000000003077211 */ /* 0x000fe200030f16ff */
[C---:B------:R-:W-:Y:S01]  /*1edf0*/  VIADD R3, R13.reuse, UR7 ;  /* 0x000000070d037c36 */ /* 0x040fe20008000000 */
[----:B------:R2:W-:Y:S01]  /*1ee00*/  @P1 STG.E desc[UR22][R4.64], R24 ;  /* 0x0000001804001986 */ /* 0x0005e2000c101916 */
[----:B------:R-:W-:Y:S02]  /*1ee10*/  ISETP.LT.AND P2, PT, R68, UR15, !P0 ;  /* 0x0000000f44007c0c */ /* 0x000fe4000c741270 */
[----:B---3--:R-:W-:-:S02]  /*1ee20*/  LEA R8, P1, R13, R2, 0x2 ;  /* 0x000000020d087211 */ /* 0x008fc400078210ff */
[----:B-1----:R-:W-:Y:S02]  /*1ee30*/  LEA R10, P6, R3, R2, 0x2 ;  /* 0x00000002030a7211 */ /* 0x002fe400078c10ff */
[-C--:B------:R-:W-:Y:S02]  /*1ee40*/  LEA.HI.X.SX32 R9, R13, R0.reuse, 0x2, P1 ;  /* 0x000000000d097211 */ /* 0x080fe400008f16ff */
[----:B------:R-:W-:Y:S02]  /*1ee50*/  LEA.HI.X.SX32 R11, R3, R0, 0x2, P6 ;  /* 0x00000000030b7211 */ /* 0x000fe400030f16ff */
[----:B------:R-:W-:Y:S02]  /*1ee60*/  ISETP.LT.AND P4, PT, R14, UR15, !P0 ;  /* 0x0000000f0e007c0c */ /* 0x000fe4000c781270 */
[----:B------:R-:W3:Y:S01]  /*1ee70*/  LDL.LU R14, [R1+0x718] ;  /* 0x00071800010e7983 */ /* 0x000ee20000300800 */
[----:B------:R-:W-:-:S03]  /*1ee80*/  ISETP.LT.AND P3, PT, R12, UR15, !P0 ;  /* 0x0000000f0c007c0c */ /* 0x000fc6000c761270 */
[----:B------:R-:W4:Y:S04]  /*1ee90*/  LDL.LU R12, [R1+0x714] ;  /* 0x00071400010c7983 */ /* 0x000f280000300800 */
[----:B------:R1:W-:Y:S04]  /*1eea0*/  @P5 STG.E desc[UR22][R6.64], R25 ;  /* 0x0000001906005986 */ /* 0x0003e8000c101916 */
[----:B------:R5:W-:Y:S04]  /*1eeb0*/  @P2 STG.E desc[UR22][R8.64], R26 ;  /* 0x0000001a08002986 */ /* 0x000be8000c101916 */
[----:B------:R1:W-:Y:S01]  /*1eec0*/  @P4 STG.E desc[UR22][R10.64], R27 ;  /* 0x0000001b0a004986 */ /* 0x0003e2000c101916 */
[----:B------:R-:W-:-:S03]  /*1eed0*/  ISETP.LT.AND P5, PT, R18, UR15, !P0 ;  /* 0x0000000f12007c0c */ /* 0x000fc6000c7a1270 */
[----:B------:R-:W4:Y:S01]  /*1eee0*/  LDL.LU R18, [R1+0x710] ;  /* 0x0007100001127983 */ /* 0x000f220000300800 */
[----:B------:R-:W-:-:S03]  /*1eef0*/  ISETP.LT.AND P1, PT, R17, UR15, !P0 ;  /* 0x0000000f11007c0c */ /* 0x000fc6000c721270 */
[----:B------:R-:W4:Y:S01]  /*1ef00*/  LDL.LU R17, [R1+0x70c] ;  /* 0x00070c0001117983 */ /* 0x000f220000300800 */
[----:B------:R-:W-:-:S03]  /*1ef10*/  ISETP.LT.AND P4, PT, R16, UR15, !P0 ;  /* 0x0000000f10007c0c */ /* 0x000fc6000c781270 */
[----:B------:R-:W4:Y:S01]  /*1ef20*/  LDL.LU R16, [R1+0x708] ;  /* 0x0007080001107983 */ /* 0x000f220000300800 */
[----:B------:R-:W-:-:S04]  /*1ef30*/  VIADD R13, R3, UR7 ;  /* 0x00000007030d7c36 */ /* 0x000fc80008000000 */
[C---:B------:R-:W-:Y:S01]  /*1ef40*/  VIADD R3, R13.reuse, UR7 ;  /* 0x000000070d037c36 */ /* 0x040fe20008000000 */
[----:B--2---:R-:W-:-:S04]  /*1ef50*/  LEA R4, P2, R13, R2, 0x2 ;  /* 0x000000020d047211 */ /* 0x004fc800078410ff */
[----:B------:R-:W-:Y:S01]  /*1ef60*/  LEA.HI.X.SX32 R5, R13, R0, 0x2, P2 ;  /* 0x000000000d057211 */ /* 0x000fe200010f16ff */
[C---:B------:R-:W-:Y:S01]  /*1ef70*/  VIADD R13, R3.reuse, UR7 ;  /* 0x00000007030d7c36 */ /* 0x040fe20008000000 */
[----:B-1----:R-:W-:-:S03]  /*1ef80*/  LEA R6, P6, R3, R2, 0x2 ;  /* 0x0000000203067211 */ /* 0x002fc600078c10ff */
[----:B------:R1:W-:Y:S01]  /*1ef90*/  @P3 STG.E desc[UR22][R4.64], R28 ;  /* 0x0000001c04003986 */ /* 0x0003e2000c101916 */
[----:B------:R-:W-:Y:S01]  /*1efa0*/  LEA.HI.X.SX32 R7, R3, R0, 0x2, P6 ;  /* 0x0000000003077211 */ /* 0x000fe200030f16ff */
[C---:B------:R-:W-:Y:S01]  /*1efb0*/  VIADD R3, R13.reuse, UR7 ;  /* 0x000000070d037c36 */ /* 0x040fe20008000000 */
[----:B-----5:R-:W-:Y:S02]  /*1efc0*/  LEA R8, P3, R13, R2, 0x2 ;  /* 0x000000020d087211 */ /* 0x020fe400078610ff */
[----:B------:R-:W-:Y:S02]  /*1efd0*/  ISETP.LT.AND P2, PT, R15, UR15, !P0 ;  /* 0x0000000f0f007c0c */ /* 0x000fe4000c741270 */
[----:B------:R-:W-:Y:S01]  /*1efe0*/  LEA.HI.X.SX32 R9, R13, R0, 0x2, P3 ;  /* 0x000000000d097211 */ /* 0x000fe200018f16ff */
[C---:B------:R-:W-:Y:S01]  /*1eff0*/  VIADD R13, R3.reuse, UR7 ;  /* 0x00000007030d7c36 */ /* 0x040fe20008000000 */
[C---:B------:R-:W-:Y:S01]  /*1f000*/  LEA R10, P6, R3.reuse, R2, 0x2 ;  /* 0x00000002030a7211 */ /* 0x040fe200078c10ff */
[----:B------:R-:W2:Y:S03]  /*1f010*/  LDL.LU R15, [R1+0x704] ;  /* 0x00070400010f7983 */ /* 0x000ea60000300800 */
[----:B------:R-:W-:Y:S01]  /*1f020*/  LEA.HI.X.SX32 R11, R3, R0, 0x2, P6 ;  /* 0x00000000030b7211 */ /* 0x000fe200030f16ff */
[----:B------:R5:W-:Y:S01]  /*1f030*/  @P5 STG.E desc[UR22][R6.64], R29 ;  /* 0x0000001d06005986 */ /* 0x000be2000c101916 */
[----:B------:R-:W-:-:S03]  /*1f040*/  VIADD R3, R13, UR7 ;  /* 0x000000070d037c36 */ /* 0x000fc60008000000 */
[----:B------:R3:W-:Y:S01]  /*1f050*/  @P1 STG.E desc[UR22][R8.64], R30 ;  /* 0x0000001e08001986 */ /* 0x0007e2000c101916 */
[----:B-1----:R-:W-:-:S04]  /*1f060*/  LEA R4, P1, R13, R2, 0x2 ;  /* 0x000000020d047211 */ /* 0x002fc800078210ff */
[----:B------:R-:W-:Y:S02]  /*1f070*/  LEA.HI.X.SX32 R5, R13, R0, 0x2, P1 ;  /* 0x000000000d057211 */ /* 0x000fe400008f16ff */
[C---:B-----5:R-:W-:Y:S01]  /*1f080*/  LEA R6, P6, R3.reuse, R2, 0x2 ;  /* 0x0000000203067211 */ /* 0x060fe200078c10ff */
[----:B------:R1:W-:Y:S03]  /*1f090*/  @P4 STG.E desc[UR22][R10.64], R31 ;  /* 0x0000001f0a004986 */ /* 0x0003e6000c101916 */
[----:B------:R-:W-:Y:S01]  /*1f0a0*/  LEA.HI.X.SX32 R7, R3, R0, 0x2, P6 ;  /* 0x0000000003077211 */ /* 0x000fe200030f16ff */
[----:B------:R5:W-:Y:S01]  /*1f0b0*/  @P2 STG.E desc[UR22][R4.64], R32 ;  /* 0x0000002004002986 */ /* 0x000be2000c101916 */
[----:B---3--:R-:W-:-:S03]  /*1f0c0*/  ISETP.LT.AND P5, PT, R14, UR15, !P0 ;  /* 0x0000000f0e007c0c */ /* 0x008fc6000c7a1270 */
[----:B------:R-:W3:Y:S01]  /*1f0d0*/  LDL.LU R14, [R1+0x700] ;  /* 0x00070000010e7983 */ /* 0x000ee20000300800 */
[----:B----4-:R-:W-:-:S03]  /*1f0e0*/  ISETP.LT.AND P3, PT, R12, UR15, !P0 ;  /* 0x0000000f0c007c0c */ /* 0x010fc6000c761270 */
[----:B------:R-:W4:Y:S06]  /*1f0f0*/  LDL.LU R12, [R1+0x6fc] ;  /* 0x0006fc00010c7983 */ /* 0x000f2c0000300800 */
[----:B------:R1:W-:Y:S01]  /*1f100*/  @P5 STG.E desc[UR22][R6.64], R33 ;  /* 0x0000002106005986 */ /* 0x0003e2000c101916 */
[----:B------:R-:W-:-:S03]  /*1f110*/  ISETP.LT.AND P4, PT, R18, UR15, !P0 ;  /* 0x0000000f12007c0c */ /* 0x000fc6000c781270 */
[----:B------:R-:W4:Y:S01]  /*1f120*/  LDL.LU R18, [R1+0x6f8] ;  /* 0x0006f80001127983 */ /* 0x000f220000300800 */
[----:B------:R-:W-:-:S03]  /*1f130*/  ISETP.LT.AND P1, PT, R17, UR15, !P0 ;  /* 0x0000000f11007c0c */ /* 0x000fc6000c721270 */
[----:B------:R-:W4:Y:S01]  /*1f140*/  LDL.LU R17, [R1+0x6f4] ;  /* 0x0006f40001117983 */ /* 0x000f220000300800 */
[----:B------:R-:W-:-:S03]  /*1f150*/  ISETP.LT.AND P5, PT, R16, UR15, !P0 ;  /* 0x0000000f10007c0c */ /* 0x000fc6000c7a1270 */
[----:B------:R-:W4:Y:S01]  /*1f160*/  LDL.LU R16, [R1+0x6f0] ;  /* 0x0006f00001107983 */ /* 0x000f220000300800 */
[----:B------:R-:W-:-:S04]  /*1f170*/  IADD3 R13, PT, PT, R3, UR7, RZ ;  /* 0x00000007030d7c10 */ /* 0x000fc8000fffe0ff */
[C---:B------:R-:W-:Y:S01]  /*1f180*/  LEA R8, P2, R13.reuse, R2, 0x2 ;  /* 0x000000020d087211 */ /* 0x040fe200078410ff */
[----:B------:R-:W-:-:S03]  /*1f190*/  VIADD R3, R13, UR7 ;  /* 0x000000070d037c36 */ /* 0x000fc60008000000 */
[----:B------:R-:W-:Y:S01]  /*1f1a0*/  LEA.HI.X.SX32 R9, R13, R0, 0x2, P2 ;  /* 0x000000000d097211 */ /* 0x000fe200010f16ff */
[C---:B------:R-:W-:Y:S01]  /*1f1b0*/  VIADD R13, R3.reuse, UR7 ;  /* 0x00000007030d7c36 */ /* 0x040fe20008000000 */
[----:B-1----:R-:W-:-:S03]  /*1f1c0*/  LEA R10, P6, R3, R2, 0x2 ;  /* 0x00000002030a7211 */ /* 0x002fc600078c10ff */
[----:B------:R1:W-:Y:S01]  /*1f1d0*/  @P3 STG.E desc[UR22][R8.64], R34 ;  /* 0x0000002208003986 */ /* 0x0003e2000c101916 */
[----:B------:R-:W-:Y:S01]  /*1f1e0*/  LEA.HI.X.SX32 R11, R3, R0, 0x2, P6 ;  /* 0x00000000030b7211 */ /* 0x000fe200030f16ff */
[C---:B------:R-:W-:Y:S01]  /*1f1f0*/  VIADD R3, R13.reuse, UR7 ;  /* 0x000000070d037c36 */ /* 0x040fe20008000000 */
[----:B-----5:R-:W-:-:S04]  /*1f200*/  LEA R4, P3, R13, R2, 0x2 ;  /* 0x000000020d047211 */ /* 0x020fc800078610ff */
[----:B------:R-:W-:Y:S01]  /*1f210*/  LEA.HI.X.SX32 R5, R13, R0, 0x2, P3 ;  /* 0x000000000d057211 */ /* 0x000fe200018f16ff */
[C---:B------:R-:W-:Y:S01]  /*1f220*/  VIADD R13, R3.reuse, UR7 ;  /* 0x00000007030d7c36 */ /* 0x040fe20008000000 */
[----:B------:R-:W-:Y:S02]  /*1f230*/  LEA R6, P6, R3, R2, 0x2 ;  /* 0x0000000203067211 */ /* 0x000fe400078c10ff */
[----:B--2---:R-:W-:Y:S02]  /*1f240*/  ISETP.LT.AND P2, PT, R15, UR15, !P0 ;  /* 0x0000000f0f007c0c */ /* 0x004fe4000c741270 */
[----:B------:R-:W2:Y:S01]  /*1f250*/  LDL.LU R15, [R1+0x6ec] ;  /* 0x0006ec00010f7983 */ /* 0x000ea20000300800 */
[----:B------:R-:W-:Y:S01]  /*1f260*/  LEA.HI.X.SX32 R7, R3, R0, 0x2, P6 ;  /* 0x0000000003077211 */ /* 0x000fe200030f16ff */
[C---:B------:R-:W-:Y:S02]  /*1f270*/  VIADD R3, R13.reuse, UR7 ;  /* 0x000000070d037c36 */ /* 0x040fe40008000000 */
[----:B------:R5:W-:Y:S04]  /*1f280*/  @P4 STG.E desc[UR22][R10.64], R35 ;  /* 0x000000230a004986 */ /* 0x000be8000c101916 */
        /* <DEDUP_REMOVED lines=20> */
[----:B------:R-:W-:-:S04]  /*1f3d0*/  LEA R4, P2, R13, R2, 0x2 ;  /* 0x000000020d047211 */ /* 0x000fc800078410ff */
        /* <DEDUP_REMOVED lines=12> */
[----:B------:R-:W-:Y:S02]  /*1f4a0*/  LEA.HI.X.SX32 R11, R3, R0, 0x2, P6 ;  /* 0x00000000030b7211 */ /* 0x000fe400030f16ff */
[C---:B------:R-:W-:Y:S01]  /*1f4b0*/  IADD3 R3, PT, PT, R13.reuse, UR7, RZ ;  /* 0x000000070d037c10 */ /* 0x040fe2000fffe0ff */
        /* <DEDUP_REMOVED lines=65> */
[----:B------:R-:W-:Y:S02]  /*1f8d0*/  LEA.HI.X.SX32 R9, R13, R0, 0x2, P3 ;  /* 0x000000000d097211 */ /* 0x000fe400018f16ff */
[----:B------:R-:W-:Y:S02]  /*1f8e0*/  LEA R10, P6, R3, R2, 0x2 ;  /* 0x00000002030a7211 */ /* 0x000fe400078c10ff */
[----:B--2---:R-:W-:Y:S02]  /*1f8f0*/  ISETP.LT.AND P2, PT, R15, UR15, !P0 ;  /* 0x0000000f0f007c0c */ /* 0x004fe4000c741270 */
[C---:B------:R-:W-:Y:S01]  /*1f900*/  IADD3 R13, PT, PT, R3.reuse, UR7, RZ ;  /* 0x00000007030d7c10 */ /* 0x040fe2000fffe0ff */
[----:B------:R-:W-:Y:S01]  /*1f910*/  @P5 STG.E desc[UR22][R6.64], R53 ;  /* 0x0000003506005986 */ /* 0x000fe2000c101916 */
[----:B------:R-:W-:-:S03]  /*1f920*/  LEA.HI.X.SX32 R11, R3, R0, 0x2, P6 ;  /* 0x00000000030b7211 */ /* 0x000fc600030f16ff */
[----:B------:R2:W-:Y:S01]  /*1f930*/  @P1 STG.E desc[UR22][R8.64], R54 ;  /* 0x0000003608001986 */ /* 0x0005e2000c101916 */
[C---:B-1----:R-:W-:Y:S01]  /*1f940*/  LEA R4, P1, R13.reuse, R2, 0x2 ;  /* 0x000000020d047211 */ /* 0x042fe200078210ff */
[C---:B------:R-:W-:Y:S02]  /*1f950*/  VIADD R3, R13.reuse, UR7 ;  /* 0x000000070d037c36 */ /* 0x040fe40008000000 */
[----:B------:R-:W5:Y:S01]  /*1f960*/  LDL.LU R15, [R1+0x6a4] ;  /* 0x0006a400010f7983 */ /* 0x000f620000300800 */
[----:B------:R-:W-:Y:S01]  /*1f970*/  LEA.HI.X.SX32 R5, R13, R0, 0x2, P1 ;  /* 0x000000000d057211 */ /* 0x000fe200008f16ff */
[----:B------:R-:W-:Y:S02]  /*1f980*/  VIADD R13, R3, UR7 ;  /* 0x00000007030d7c36 */ /* 0x000fe40008000000 */
[----:B------:R1:W-:Y:S04]  /*1f990*/  @P4 STG.E desc[UR22][R10.64], R55 ;  /* 0x000000370a004986 */ /* 0x0003e8000c101916 */
[----:B------:R1:W-:Y:S01]  /*1f9a0*/  @P2 STG.E desc[UR22][R4.64], R56 ;  /* 0x0000003804002986 */ /* 0x0003e2000c101916 */
[----:B--2---:R-:W-:-:S04]  /*1f9b0*/  LEA R8, P2, R13, R2, 0x2 ;  /* 0x000000020d087211 */ /* 0x004fc800078410ff */
[----:B------:R-:W-:Y:S02]  /*1f9c0*/  LEA.HI.X.SX32 R9, R13, R0, 0x2, P2 ;  /* 0x000000000d097211 */ /* 0x000fe400010f16ff */
[----:B---3--:R-:W-:Y:S02]  /*1f9d0*/  ISETP.LT.AND P5, PT, R14, UR15, !P0 ;  /* 0x0000000f0e007c0c */ /* 0x008fe4000c7a1270 */
[----:B------:R-:W2:Y:S01]  /*1f9e0*/  LDL.LU R14, [R1+0x6a0] ;  /* 0x0006a000010e7983 */ /* 0x000ea20000300800 */
[----:B----4-:R-:W-:-:S03]  /*1f9f0*/  ISETP.LT.AND P3, PT, R12, UR15, !P0 ;  /* 0x0000000f0c007c0c */ /* 0x010fc6000c761270 */
[----:B------:R-:W3:Y:S04]  /*1fa00*/  LDL.LU R12, [R1+0x69c] ;  /* 0x00069c00010c7983 */ /* 0x000ee80000300800 */
[----:B------:R-:W4:Y:S01]  /*1fa10*/  LDL.LU R19, [R1+0x698] ;  /* 0x0006980001137983 */ /* 0x000f220000300800 */
[----:B------:R-:W-:-:S03]  /*1fa20*/  ISETP.LT.AND P4, PT, R18, UR15, !P0 ;  /* 0x0000000f12007c0c */ /* 0x000fc6000c781270 */
[----:B------:R-:W4:Y:S01]  /*1fa30*/  LDL.LU R18, [R1+0x694] ;  /* 0x0006940001127983 */ /* 0x000f220000300800 */
[----:B------:R-:W-:-:S03]  /*1fa40*/  ISETP.LT.AND P2, PT, R16, UR15, !P0 ;  /* 0x0000000f10007c0c */ /* 0x000fc6000c741270 */
[----:B------:R-:W4:Y:S01]  /*1fa50*/  LDL.LU R16, [R1+0x690] ;  /* 0x0006900001107983 */ /* 0x000f220000300800 */
[----:B------:R-:W-:-:S04]  /*1fa60*/  LEA R6, P6, R3, R2, 0x2 ;  /* 0x0000000203067211 */ /* 0x000fc800078c10ff */
[----:B------:R-:W-:Y:S01]  /*1fa70*/  LEA.HI.X.SX32 R7, R3, R0, 0x2, P6 ;  /* 0x0000000003077211 */ /* 0x000fe200030f16ff */
[----:B------:R-:W-:-:S04]  /*1fa80*/  VIADD R3, R13, UR7 ;  /* 0x000000070d037c36 */ /* 0x000fc80008000000 */
[C---:B------:R-:W-:Y:S01]  /*1fa90*/  VIADD R13, R3.reuse, UR7 ;  /* 0x00000007030d7c36 */ /* 0x040fe20008000000 */
[C---:B-1----:R-:W-:Y:S01]  /*1faa0*/  LEA R10, P6, R3.reuse, R2, 0x2 ;  /* 0x00000002030a7211 */ /* 0x042fe200078c10ff */
[----:B------:R1:W-:Y:S03]  /*1fab0*/  @P5 STG.E desc[UR22][R6.64], R57 ;  /* 0x0000003906005986 */ /* 0x0003e6000c101916 */
[----:B------:R-:W-:Y:S01]  /*1fac0*/  LEA.HI.X.SX32 R11, R3, R0, 0x2, P6 ;  /* 0x00000000030b7211 */ /* 0x000fe200030f16ff */
[----:B------:R5:W-:Y:S01]  /*1fad0*/  @P3 STG.E desc[UR22][R8.64], R58 ;  /* 0x0000003a08003986 */ /* 0x000be2000c101916 */
[C---:B------:R-:W-:Y:S01]  /*1fae0*/  VIADD R3, R13.reuse, UR7 ;  /* 0x000000070d037c36 */ /* 0x040fe20008000000 */
[----:B------:R-:W-:Y:S02]  /*1faf0*/  LEA R4, P3, R13, R2, 0x2 ;  /* 0x000000020d047211 */ /* 0x000fe400078610ff */
[----:B------:R-:W-:-:S02]  /*1fb00*/  ISETP.LT.AND P1, PT, R17, UR15, !P0 ;  /* 0x0000000f11007c0c */ /* 0x000fc4000c721270 */
[----:B------:R-:W-:Y:S01]  /*1fb10*/  LEA.HI.X.SX32 R5, R13, R0, 0x2, P3 ;  /* 0x000000000d057211 */ /* 0x000fe200018f16ff */
[C---:B------:R-:W-:Y:S01]  /*1fb20*/  VIADD R13, R3.reuse, UR7 ;  /* 0x00000007030d7c36 */ /* 0x040fe20008000000 */
[----:B-1----:R-:W-:-:S04]  /*1fb30*/  LEA R6, P6, R3, R2, 0x2 ;  /* 0x0000000203067211 */ /* 0x002fc800078c10ff */
[----:B------:R-:W-:Y:S01]  /*1fb40*/  LEA.HI.X.SX32 R7, R3, R0, 0x2, P6 ;  /* 0x0000000003077211 */ /* 0x000fe200030f16ff */
[----:B------:R-:W-:Y:S01]  /*1fb50*/  VIADD R3, R13, UR7 ;  /* 0x000000070d037c36 */ /* 0x000fe20008000000 */
[----:B------:R1:W-:Y:S01]  /*1fb60*/  @P4 STG.E desc[UR22][R10.64], R59 ;  /* 0x0000003b0a004986 */ /* 0x0003e2000c101916 */
[----:B-----5:R-:W-:Y:S02]  /*1fb70*/  ISETP.LT.AND P5, PT, R15, UR15, !P0 ;  /* 0x0000000f0f007c0c */ /* 0x020fe4000c7a1270 */
[----:B------:R-:W-:Y:S01]  /*1fb80*/  VIADD R15, R3, UR7 ;  /* 0x00000007030f7c36 */ /* 0x000fe20008000000 */
[----:B------:R-:W-:Y:S01]  /*1fb90*/  @P1 STG.E desc[UR22][R4.64], R60 ;  /* 0x0000003c04001986 */ /* 0x000fe2000c101916 */
[-C--:B------:R-:W-:Y:S02]  /*1fba0*/  LEA R8, P1, R13, R2.reuse, 0x2 ;  /* 0x000000020d087211 */ /* 0x080fe400078210ff */
[----:B------:R-:W-:Y:S01]  /*1fbb0*/  VIADD R17, R15, UR7 ;  /* 0x000000070f117c36 */ /* 0x000fe20008000000 */
[----:B-1----:R-:W-:-:S02]  /*1fbc0*/  LEA R10, P6, R3, R2, 0x2 ;  /* 0x00000002030a7211 */ /* 0x002fc400078c10ff */
[-C--:B------:R-:W-:Y:S02]  /*1fbd0*/  LEA.HI.X.SX32 R9, R13, R0.reuse, 0x2, P1 ;  /* 0x000000000d097211 */ /* 0x080fe400008f16ff */
[----:B------:R-:W-:Y:S01]  /*1fbe0*/  LEA.HI.X.SX32 R11, R3, R0, 0x2, P6 ;  /* 0x00000000030b7211 */ /* 0x000fe200030f16ff */
[----:B------:R-:W-:Y:S01]  /*1fbf0*/  VIADD R3, R17, UR7 ;  /* 0x0000000711037c36 */ /* 0x000fe20008000000 */
[----:B------:R1:W-:Y:S04]  /*1fc00*/  @P2 STG.E desc[UR22][R6.64], R61 ;  /* 0x0000003d06002986 */ /* 0x0003e8000c101916 */
[----:B------:R2:W-:Y:S01]  /*1fc10*/  @P5 STG.E desc[UR22][R8.64], R62 ;  /* 0x0000003e08005986 */ /* 0x0005e2000c101916 */
[----:B-1----:R-:W-:Y:S02]  /*1fc20*/  IADD3 R7, PT, PT, R3, UR7, RZ ;  /* 0x0000000703077c10 */ /* 0x002fe4000fffe0ff */
[----:B--2---:R-:W-:-:S02]  /*1fc30*/  ISETP.LT.AND P4, PT, R14, UR15, !P0 ;  /* 0x0000000f0e007c0c */ /* 0x004fc4000c781270 */
[-C--:B------:R-:W-:Y:S02]  /*1fc40*/  LEA R14, P6, R17, R2.reuse, 0x2 ;  /* 0x00000002110e7211 */ /* 0x080fe400078c10ff */
[----:B---3--:R-:W-:Y:S02]  /*1fc50*/  ISETP.LT.AND P3, PT, R12, UR15, !P0 ;  /* 0x0000000f0c007c0c */ /* 0x008fe4000c761270 */
[----:B------:R-:W-:Y:S02]  /*1fc60*/  LEA R12, P1, R15, R2, 0x2 ;  /* 0x000000020f0c7211 */ /* 0x000fe400078210ff */
[----:B----4-:R-:W-:Y:S02]  /*1fc70*/  ISETP.LT.AND P2, PT, R19, UR15, !P0 ;  /* 0x0000000f13007c0c */ /* 0x010fe4000c741270 */
[-C--:B------:R-:W-:Y:S02]  /*1fc80*/  LEA.HI.X.SX32 R13, R15, R0.reuse, 0x2, P1 ;  /* 0x000000000f0d7211 */ /* 0x080fe400008f16ff */
[----:B------:R-:W-:-:S02]  /*1fc90*/  LEA.HI.X.SX32 R15, R17, R0, 0x2, P6 ;  /* 0x00000000110f7211 */ /* 0x000fc400030f16ff */
[----:B------:R-:W-:-:S04]  /*1fca0*/  LEA R4, P6, R3, R2, 0x2 ;  /* 0x0000000203047211 */ /* 0x000fc800078c10ff */
[----:B------:R-:W-:Y:S02]  /*1fcb0*/  LEA.HI.X.SX32 R5, R3, R0, 0x2, P6 ;  /* 0x0000000003057211 */ /* 0x000fe400030f16ff */
[C---:B------:R-:W-:Y:S02]  /*1fcc0*/  LEA R2, P6, R7.reuse, R2, 0x2 ;  /* 0x0000000207027211 */ /* 0x040fe400078c10ff */
[----:B------:R-:W-:Y:S02]  /*1fcd0*/  ISETP.LT.AND P1, PT, R18, UR15, !P0 ;  /* 0x0000000f12007c0c */ /* 0x000fe4000c721270 */
[----:B------:R-:W-:Y:S01]  /*1fce0*/  ISETP.LT.AND P0, PT, R16, UR15, !P0 ;  /* 0x0000000f10007c0c */ /* 0x000fe2000c701270 */
[----:B------:R1:W-:Y:S01]  /*1fcf0*/  @P4 STG.E desc[UR22][R10.64], R63 ;  /* 0x0000003f0a004986 */ /* 0x0003e2000c101916 */
[----:B------:R-:W-:-:S03]  /*1fd00*/  LEA.HI.X.SX32 R3, R7, R0, 0x2, P6 ;  /* 0x0000000007037211 */ /* 0x000fc600030f16ff */
[----:B------:R1:W-:Y:S04]  /*1fd10*/  @P3 STG.E desc[UR22][R12.64], R64 ;  /* 0x000000400c003986 */ /* 0x0003e8000c101916 */
[----:B------:R1:W-:Y:S04]  /*1fd20*/  @P2 STG.E desc[UR22][R14.64], R65 ;  /* 0x000000410e002986 */ /* 0x0003e8000c101916 */
[----:B------:R1:W-:Y:S04]  /*1fd30*/  @P1 STG.E desc[UR22][R4.64], R66 ;  /* 0x0000004204001986 */ /* 0x0003e8000c101916 */
[----:B------:R1:W-:Y:S01]  /*1fd40*/  @P0 STG.E desc[UR22][R2.64], R67 ;  /* 0x0000004302000986 */ /* 0x0003e2000c101916 */
[----:B------:R-:W-:Y:S06]  /*1fd50*/  BAR.SYNC.DEFER_BLOCKING 0x0 ;  /* 0x0000000000007b1d */ /* 0x000fec0000010000 */
[----:B------:R-:W-:Y:S05]  /*1fd60*/  BRA.U UP0, `(.L_x_14) ;  /* 0x0000000100a07547 */ /* 0x000fea000b800000 */
[----:B------:R-:W2:Y:S01]  /*1fd70*/  S2UR UR5, SR_CgaCtaId ;  /* 0x00000000000579c3 */ /* 0x000ea20000008800 */
[----:B------:R-:W-:Y:S01]  /*1fd80*/  NOP ;  /* 0x0000000000007918 */ /* 0x000fe20000000000 */
[----:B------:R-:W-:Y:S01]  /*1fd90*/  UMOV UR4, 0x50 ;  /* 0x0000005000047882 */ /* 0x000fe20000000000 */
[----:B------:R-:W-:Y:S02]  /*1fda0*/  IMAD.U32 R0, RZ, RZ, UR10 ;  /* 0x0000000aff007e24 */ /* 0x000fe4000f8e00ff */
[----:B-1----:R-:W-:Y:S02]  /*1fdb0*/  IMAD.MOV.U32 R3, RZ, RZ, 0xff ;  /* 0x000000ffff037424 */ /* 0x002fe400078e00ff */
[----:B------:R-:W-:Y:S01]  /*1fdc0*/  IMAD.MOV.U32 R7, RZ, RZ, 0x1 ;  /* 0x00000001ff077424 */ /* 0x000fe200078e00ff */
[----:B------:R-:W-:-:S04]  /*1fdd0*/  LOP3.LUT R0, R0, 0xffff, RZ, 0xc0, !PT ;  /* 0x0000ffff00007812 */ /* 0x000fc800078ec0ff */
[----:B------:R-:W-:-:S05]  /*1fde0*/  SHF.R.U32.HI R0, RZ, 0x5, R0 ;  /* 0x00000005ff007819 */ /* 0x000fca0000011600 */
[----:B------:R-:W-:Y:S01]  /*1fdf0*/  VIADD R2, R0, 0x10 ;  /* 0x0000001000027836 */ /* 0x000fe20000000000 */
[----:B------:R-:W-:Y:S01]  /*1fe00*/  SHF.L.U32 R0, R3, R0, RZ ;  /* 0x0000000003007219 */ /* 0x000fe200000006ff */
[----:B--2---:R-:W-:-:S03]  /*1fe10*/  ULEA UR6, UR5, UR4, 0x18 ;  /* 0x0000000405067291 */ /* 0x004fc6000f8ec0ff */
[----:B------:R-:W-:-:S04]  /*1fe20*/  SHF.L.U32 R3, R7, R2, RZ ;  /* 0x0000000207037219 */ /* 0x000fc800000006ff */
[----:B------:R-:W-:Y:S02]  /*1fe30*/  LOP3.LUT R0, R3, R0, RZ, 0xfc, !PT ;  /* 0x0000000003007212 */ /* 0x000fe400078efcff */
[----:B------:R-:W1:Y:S02]  /*1fe40*/  LDS R5, [UR6] ;  /* 0x00000006ff057984 */ /* 0x000e640008000800 */
[C---:B------:R-:W-:Y:S02]  /*1fe50*/  LOP3.LUT R2, R0.reuse, 0xffff, RZ, 0xc0, !PT ;  /* 0x0000ffff00027812 */ /* 0x040fe400078ec0ff */
[----:B-1----:R-:W-:-:S04]  /*1fe60*/  LOP3.LUT R3, R0, 0xffff, R5, 0x80, !PT ;  /* 0x0000ffff00037812 */ /* 0x002fc800078e8005 */
[----:B------:R-:W-:-:S13]  /*1fe70*/  ISETP.NE.AND P0, PT, R3, R2, PT ;  /* 0x000000020300720c */ /* 0x000fda0003f05270 */
[----:B------:R-:W-:Y:S05]  /*1fe80*/  @P0 BRA `(.L_x_15) ;  /* 0x0000000000500947 */ /* 0x000fea0003800000 */
[----:B------:R-:W-:Y:S02]  /*1fe90*/  SHF.R.U32.HI R5, RZ, 0x10, R5 ;  /* 0x00000010ff057819 */ /* 0x000fe40000011605 */
[----:B------:R-:W-:-:S04]  /*1fea0*/  SHF.R.U32.HI R2, RZ, 0x10, R0 ;  /* 0x00000010ff027819 */ /* 0x000fc80000011600 */
[----:B------:R-:W-:-:S04]  /*1feb0*/  LOP3.LUT R5, R5, R2, RZ, 0xc0, !PT ;  /* 0x0000000205057212 */ /* 0x000fc800078ec0ff */
[----:B------:R-:W-:-:S13]  /*1fec0*/  ISETP.NE.AND P0, PT, R5, R2, PT ;  /* 0x000000020500720c */ /* 0x000fda0003f05270 */
[----:B------:R-:W-:Y:S05]  /*1fed0*/  @P0 BRA `(.L_x_16) ;  /* 0x0000000000300947 */ /* 0x000fea0003800000 */
[----:B------:R-:W-:Y:S01]  /*1fee0*/  R2UR UR4, R0 ;  /* 0x00000000000472ca */ /* 0x000fe200000e0000 */
[----:B------:R-:W-:Y:S01]  /*1fef0*/  VOTEU.ANY UR5, UPT, PT ;  /* 0x0000000000057886 */ /* 0x000fe200038e0100 */
[----:B------:R-:W1:Y:S01]  /*1ff00*/  S2R R0, SR_LANEID ;  /* 0x0000000000007919 */ /* 0x000e620000000000 */
[----:B------:R-:W-:-:S10]  /*1ff10*/  UFLO.U32 UR5, UR5 ;  /* 0x00000005000572bd */ /* 0x000fd400080e0000 */
[----:B------:R-:W-:-:S06]  /*1ff20*/  ULOP3.LUT UR4, URZ, UR4, URZ, 0x33, !UPT ;  /* 0x00000004ff047292 */ /* 0x000fcc000f8e33ff */
[----:B------:R-:W-:-:S04]  /*1ff30*/  IMAD.U32 R2, RZ, RZ, UR4 ;  /* 0x00000004ff027e24 */ /* 0x000fc8000f8e00ff */
[----:B------:R-:W2:Y:S02]  /*1ff40*/  REDUX UR7, R2 ;  /* 0x00000000020773c4 */ /* 0x000ea40000000000 */
[----:B------:R3:W-:Y:S01]  /*1ff50*/  UTCATOMSWS.AND URZ, UR4 ;  /* 0x0000000400ff79e3 */ /* 0x0007e20008000000 */
[----:B-1----:R-:W-:Y:S01]  /*1ff60*/  ISETP.EQ.U32.AND P0, PT, R0, UR5, PT ;  /* 0x0000000500007c0c */ /* 0x002fe2000bf02070 */
[----:B--2---:R-:W-:-:S12]  /*1ff70*/  IMAD.U32 R0, RZ, RZ, UR7 ;  /* 0x00000007ff007e24 */ /* 0x004fd8000f8e00ff */
[----:B------:R3:W-:Y:S01]  /*1ff80*/  @P0 ATOMS.AND RZ, [UR6], R0 ;  /* 0x00000000ffff098c */ /* 0x0007e2000a800006 */
[----:B------:R-:W-:Y:S05]  /*1ff90*/  BRA `(.L_x_14) ;  /* 0x0000000000147947 */ /* 0x000fea0003800000 */
.L_x_16:
[----:B------:R-:W-:-:S07]  /*1ffa0*/  MOV R2, 0x1ffc0 ;  /* 0x0001ffc000027802 */ /* 0x000fce0000000f00 */
[----:B------:R-:W-:Y:S05]  /*1ffb0*/  CALL.REL.NOINC `($__internal_0_$__cuda_sm10x_tcgen05_guardrail_trap_col_being_dealloced_not_returned_by_alloc) ;  /* 0x00000000002c7944 */ /* 0x000fea0003c00000 */
[----:B------:R-:W-:Y:S05]  /*1ffc0*/  BRA `(.L_x_14) ;  /* 0x0000000000087947 */ /* 0x000fea0003800000 */
.L_x_15:
[----:B------:R-:W-:-:S07]  /*1ffd0*/  MOV R2, 0x1fff0 ;  /* 0x0001fff000027802 */ /* 0x000fce0000000f00 */
[----:B------:R-:W-:Y:S05]  /*1ffe0*/  CALL.REL.NOINC `($__internal_2_$__cuda_sm10x_tcgen05_guardrail_trap_unallocated_columns_being_dealloced) ;  /* 0x0000000000387944 */ /* 0x000fea0003c00000 */
.L_x_14:
[----:B------:R-:W-:Y:S01]  /*1fff0*/  NOP ;  /* 0x0000000000007918 */ /* 0x000fe20000000000 */
[----:B---3--:R-:W-:Y:S05]  /*20000*/  EXIT ;  /* 0x000000000000794d */ /* 0x008fea0003800000 */
.L_x_9:
[----:B------:R-:W2:Y:S02]  /*20010*/  SYNCS.PHASECHK.TRANS64.TRYWAIT P1, [UR4], R4 ;  /* 0x00000004ff0075a7 */ /* 0x000ea40008021104 */
[----:B--2---:R-:W-:Y:S05]  /*20020*/  @!P1 BRA `(.L_x_9) ;  /* 0xfffffffc00f89947 */ /* 0x004fea000383ffff */
[----:B------:R-:W-:Y:S05]  /*20030*/  BRA `(.L_x_17) ;  /* 0xffffff58000c7947 */ /* 0x000fea000383ffff */
.L_x_13:
[----:B------:R-:W1:Y:S02]  /*20040*/  SYNCS.PHASECHK.TRANS64.TRYWAIT P5, [UR4], R4 ;  /* 0x00000004ff0075a7 */ /* 0x000e6400080a1104 */
[----:B-1----:R-:W-:Y:S05]  /*20050*/  @!P5 BRA `(.L_x_13) ;  /* 0xfffffffc00f8d947 */ /* 0x002fea000383ffff */
[----:B------:R-:W-:Y:S05]  /*20060*/  BRA `(.L_x_12) ;  /* 0xffffffe400407947 */ /* 0x000fea000383ffff */
        .weak           $__internal_0_$__cuda_sm10x_tcgen05_guardrail_trap_col_being_dealloced_not_returned_by_alloc
        .type           $__internal_0_$__cuda_sm10x_tcgen05_guardrail_trap_col_being_dealloced_not_returned_by_alloc,@function
        .size           $__internal_0_$__cuda_sm10x_tcgen05_guardrail_trap_col_being_dealloced_not_returned_by_alloc,($__internal_1_$__cuda_sm10x_tcgen05_guardrail_trap_phase_invalid_during_alloc - $__internal_0_$__cuda_sm10x_tcgen05_guardrail_trap_col_being_dealloced_not_returned_by_alloc)
$__internal_0_$__cuda_sm10x_tcgen05_guardrail_trap_col_being_dealloced_not_returned_by_alloc:
[----:B------:R-:W-:Y:S05]  /*20070*/  BPT.TRAP 0x1 ;  /* 0x000000040000795c */ /* 0x000fea0000300000 */
[----:B------:R-:W-:-:S04]  /*20080*/  IMAD.MOV.U32 R3, RZ, RZ, 0x0 ;  /* 0x00000000ff037424 */ /* 0x000fc800078e00ff */
[----:B------:R-:W-:Y:S05]  /*20090*/  RET.REL.NODEC R2 `(matmul_kernel) ;  /* 0xfffffdfc02d87950 */ /* 0x000fea0003c3ffff */
        .weak           $__internal_1_$__cuda_sm10x_tcgen05_guardrail_trap_phase_invalid_during_alloc
        .type           $__internal_1_$__cuda_sm10x_tcgen05_guardrail_trap_phase_invalid_during_alloc,@function
        .size           $__internal_1_$__cuda_sm10x_tcgen05_guardrail_trap_phase_invalid_during_alloc,($__internal_2_$__cuda_sm10x_tcgen05_guardrail_trap_unallocated_columns_being_dealloced - $__internal_1_$__cuda_sm10x_tcgen05_guardrail_trap_phase_invalid_during_alloc)
$__internal_1_$__cuda_sm10x_tcgen05_guardrail_trap_phase_invalid_during_alloc:
[----:B------:R-:W-:Y:S05]  /*200a0*/  BPT.TRAP 0x1 ;  /* 0x000000040000795c */ /* 0x000fea0000300000 */
[----:B------:R-:W-:-:S04]  /*200b0*/  IMAD.MOV.U32 R5, RZ, RZ, 0x0 ;  /* 0x00000000ff057424 */ /* 0x000fc800078e00ff */
[----:B------:R-:W-:Y:S05]  /*200c0*/  RET.REL.NODEC R4 `(matmul_kernel) ;  /* 0xfffffdfc04cc7950 */ /* 0x000fea0003c3ffff */
        .weak           $__internal_2_$__cuda_sm10x_tcgen05_guardrail_trap_unallocated_columns_being_dealloced
        .type           $__internal_2_$__cuda_sm10x_tcgen05_guardrail_trap_unallocated_columns_being_dealloced,@function
        .size           $__internal_2_$__cuda_sm10x_tcgen05_guardrail_trap_unallocated_columns_being_dealloced,(.L_x_21 - $__internal_2_$__cuda_sm10x_tcgen05_guardrail_trap_unallocated_columns_being_dealloced)
$__internal_2_$__cuda_sm10x_tcgen05_guardrail_trap_unallocated_columns_being_dealloced:
[----:B------:R-:W-:Y:S05]  /*200d0*/  BPT.TRAP 0x1 ;  /* 0x000000040000795c */ /* 0x000fea0000300000 */
[----:B------:R-:W-:-:S04]  /*200e0*/  IMAD.MOV.U32 R3, RZ, RZ, 0x0 ;  /* 0x00000000ff037424 */ /* 0x000fc800078e00ff */
[----:B------:R-:W-:Y:S05]  /*200f0*/  RET.REL.NODEC R2 `(matmul_kernel) ;  /* 0xfffffdfc02c07950 */ /* 0x000fea0003c3ffff */
.L_x_18:
[----:B------:R-:W-:-:S00]  /*20100*/  BRA `(.L_x_18) ;  /* 0xfffffffc00fc7947 */ /* 0x000fc0000383ffff */
[----:B------:R-:W-:-:S00]  /*20110*/  NOP ;  /* 0x0000000000007918 */ /* 0x000fc00000000000 */
        /* <DEDUP_REMOVED lines=14> */
.L_x_21:


//--------------------- .nv.shared.matmul_kernel  --------------------------
	.section	.nv.shared.matmul_kernel,"aw",@nobits
	.sectionflags	@""
	.align	16
	.zero		1024


//--------------------- .nv.shared.reserved.0     --------------------------
	.section	.nv.shared.reserved.0,"aw",@nobits
	.align	8
	.weak		__nv_reservedSMEM_offset_0_alias
	.size		__nv_reservedSMEM_offset_0_alias, 0, 64
	.other		__nv_reservedSMEM_offset_0_alias,@"STO_CUDA_RESERVED_SHARED STV_DEFAULT"
__nv_reservedSMEM_offset_0_alias:
	.zero		0
.nv.shared.reserved.0:
	.zero		64
	.weak		__nv_reservedSMEM_allocation_phase
	.type		__nv_reservedSMEM_allocation_phase,@object
	.size		__nv_reservedSMEM_allocation_phase,(.L_0 - __nv_reservedSMEM_allocation_phase)
__nv_reservedSMEM_allocation_phase:
	.zero		1
.L_0:
	.zero		7
	.weak		__nv_reservedSMEM_devtool_atexit_pc
	.type		__nv_reservedSMEM_devtool_atexit_pc,@object
	.size		__nv_reservedSMEM_devtool_atexit_pc,(__nv_reservedSMEM_allocation_mask - __nv_reservedSMEM_devtool_atexit_pc)
__nv_reservedSMEM_devtool_atexit_pc:
	.zero		8
	.weak		__nv_reservedSMEM_allocation_mask
	.type		__nv_reservedSMEM_allocation_mask,@object
	.size		__nv_reservedSMEM_allocation_mask,(.L_2 - __nv_reservedSMEM_allocation_mask)
__nv_reservedSMEM_allocation_mask:
	.zero		4
.L_2:


//--------------------- .nv.constant0.matmul_kernel --------------------------
	.section	.nv.constant0.matmul_kernel,"a",@progbits
	.sectionflags	@""
	.align	4
.nv.constant0.matmul_kernel:
	.zero		976


//--------------------- SYMBOLS --------------------------

	.type		.nv.reservedSmem.offset0,@object
	.size		.nv.reservedSmem.offset0,0x4
	.type		.nv.reservedSmem.cap,@object
	.size		.nv.reservedSmem.cap,0x4
